	.target	sm_90a

	.elftype	@"ET_EXEC"


//--------------------- .note.nv.tkinfo           --------------------------
	.section	.note.nv.tkinfo,"",@"SHT_NOTE"
	.sectionflags	@"SHF_NOTE_NV_TKINFO"
	.tkinfo
        /*0018*/ 	.word	0x00000002
        /*0030*/ 	.string	""
        /*0030*/ 	.string	"ptxas"
        /*0030*/ 	.string	"Cuda compilation tools, release 13.0, V13.0.88"
        /*0030*/ 	.string	"Build cuda_13.0.r13.0/compiler.36424714_0"
        /*0030*/ 	.string	"-arch sm_90a -m 64 "



//--------------------- .note.nv.cuinfo           --------------------------
	.section	.note.nv.cuinfo,"",@"SHT_NOTE"
	.sectionflags	@"SHF_NOTE_NV_CUINFO"
        /*0018*/ 	.short	0x0002
        /*001a*/ 	.short	0x005a
        /*001c*/ 	.short	0x0082
	.zero		2


//--------------------- .nv.info                  --------------------------
	.section	.nv.info,"",@"SHT_CUDA_INFO"
	.align	4


	//----- nvinfo : EIATTR_REGCOUNT
	.align		4
        /*0000*/ 	.byte	0x04, 0x2f
        /*0002*/ 	.short	(.L_18 - .L_17)
	.align		4
.L_17:
        /*0004*/ 	.word	index@(_ZN7cutlass13device_kernelINS_4gemm6kernel13GemmUniversalIN4cute5tupleIJiiiiEEENS1_10collective13CollectiveMmaINS1_34MainloopSm90TmaGmmaWarpSpecializedILi4ENS5_IJNS4_1CILi1EEESB_SB_EEENS1_35KernelTmaWarpSpecializedCooperativeEEENS5_IJNSA_ILi256EEENSA_ILi128EEENSA_ILi64EEEEEENS_6half_tENS5_IJlSB_lEEESJ_SK_NS4_8TiledMMAINS4_8MMA_AtomIJNS4_4SM904GMMA26MMA_64x128x16_F32F16F16_SSILNSO_5MajorE0ELSQ_0ELNSO_7ScaleInE1ELSR_1EEEEEENS4_6LayoutINS5_IJNSA_ILi2EEESB_SB_EEENS5_IJSB_NSA_ILi0EEESX_EEEEENS5_IJNS4_10UnderscoreES10_S10_EEEEENS4_13SM90_TMA_LOADENS4_14ComposedLayoutINS4_7SwizzleILi3ELi4ELi3EEENS4_18smem_ptr_flag_bitsILi16EEENSU_INS5_IJNSA_ILi8EEESH_EEENS5_IJSH_SB_EEEEEEEvNS4_8identityES13_S1D_vS1E_EENS_8epilogue10collective18CollectiveEpilogueINS1G_22Sm90TmaWarpSpecializedILi4ELi2ELi16ELb1ELb0EEEJSI_NS5_IJSG_NSA_ILi32EEEEEESJ_SK_SJ_SK_NS1G_6fusion15FusionCallbacksIS1K_NS1N_13LinCombEltActINS1G_6thread4SiLuESJ_fSJ_fLNS_15FloatRoundStyleE2EEESI_S1M_JEEES13_NS14_INS15_ILi2ELi4ELi3EEES18_NSU_INS5_IJS19_S1L_EEENS5_IJS1L_SB_EEEEEEENS4_17SM75_U32x4_LDSM_NENS4_14SM90_TMA_STOREES1Z_NS4_17SM90_U32x4_STSM_NENS4_9Copy_AtomIJS22_SJ_EEEvEEEvvEEEEvNT_6ParamsE)
        /*0008*/ 	.word	0x000000a8


	//----- nvinfo : EIATTR_FRAME_SIZE
	.align		4
.L_18:
        /*000c*/ 	.byte	0x04, 0x11
        /*000e*/ 	.short	(.L_20 - .L_19)
	.align		4
.L_19:
        /*0010*/ 	.word	index@($__internal_0_$__cuda_sm20_rcp_rn_f32_slowpath)
        /*0014*/ 	.word	0x00000000


	//----- nvinfo : EIATTR_FRAME_SIZE
	.align		4
.L_20:
        /*0018*/ 	.byte	0x04, 0x11
        /*001a*/ 	.short	(.L_22 - .L_21)
	.align		4
.L_21:
        /*001c*/ 	.word	index@(_ZN7cutlass13device_kernelINS_4gemm6kernel13GemmUniversalIN4cute5tupleIJiiiiEEENS1_10collective13CollectiveMmaINS1_34MainloopSm90TmaGmmaWarpSpecializedILi4ENS5_IJNS4_1CILi1EEESB_SB_EEENS1_35KernelTmaWarpSpecializedCooperativeEEENS5_IJNSA_ILi256EEENSA_ILi128EEENSA_ILi64EEEEEENS_6half_tENS5_IJlSB_lEEESJ_SK_NS4_8TiledMMAINS4_8MMA_AtomIJNS4_4SM904GMMA26MMA_64x128x16_F32F16F16_SSILNSO_5MajorE0ELSQ_0ELNSO_7ScaleInE1ELSR_1EEEEEENS4_6LayoutINS5_IJNSA_ILi2EEESB_SB_EEENS5_IJSB_NSA_ILi0EEESX_EEEEENS5_IJNS4_10UnderscoreES10_S10_EEEEENS4_13SM90_TMA_LOADENS4_14ComposedLayoutINS4_7SwizzleILi3ELi4ELi3EEENS4_18smem_ptr_flag_bitsILi16EEENSU_INS5_IJNSA_ILi8EEESH_EEENS5_IJSH_SB_EEEEEEEvNS4_8identityES13_S1D_vS1E_EENS_8epilogue10collective18CollectiveEpilogueINS1G_22Sm90TmaWarpSpecializedILi4ELi2ELi16ELb1ELb0EEEJSI_NS5_IJSG_NSA_ILi32EEEEEESJ_SK_SJ_SK_NS1G_6fusion15FusionCallbacksIS1K_NS1N_13LinCombEltActINS1G_6thread4SiLuESJ_fSJ_fLNS_15FloatRoundStyleE2EEESI_S1M_JEEES13_NS14_INS15_ILi2ELi4ELi3EEES18_NSU_INS5_IJS19_S1L_EEENS5_IJS1L_SB_EEEEEEENS4_17SM75_U32x4_LDSM_NENS4_14SM90_TMA_STOREES1Z_NS4_17SM90_U32x4_STSM_NENS4_9Copy_AtomIJS22_SJ_EEEvEEEvvEEEEvNT_6ParamsE)
        /*0020*/ 	.word	0x00000000


	//----- nvinfo : EIATTR_MIN_STACK_SIZE
	.align		4
.L_22:
        /*0024*/ 	.byte	0x04, 0x12
        /*0026*/ 	.short	(.L_24 - .L_23)
	.align		4
.L_23:
        /*0028*/ 	.word	index@(_ZN7cutlass13device_kernelINS_4gemm6kernel13GemmUniversalIN4cute5tupleIJiiiiEEENS1_10collective13CollectiveMmaINS1_34MainloopSm90TmaGmmaWarpSpecializedILi4ENS5_IJNS4_1CILi1EEESB_SB_EEENS1_35KernelTmaWarpSpecializedCooperativeEEENS5_IJNSA_ILi256EEENSA_ILi128EEENSA_ILi64EEEEEENS_6half_tENS5_IJlSB_lEEESJ_SK_NS4_8TiledMMAINS4_8MMA_AtomIJNS4_4SM904GMMA26MMA_64x128x16_F32F16F16_SSILNSO_5MajorE0ELSQ_0ELNSO_7ScaleInE1ELSR_1EEEEEENS4_6LayoutINS5_IJNSA_ILi2EEESB_SB_EEENS5_IJSB_NSA_ILi0EEESX_EEEEENS5_IJNS4_10UnderscoreES10_S10_EEEEENS4_13SM90_TMA_LOADENS4_14ComposedLayoutINS4_7SwizzleILi3ELi4ELi3EEENS4_18smem_ptr_flag_bitsILi16EEENSU_INS5_IJNSA_ILi8EEESH_EEENS5_IJSH_SB_EEEEEEEvNS4_8identityES13_S1D_vS1E_EENS_8epilogue10collective18CollectiveEpilogueINS1G_22Sm90TmaWarpSpecializedILi4ELi2ELi16ELb1ELb0EEEJSI_NS5_IJSG_NSA_ILi32EEEEEESJ_SK_SJ_SK_NS1G_6fusion15FusionCallbacksIS1K_NS1N_13LinCombEltActINS1G_6thread4SiLuESJ_fSJ_fLNS_15FloatRoundStyleE2EEESI_S1M_JEEES13_NS14_INS15_ILi2ELi4ELi3EEES18_NSU_INS5_IJS19_S1L_EEENS5_IJS1L_SB_EEEEEEENS4_17SM75_U32x4_LDSM_NENS4_14SM90_TMA_STOREES1Z_NS4_17SM90_U32x4_STSM_NENS4_9Copy_AtomIJS22_SJ_EEEvEEEvvEEEEvNT_6ParamsE)
        /*002c*/ 	.word	0x00000000
.L_24:


//--------------------- .nv.compat                --------------------------
	.section	.nv.compat,"",@"SHT_CUDA_COMPAT_INFO"
	.align	4
        /*0000*/ 	.byte	0x02, 0x09, 0x01, 0x00, 0x02, 0x02, 0x04, 0x00, 0x02, 0x05, 0x05, 0x00, 0x03, 0x07, 0x01, 0x01
        /*0010*/ 	.byte	0x02, 0x03, 0x01, 0x00, 0x02, 0x06, 0x01, 0x00, 0x04, 0x0b, 0x08, 0x00, 0x00, 0x00, 0x00, 0x00
        /*0020*/ 	.byte	0x00, 0x00, 0x00, 0x00


//--------------------- .nv.info._ZN7cutlass13device_kernelINS_4gemm6kernel13GemmUniversalIN4cute5tupleIJiiiiEEENS1_10collective13CollectiveMmaINS1_34MainloopSm90TmaGmmaWarpSpecializedILi4ENS5_IJNS4_1CILi1EEESB_SB_EEENS1_35KernelTmaWarpSpecializedCooperativeEEENS5_IJNSA_ILi256EEENSA_ILi128EEENSA_ILi64EEEEEENS_6half_tENS5_IJlSB_lEEESJ_SK_NS4_8TiledMMAINS4_8MMA_AtomIJNS4_4SM904GMMA26MMA_64x128x16_F32F16F16_SSILNSO_5MajorE0ELSQ_0ELNSO_7ScaleInE1ELSR_1EEEEEENS4_6LayoutINS5_IJNSA_ILi2EEESB_SB_EEENS5_IJSB_NSA_ILi0EEESX_EEEEENS5_IJNS4_10UnderscoreES10_S10_EEEEENS4_13SM90_TMA_LOADENS4_14ComposedLayoutINS4_7SwizzleILi3ELi4ELi3EEENS4_18smem_ptr_flag_bitsILi16EEENSU_INS5_IJNSA_ILi8EEESH_EEENS5_IJSH_SB_EEEEEEEvNS4_8identityES13_S1D_vS1E_EENS_8epilogue10collective18CollectiveEpilogueINS1G_22Sm90TmaWarpSpecializedILi4ELi2ELi16ELb1ELb0EEEJSI_NS5_IJSG_NSA_ILi32EEEEEESJ_SK_SJ_SK_NS1G_6fusion15FusionCallbacksIS1K_NS1N_13LinCombEltActINS1G_6thread4SiLuESJ_fSJ_fLNS_15FloatRoundStyleE2EEESI_S1M_JEEES13_NS14_INS15_ILi2ELi4ELi3EEES18_NSU_INS5_IJS19_S1L_EEENS5_IJS1L_SB_EEEEEEENS4_17SM75_U32x4_LDSM_NENS4_14SM90_TMA_STOREES1Z_NS4_17SM90_U32x4_STSM_NENS4_9Copy_AtomIJS22_SJ_EEEvEEEvvEEEEvNT_6ParamsE --------------------------
	.section	.nv.info._ZN7cutlass13device_kernelINS_4gemm6kernel13GemmUniversalIN4cute5tupleIJiiiiEEENS1_10collective13CollectiveMmaINS1_34MainloopSm90TmaGmmaWarpSpecializedILi4ENS5_IJNS4_1CILi1EEESB_SB_EEENS1_35KernelTmaWarpSpecializedCooperativeEEENS5_IJNSA_ILi256EEENSA_ILi128EEENSA_ILi64EEEEEENS_6half_tENS5_IJlSB_lEEESJ_SK_NS4_8TiledMMAINS4_8MMA_AtomIJNS4_4SM904GMMA26MMA_64x128x16_F32F16F16_SSILNSO_5MajorE0ELSQ_0ELNSO_7ScaleInE1ELSR_1EEEEEENS4_6LayoutINS5_IJNSA_ILi2EEESB_SB_EEENS5_IJSB_NSA_ILi0EEESX_EEEEENS5_IJNS4_10UnderscoreES10_S10_EEEEENS4_13SM90_TMA_LOADENS4_14ComposedLayoutINS4_7SwizzleILi3ELi4ELi3EEENS4_18smem_ptr_flag_bitsILi16EEENSU_INS5_IJNSA_ILi8EEESH_EEENS5_IJSH_SB_EEEEEEEvNS4_8identityES13_S1D_vS1E_EENS_8epilogue10collective18CollectiveEpilogueINS1G_22Sm90TmaWarpSpecializedILi4ELi2ELi16ELb1ELb0EEEJSI_NS5_IJSG_NSA_ILi32EEEEEESJ_SK_SJ_SK_NS1G_6fusion15FusionCallbacksIS1K_NS1N_13LinCombEltActINS1G_6thread4SiLuESJ_fSJ_fLNS_15FloatRoundStyleE2EEESI_S1M_JEEES13_NS14_INS15_ILi2ELi4ELi3EEES18_NSU_INS5_IJS19_S1L_EEENS5_IJS1L_SB_EEEEEEENS4_17SM75_U32x4_LDSM_NENS4_14SM90_TMA_STOREES1Z_NS4_17SM90_U32x4_STSM_NENS4_9Copy_AtomIJS22_SJ_EEEvEEEvvEEEEvNT_6ParamsE,"",@"SHT_CUDA_INFO"
	.sectionflags	@""
	.align	4


	//----- nvinfo : EIATTR_CUDA_API_VERSION
	.align		4
        /*0000*/ 	.byte	0x04, 0x37
        /*0002*/ 	.short	(.L_26 - .L_25)
.L_25:
        /*0004*/ 	.word	0x00000082


	//----- nvinfo : EIATTR_KPARAM_INFO
	.align		4
.L_26:
        /*0008*/ 	.byte	0x04, 0x17
        /*000a*/ 	.short	(.L_28 - .L_27)
.L_27:
        /*000c*/ 	.word	0x00000000
        /*0010*/ 	.short	0x0000
        /*0012*/ 	.short	0x0070
        /*0014*/ 	.byte	0x00, 0xf0, 0x01, 0x1c


	//----- nvinfo : EIATTR_SPARSE_MMA_MASK
	.align		4
.L_28:
        /*0018*/ 	.byte	0x03, 0x50
        /*001a*/ 	.short	0x0000


	//----- nvinfo : EIATTR_MAXREG_COUNT
	.align		4
        /*001c*/ 	.byte	0x03, 0x1b
        /*001e*/ 	.short	0x00a8


	//----- nvinfo : EIATTR_NUM_BARRIERS
	.align		4
        /*0020*/ 	.byte	0x02, 0x4c
        /*0022*/ 	.byte	0x02
	.zero		1


	//----- nvinfo : EIATTR_EXTERNS
	.align		4
        /*0024*/ 	.byte	0x04, 0x0f
        /*0026*/ 	.short	(.L_30 - .L_29)


	//   ....[0]....
	.align		4
.L_29:
        /*0028*/ 	.word	index@(__assertfail)


	//----- nvinfo : EIATTR_MERCURY_ISA_VERSION
	.align		4
.L_30:
        /*002c*/ 	.byte	0x03, 0x5f
        /*002e*/ 	.short	0x0101


	//----- nvinfo : EIATTR_INT_WARP_WIDE_INSTR_OFFSETS
	.align		4
        /*0030*/ 	.byte	0x04, 0x31
        /*0032*/ 	.short	(.L_32 - .L_31)


	//   ....[0]....
.L_31:
        /*0034*/ 	.word	0x000008c0


	//   ....[1]....
        /*0038*/ 	.word	0x000008d0


	//   ....[2]....
        /*003c*/ 	.word	0x00000960


	//----- nvinfo : EIATTR_COOP_GROUP_MASK_REGIDS
	.align		4
.L_32:
        /*0040*/ 	.byte	0x04, 0x29
        /*0042*/ 	.short	(.L_34 - .L_33)


	//   ....[0]....
.L_33:
        /*0044*/ 	.word	0xffffffff


	//   ....[1]....
        /*0048*/ 	.word	0xffffffff


	//   ....[2]....
        /*004c*/ 	.word	0xffffffff


	//   ....[3]....
        /*0050*/ 	.word	0xffffffff


	//   ....[4]....
        /*0054*/ 	.word	0xffffffff


	//   ....[5]....
        /*0058*/ 	.word	0xffffffff


	//----- nvinfo : EIATTR_COOP_GROUP_INSTR_OFFSETS
	.align		4
.L_34:
        /*005c*/ 	.byte	0x04, 0x28
        /*005e*/ 	.short	(.L_36 - .L_35)


	//   ....[0]....
.L_35:
        /*0060*/ 	.word	0x00000070


	//   ....[1]....
        /*0064*/ 	.word	0x00000080


	//   ....[2]....
        /*0068*/ 	.word	0x00000440


	//   ....[3]....
        /*006c*/ 	.word	0x000005d0


	//   ....[4]....
        /*0070*/ 	.word	0x00000780


	//   ....[5]....
        /*0074*/ 	.word	0x000014a0


	//----- nvinfo : EIATTR_REG_RECONFIG
	.align		4
.L_36:
        /*0078*/ 	.byte	0x01, 0x54
	.zero		2


	//----- nvinfo : EIATTR_SYSCALL_OFFSETS
	.align		4
        /*007c*/ 	.byte	0x04, 0x46
        /*007e*/ 	.short	(.L_38 - .L_37)


	//   ....[0]....
.L_37:
        /*0080*/ 	.word	0x00001660


	//   ....[1]....
        /*0084*/ 	.word	0x00002300


	//   ....[2]....
        /*0088*/ 	.word	0x000023f0


	//----- nvinfo : EIATTR_MBARRIER_INSTR_OFFSETS
	.align		4
.L_38:
        /*008c*/ 	.byte	0x04, 0x39
        /*008e*/ 	.short	(.L_40 - .L_39)


	//   ....[0]....
.L_39:
        /*0090*/ 	.word	0x00000540
        /*0094*/ 	.word	0x000000ff
        /*0098*/ 	.word	0x00000000
        /*009c*/ 	.short	0x0100
        /*009e*/ 	.byte	0x08
	.zero		1


	//   ....[1]....
        /*00a0*/ 	.word	0x00000550
        /*00a4*/ 	.word	0x000000ff
        /*00a8*/ 	.word	0x00000020
        /*00ac*/ 	.short	0x0100
        /*00ae*/ 	.byte	0x08
	.zero		1


	//   ....[2]....
        /*00b0*/ 	.word	0x00000560
        /*00b4*/ 	.word	0x000000ff
        /*00b8*/ 	.word	0x00000008
        /*00bc*/ 	.short	0x0100
        /*00be*/ 	.byte	0x08
	.zero		1


	//   ....[3]....
        /*00c0*/ 	.word	0x00000570
        /*00c4*/ 	.word	0x000000ff
        /*00c8*/ 	.word	0x00000028
        /*00cc*/ 	.short	0x0100
        /*00ce*/ 	.byte	0x08
	.zero		1


	//   ....[4]....
        /*00d0*/ 	.word	0x00000580
        /*00d4*/ 	.word	0x000000ff
        /*00d8*/ 	.word	0x00000010
        /*00dc*/ 	.short	0x0100
        /*00de*/ 	.byte	0x08
	.zero		1


	//   ....[5]....
        /*00e0*/ 	.word	0x00000590
        /*00e4*/ 	.word	0x000000ff
        /*00e8*/ 	.word	0x00000030
        /*00ec*/ 	.short	0x0100
        /*00ee*/ 	.byte	0x08
	.zero		1


	//   ....[6]....
        /*00f0*/ 	.word	0x000005a0
        /*00f4*/ 	.word	0x000000ff
        /*00f8*/ 	.word	0x00000018
        /*00fc*/ 	.short	0x0100
        /*00fe*/ 	.byte	0x08
	.zero		1


	//   ....[7]....
        /*0100*/ 	.word	0x000005b0
        /*0104*/ 	.word	0x000000ff
        /*0108*/ 	.word	0x00000038
        /*010c*/ 	.short	0x0100
        /*010e*/ 	.byte	0x08
	.zero		1


	//   ....[8]....
        /*0110*/ 	.word	0x000006f0
        /*0114*/ 	.word	0x000000ff
        /*0118*/ 	.word	0x00000040
        /*011c*/ 	.short	0x0100
        /*011e*/ 	.byte	0x08
	.zero		1


	//   ....[9]....
        /*0120*/ 	.word	0x00000700
        /*0124*/ 	.word	0x000000ff
        /*0128*/ 	.word	0x00000060
        /*012c*/ 	.short	0x0100
        /*012e*/ 	.byte	0x08
	.zero		1


	//   ....[10]....
        /*0130*/ 	.word	0x00000710
        /*0134*/ 	.word	0x000000ff
        /*0138*/ 	.word	0x00000048
        /*013c*/ 	.short	0x0100
        /*013e*/ 	.byte	0x08
	.zero		1


	//   ....[11]....
        /*0140*/ 	.word	0x00000720
        /*0144*/ 	.word	0x000000ff
        /*0148*/ 	.word	0x00000068
        /*014c*/ 	.short	0x0100
        /*014e*/ 	.byte	0x08
	.zero		1


	//   ....[12]....
        /*0150*/ 	.word	0x00000730
        /*0154*/ 	.word	0x000000ff
        /*0158*/ 	.word	0x00000050
        /*015c*/ 	.short	0x0100
        /*015e*/ 	.byte	0x08
	.zero		1


	//   ....[13]....
        /*0160*/ 	.word	0x00000740
        /*0164*/ 	.word	0x000000ff
        /*0168*/ 	.word	0x00000070
        /*016c*/ 	.short	0x0100
        /*016e*/ 	.byte	0x08
	.zero		1


	//   ....[14]....
        /*0170*/ 	.word	0x00000750
        /*0174*/ 	.word	0x000000ff
        /*0178*/ 	.word	0x00000058
        /*017c*/ 	.short	0x0100
        /*017e*/ 	.byte	0x08
	.zero		1


	//   ....[15]....
        /*0180*/ 	.word	0x00000760
        /*0184*/ 	.word	0x000000ff
        /*0188*/ 	.word	0x00000078
        /*018c*/ 	.short	0x0100
        /*018e*/ 	.byte	0x08
	.zero		1


	//   ....[16]....
        /*0190*/ 	.word	0x000009f0
        /*0194*/ 	.word	0x000000ff
        /*0198*/ 	.word	0x00000080
        /*019c*/ 	.short	0x0100
        /*019e*/ 	.byte	0x08
	.zero		1


	//   ....[17]....
        /*01a0*/ 	.word	0x00000a60
        /*01a4*/ 	.word	0x000000ff
        /*01a8*/ 	.word	0x00000088
        /*01ac*/ 	.short	0x0100
        /*01ae*/ 	.byte	0x08
	.zero		1


	//   ....[18]....
        /*01b0*/ 	.word	0x000016e0
        /*01b4*/ 	.word	0x00000003
        /*01b8*/ 	.word	0x00000000
        /*01bc*/ 	.short	0x010a
        /*01be*/ 	.byte	0x3f
	.zero		1


	//   ....[19]....
        /*01c0*/ 	.word	0x00001720
        /*01c4*/ 	.word	0x00000003
        /*01c8*/ 	.word	0x00000000
        /*01cc*/ 	.short	0x010a
        /*01ce*/ 	.byte	0x3f
	.zero		1


	//   ....[20]....
        /*01d0*/ 	.word	0x00001bd0
        /*01d4*/ 	.word	0x000000ff
        /*01d8*/ 	.word	0x00000000
        /*01dc*/ 	.short	0x010a
        /*01de*/ 	.byte	0x08
	.zero		1


	//   ....[21]....
        /*01e0*/ 	.word	0x00001c10
        /*01e4*/ 	.word	0x000000ff
        /*01e8*/ 	.word	0x00000000
        /*01ec*/ 	.short	0x010a
        /*01ee*/ 	.byte	0x08
	.zero		1


	//   ....[22]....
        /*01f0*/ 	.word	0x00001fb0
        /*01f4*/ 	.word	0x000000ff
        /*01f8*/ 	.word	0x00000000
        /*01fc*/ 	.short	0x0101
        /*01fe*/ 	.byte	0x08
	.zero		1


	//   ....[23]....
        /*0200*/ 	.word	0x00002160
        /*0204*/ 	.word	0x000000ff
        /*0208*/ 	.word	0x00000000
        /*020c*/ 	.short	0x0101
        /*020e*/ 	.byte	0x04
	.zero		1


	//   ....[24]....
        /*0210*/ 	.word	0x00002880
        /*0214*/ 	.word	0x000000ff
        /*0218*/ 	.word	0x00000040
        /*021c*/ 	.short	0x010a
        /*021e*/ 	.byte	0x34
	.zero		1


	//   ....[25]....
        /*0220*/ 	.word	0x000048a0
        /*0224*/ 	.word	0x000000ff
        /*0228*/ 	.word	0x00000000
        /*022c*/ 	.short	0x0101
        /*022e*/ 	.byte	0x04
	.zero		1


	//   ....[26]....
        /*0230*/ 	.word	0x00004980
        /*0234*/ 	.word	0x00000014
        /*0238*/ 	.word	0x00000040
        /*023c*/ 	.short	0x010a
        /*023e*/ 	.byte	0x3f
	.zero		1


	//   ....[27]....
        /*0240*/ 	.word	0x000067c0
        /*0244*/ 	.word	0x000000ff
        /*0248*/ 	.word	0x00000000
        /*024c*/ 	.short	0x0101
        /*024e*/ 	.byte	0x04
	.zero		1


	//   ....[28]....
        /*0250*/ 	.word	0x000068b0
        /*0254*/ 	.word	0x00000000
        /*0258*/ 	.word	0x00000040
        /*025c*/ 	.short	0x010a
        /*025e*/ 	.byte	0x3f
	.zero		1


	//   ....[29]....
        /*0260*/ 	.word	0x00008720
        /*0264*/ 	.word	0x000000ff
        /*0268*/ 	.word	0x00000000
        /*026c*/ 	.short	0x0101
        /*026e*/ 	.byte	0x04
	.zero		1


	//   ....[30]....
        /*0270*/ 	.word	0x00008800
        /*0274*/ 	.word	0x00000003
        /*0278*/ 	.word	0x00000040
        /*027c*/ 	.short	0x010a
        /*027e*/ 	.byte	0x3f
	.zero		1


	//   ....[31]....
        /*0280*/ 	.word	0x0000a680
        /*0284*/ 	.word	0x000000ff
        /*0288*/ 	.word	0x00000000
        /*028c*/ 	.short	0x0101
        /*028e*/ 	.byte	0x04
	.zero		1


	//   ....[32]....
        /*0290*/ 	.word	0x0000a760
        /*0294*/ 	.word	0x00000000
        /*0298*/ 	.word	0x00000040
        /*029c*/ 	.short	0x010a
        /*029e*/ 	.byte	0x3f
	.zero		1


	//   ....[33]....
        /*02a0*/ 	.word	0x0000c5b0
        /*02a4*/ 	.word	0x000000ff
        /*02a8*/ 	.word	0x00000000
        /*02ac*/ 	.short	0x0101
        /*02ae*/ 	.byte	0x04
	.zero		1


	//   ....[34]....
        /*02b0*/ 	.word	0x0000c690
        /*02b4*/ 	.word	0x00000000
        /*02b8*/ 	.word	0x00000040
        /*02bc*/ 	.short	0x010a
        /*02be*/ 	.byte	0x3f
	.zero		1


	//   ....[35]....
        /*02c0*/ 	.word	0x0000e4e0
        /*02c4*/ 	.word	0x000000ff
        /*02c8*/ 	.word	0x00000000
        /*02cc*/ 	.short	0x0101
        /*02ce*/ 	.byte	0x04
	.zero		1


	//   ....[36]....
        /*02d0*/ 	.word	0x0000e5c0
        /*02d4*/ 	.word	0x00000000
        /*02d8*/ 	.word	0x00000040
        /*02dc*/ 	.short	0x010a
        /*02de*/ 	.byte	0x3f
	.zero		1


	//   ....[37]....
        /*02e0*/ 	.word	0x00010410
        /*02e4*/ 	.word	0x000000ff
        /*02e8*/ 	.word	0x00000000
        /*02ec*/ 	.short	0x0101
        /*02ee*/ 	.byte	0x04
	.zero		1


	//   ....[38]....
        /*02f0*/ 	.word	0x000104f0
        /*02f4*/ 	.word	0x00000003
        /*02f8*/ 	.word	0x00000040
        /*02fc*/ 	.short	0x010a
        /*02fe*/ 	.byte	0x3f
	.zero		1


	//   ....[39]....
        /*0300*/ 	.word	0x000122f0
        /*0304*/ 	.word	0x000000ff
        /*0308*/ 	.word	0x00000000
        /*030c*/ 	.short	0x0101
        /*030e*/ 	.byte	0x04
	.zero		1


	//   ....[40]....
        /*0310*/ 	.word	0x00012ce0
        /*0314*/ 	.word	0x000000ff
        /*0318*/ 	.word	0x00000000
        /*031c*/ 	.short	0x0101
        /*031e*/ 	.byte	0x04
	.zero		1


	//   ....[41]....
        /*0320*/ 	.word	0x000133d0
        /*0324*/ 	.word	0x000000ff
        /*0328*/ 	.word	0x00000088
        /*032c*/ 	.short	0x010a
        /*032e*/ 	.byte	0x04
	.zero		1


	//   ....[42]....
        /*0330*/ 	.word	0x000137d0
        /*0334*/ 	.word	0x000000ff
        /*0338*/ 	.word	0x00000060
        /*033c*/ 	.short	0x010a
        /*033e*/ 	.byte	0x0d
	.zero		1


	//   ....[43]....
        /*0340*/ 	.word	0x000138c0
        /*0344*/ 	.word	0x000000ff
        /*0348*/ 	.word	0x00000040
        /*034c*/ 	.short	0x010b
        /*034e*/ 	.byte	0x0d
	.zero		1


	//   ....[44]....
        /*0350*/ 	.word	0x00013920
        /*0354*/ 	.word	0x000000ff
        /*0358*/ 	.word	0x00000000
        /*035c*/ 	.short	0x0101
        /*035e*/ 	.byte	0x10
	.zero		1


	//   ....[45]....
        /*0360*/ 	.word	0x00013950
        /*0364*/ 	.word	0x000000ff
        /*0368*/ 	.word	0x00000068
        /*036c*/ 	.short	0x010a
        /*036e*/ 	.byte	0x0d
	.zero		1


	//   ....[46]....
        /*0370*/ 	.word	0x00013a60
        /*0374*/ 	.word	0x000000ff
        /*0378*/ 	.word	0x00000048
        /*037c*/ 	.short	0x010b
        /*037e*/ 	.byte	0x0d
	.zero		1


	//   ....[47]....
        /*0380*/ 	.word	0x00013ad0
        /*0384*/ 	.word	0x000000ff
        /*0388*/ 	.word	0x00000000
        /*038c*/ 	.short	0x0101
        /*038e*/ 	.byte	0x14
	.zero		1


	//   ....[48]....
        /*0390*/ 	.word	0x00013b00
        /*0394*/ 	.word	0x000000ff
        /*0398*/ 	.word	0x00000070
        /*039c*/ 	.short	0x010a
        /*039e*/ 	.byte	0x0d
	.zero		1


	//   ....[49]....
        /*03a0*/ 	.word	0x00013c00
        /*03a4*/ 	.word	0x000000ff
        /*03a8*/ 	.word	0x00000050
        /*03ac*/ 	.short	0x010b
        /*03ae*/ 	.byte	0x0d
	.zero		1


	//   ....[50]....
        /*03b0*/ 	.word	0x00013c60
        /*03b4*/ 	.word	0x000000ff
        /*03b8*/ 	.word	0x00000000
        /*03bc*/ 	.short	0x0101
        /*03be*/ 	.byte	0x15
	.zero		1


	//   ....[51]....
        /*03c0*/ 	.word	0x00013c90
        /*03c4*/ 	.word	0x000000ff
        /*03c8*/ 	.word	0x00000078
        /*03cc*/ 	.short	0x010a
        /*03ce*/ 	.byte	0x0d
	.zero		1


	//   ....[52]....
        /*03d0*/ 	.word	0x00013d90
        /*03d4*/ 	.word	0x000000ff
        /*03d8*/ 	.word	0x00000058
        /*03dc*/ 	.short	0x010b
        /*03de*/ 	.byte	0x0d
	.zero		1


	//   ....[53]....
        /*03e0*/ 	.word	0x00013e00
        /*03e4*/ 	.word	0x000000ff
        /*03e8*/ 	.word	0x00000000
        /*03ec*/ 	.short	0x0101
        /*03ee*/ 	.byte	0x1d
	.zero		1


	//   ....[54]....
        /*03f0*/ 	.word	0x00013e40
        /*03f4*/ 	.word	0x000000ff
        /*03f8*/ 	.word	0x00000060
        /*03fc*/ 	.short	0x010a
        /*03fe*/ 	.byte	0x0d
	.zero		1


	//   ....[55]....
        /*0400*/ 	.word	0x00013f30
        /*0404*/ 	.word	0x000000ff
        /*0408*/ 	.word	0x00000040
        /*040c*/ 	.short	0x010b
        /*040e*/ 	.byte	0x0d
	.zero		1


	//   ....[56]....
        /*0410*/ 	.word	0x00013f70
        /*0414*/ 	.word	0x000000ff
        /*0418*/ 	.word	0x00000000
        /*041c*/ 	.short	0x0101
        /*041e*/ 	.byte	0x10
	.zero		1


	//   ....[57]....
        /*0420*/ 	.word	0x00013fa0
        /*0424*/ 	.word	0x000000ff
        /*0428*/ 	.word	0x00000068
        /*042c*/ 	.short	0x010a
        /*042e*/ 	.byte	0x0d
	.zero		1


	//   ....[58]....
        /*0430*/ 	.word	0x000140a0
        /*0434*/ 	.word	0x000000ff
        /*0438*/ 	.word	0x00000048
        /*043c*/ 	.short	0x010b
        /*043e*/ 	.byte	0x0d
	.zero		1


	//   ....[59]....
        /*0440*/ 	.word	0x000140e0
        /*0444*/ 	.word	0x000000ff
        /*0448*/ 	.word	0x00000000
        /*044c*/ 	.short	0x0101
        /*044e*/ 	.byte	0x14
	.zero		1


	//   ....[60]....
        /*0450*/ 	.word	0x00014120
        /*0454*/ 	.word	0x000000ff
        /*0458*/ 	.word	0x00000070
        /*045c*/ 	.short	0x010a
        /*045e*/ 	.byte	0x0d
	.zero		1


	//   ....[61]....
        /*0460*/ 	.word	0x00014200
        /*0464*/ 	.word	0x000000ff
        /*0468*/ 	.word	0x00000050
        /*046c*/ 	.short	0x010b
        /*046e*/ 	.byte	0x0d
	.zero		1


	//   ....[62]....
        /*0470*/ 	.word	0x00014240
        /*0474*/ 	.word	0x000000ff
        /*0478*/ 	.word	0x00000000
        /*047c*/ 	.short	0x0101
        /*047e*/ 	.byte	0x15
	.zero		1


	//   ....[63]....
        /*0480*/ 	.word	0x00014270
        /*0484*/ 	.word	0x000000ff
        /*0488*/ 	.word	0x00000078
        /*048c*/ 	.short	0x010a
        /*048e*/ 	.byte	0x0d
	.zero		1


	//   ....[64]....
        /*0490*/ 	.word	0x00014370
        /*0494*/ 	.word	0x000000ff
        /*0498*/ 	.word	0x00000058
        /*049c*/ 	.short	0x010b
        /*049e*/ 	.byte	0x0d
	.zero		1


	//   ....[65]....
        /*04a0*/ 	.word	0x000143c0
        /*04a4*/ 	.word	0x000000ff
        /*04a8*/ 	.word	0x00000000
        /*04ac*/ 	.short	0x0101
        /*04ae*/ 	.byte	0x1d
	.zero		1


	//   ....[66]....
        /*04b0*/ 	.word	0x00014a90
        /*04b4*/ 	.word	0x00000000
        /*04b8*/ 	.word	0x00000060
        /*04bc*/ 	.short	0x010a
        /*04be*/ 	.byte	0x3f
	.zero		1


	//   ....[67]....
        /*04c0*/ 	.word	0x00014ad0
        /*04c4*/ 	.word	0x00000000
        /*04c8*/ 	.word	0x00000068
        /*04cc*/ 	.short	0x010a
        /*04ce*/ 	.byte	0x3f
	.zero		1


	//   ....[68]....
        /*04d0*/ 	.word	0x00014b10
        /*04d4*/ 	.word	0x00000000
        /*04d8*/ 	.word	0x00000070
        /*04dc*/ 	.short	0x010a
        /*04de*/ 	.byte	0x3f
	.zero		1


	//   ....[69]....
        /*04e0*/ 	.word	0x00014b70
        /*04e4*/ 	.word	0x00000000
        /*04e8*/ 	.word	0x00000078
        /*04ec*/ 	.short	0x010a
        /*04ee*/ 	.byte	0x3f
	.zero		1


	//   ....[70]....
        /*04f0*/ 	.word	0x00014ea0
        /*04f4*/ 	.word	0x00000014
        /*04f8*/ 	.word	0x00000020
        /*04fc*/ 	.short	0x010a
        /*04fe*/ 	.byte	0x3f
	.zero		1


	//   ....[71]....
        /*0500*/ 	.word	0x00015250
        /*0504*/ 	.word	0x00000004
        /*0508*/ 	.word	0x00000088
        /*050c*/ 	.short	0x0101
        /*050e*/ 	.byte	0x3f
	.zero		1


	//   ....[72]....
        /*0510*/ 	.word	0x00015970
        /*0514*/ 	.word	0x00000007
        /*0518*/ 	.word	0x00000000
        /*051c*/ 	.short	0x010a
        /*051e*/ 	.byte	0x3f
	.zero		1


	//   ....[73]....
        /*0520*/ 	.word	0x000159f0
        /*0524*/ 	.word	0x00000009
        /*0528*/ 	.word	0x00000000
        /*052c*/ 	.short	0x010a
        /*052e*/ 	.byte	0x3f
	.zero		1


	//   ....[74]....
        /*0530*/ 	.word	0x00015a80
        /*0534*/ 	.word	0x00000006
        /*0538*/ 	.word	0x00000000
        /*053c*/ 	.short	0x010a
        /*053e*/ 	.byte	0x3f
	.zero		1


	//   ....[75]....
        /*0540*/ 	.word	0x00015b10
        /*0544*/ 	.word	0x00000003
        /*0548*/ 	.word	0x00000000
        /*054c*/ 	.short	0x010a
        /*054e*/ 	.byte	0x3f
	.zero		1


	//   ....[76]....
        /*0550*/ 	.word	0x00015b70
        /*0554*/ 	.word	0x00000003
        /*0558*/ 	.word	0x00000000
        /*055c*/ 	.short	0x010a
        /*055e*/ 	.byte	0x3f
	.zero		1


	//   ....[77]....
        /*0560*/ 	.word	0x00015bd0
        /*0564*/ 	.word	0x00000004
        /*0568*/ 	.word	0x00000000
        /*056c*/ 	.short	0x010a
        /*056e*/ 	.byte	0x3f
	.zero		1


	//   ....[78]....
        /*0570*/ 	.word	0x00015c30
        /*0574*/ 	.word	0x00000003
        /*0578*/ 	.word	0x00000040
        /*057c*/ 	.short	0x010a
        /*057e*/ 	.byte	0x3f
	.zero		1


	//   ....[79]....
        /*0580*/ 	.word	0x00015c80
        /*0584*/ 	.word	0x00000014
        /*0588*/ 	.word	0x00000040
        /*058c*/ 	.short	0x010a
        /*058e*/ 	.byte	0x3f
	.zero		1


	//   ....[80]....
        /*0590*/ 	.word	0x00015cd0
        /*0594*/ 	.word	0x00000000
        /*0598*/ 	.word	0x00000040
        /*059c*/ 	.short	0x010a
        /*059e*/ 	.byte	0x3f
	.zero		1


	//   ....[81]....
        /*05a0*/ 	.word	0x00015d20
        /*05a4*/ 	.word	0x00000003
        /*05a8*/ 	.word	0x00000040
        /*05ac*/ 	.short	0x010a
        /*05ae*/ 	.byte	0x3f
	.zero		1


	//   ....[82]....
        /*05b0*/ 	.word	0x00015d70
        /*05b4*/ 	.word	0x00000000
        /*05b8*/ 	.word	0x00000040
        /*05bc*/ 	.short	0x010a
        /*05be*/ 	.byte	0x3f
	.zero		1


	//   ....[83]....
        /*05c0*/ 	.word	0x00015dc0
        /*05c4*/ 	.word	0x00000000
        /*05c8*/ 	.word	0x00000040
        /*05cc*/ 	.short	0x010a
        /*05ce*/ 	.byte	0x3f
	.zero		1


	//   ....[84]....
        /*05d0*/ 	.word	0x00015e10
        /*05d4*/ 	.word	0x00000000
        /*05d8*/ 	.word	0x00000040
        /*05dc*/ 	.short	0x010a
        /*05de*/ 	.byte	0x3f
	.zero		1


	//   ....[85]....
        /*05e0*/ 	.word	0x00015e60
        /*05e4*/ 	.word	0x00000003
        /*05e8*/ 	.word	0x00000040
        /*05ec*/ 	.short	0x010a
        /*05ee*/ 	.byte	0x3f
	.zero		1


	//   ....[86]....
        /*05f0*/ 	.word	0x00015ec0
        /*05f4*/ 	.word	0x00000009
        /*05f8*/ 	.word	0x00000088
        /*05fc*/ 	.short	0x010a
        /*05fe*/ 	.byte	0x3f
	.zero		1


	//   ....[87]....
        /*0600*/ 	.word	0x00015f20
        /*0604*/ 	.word	0x00000005
        /*0608*/ 	.word	0x00000060
        /*060c*/ 	.short	0x010a
        /*060e*/ 	.byte	0x3f
	.zero		1


	//   ....[88]....
        /*0610*/ 	.word	0x00015f80
        /*0614*/ 	.word	0x00000005
        /*0618*/ 	.word	0x00000068
        /*061c*/ 	.short	0x010a
        /*061e*/ 	.byte	0x3f
	.zero		1


	//   ....[89]....
        /*0620*/ 	.word	0x00015fe0
        /*0624*/ 	.word	0x00000005
        /*0628*/ 	.word	0x00000070
        /*062c*/ 	.short	0x010a
        /*062e*/ 	.byte	0x3f
	.zero		1


	//   ....[90]....
        /*0630*/ 	.word	0x00016040
        /*0634*/ 	.word	0x00000005
        /*0638*/ 	.word	0x00000078
        /*063c*/ 	.short	0x010a
        /*063e*/ 	.byte	0x3f
	.zero		1


	//   ....[91]....
        /*0640*/ 	.word	0x000160a0
        /*0644*/ 	.word	0x00000005
        /*0648*/ 	.word	0x00000060
        /*064c*/ 	.short	0x010a
        /*064e*/ 	.byte	0x3f
	.zero		1


	//   ....[92]....
        /*0650*/ 	.word	0x00016100
        /*0654*/ 	.word	0x00000005
        /*0658*/ 	.word	0x00000068
        /*065c*/ 	.short	0x010a
        /*065e*/ 	.byte	0x3f
	.zero		1


	//   ....[93]....
        /*0660*/ 	.word	0x00016160
        /*0664*/ 	.word	0x00000005
        /*0668*/ 	.word	0x00000070
        /*066c*/ 	.short	0x010a
        /*066e*/ 	.byte	0x3f
	.zero		1


	//   ....[94]....
        /*0670*/ 	.word	0x000161c0
        /*0674*/ 	.word	0x00000005
        /*0678*/ 	.word	0x00000078
        /*067c*/ 	.short	0x010a
        /*067e*/ 	.byte	0x3f
	.zero		1


	//   ....[95]....
        /*0680*/ 	.word	0x00016210
        /*0684*/ 	.word	0x00000000
        /*0688*/ 	.word	0x00000060
        /*068c*/ 	.short	0x010a
        /*068e*/ 	.byte	0x3f
	.zero		1


	//   ....[96]....
        /*0690*/ 	.word	0x00016260
        /*0694*/ 	.word	0x00000000
        /*0698*/ 	.word	0x00000068
        /*069c*/ 	.short	0x010a
        /*069e*/ 	.byte	0x3f
	.zero		1


	//   ....[97]....
        /*06a0*/ 	.word	0x000162b0
        /*06a4*/ 	.word	0x00000000
        /*06a8*/ 	.word	0x00000070
        /*06ac*/ 	.short	0x010a
        /*06ae*/ 	.byte	0x3f
	.zero		1


	//   ....[98]....
        /*06b0*/ 	.word	0x00016380
        /*06b4*/ 	.word	0x00000014
        /*06b8*/ 	.word	0x00000020
        /*06bc*/ 	.short	0x010a
        /*06be*/ 	.byte	0x3f
	.zero		1


	//   ....[99]....
        /*06c0*/ 	.word	0x00016450
        /*06c4*/ 	.word	0x00000007
        /*06c8*/ 	.word	0x00000000
        /*06cc*/ 	.short	0x010a
        /*06ce*/ 	.byte	0x3f
	.zero		1


	//   ....[100]....
        /*06d0*/ 	.word	0x000164a0
        /*06d4*/ 	.word	0x00000009
        /*06d8*/ 	.word	0x00000000
        /*06dc*/ 	.short	0x010a
        /*06de*/ 	.byte	0x3f
	.zero		1


	//   ....[101]....
        /*06e0*/ 	.word	0x000164f0
        /*06e4*/ 	.word	0x00000006
        /*06e8*/ 	.word	0x00000000
        /*06ec*/ 	.short	0x010a
        /*06ee*/ 	.byte	0x3f
	.zero		1


	//----- nvinfo : EIATTR_NUM_MBARRIERS
	.align		4
.L_40:
        /*06f0*/ 	.byte	0x03, 0x38
        /*06f2*/ 	.short	0x0012


	//----- nvinfo : EIATTR_EXIT_INSTR_OFFSETS
	.align		4
        /*06f4*/ 	.byte	0x04, 0x1c
        /*06f6*/ 	.short	(.L_42 - .L_41)


	//   ....[0]....
.L_41:
        /*06f8*/ 	.word	0x00015b60


	//----- nvinfo : EIATTR_MAX_THREADS
	.align		4
.L_42:
        /*06fc*/ 	.byte	0x04, 0x05
        /*06fe*/ 	.short	(.L_44 - .L_43)
.L_43:
        /*0700*/ 	.word	0x00000180
        /*0704*/ 	.word	0x00000001
        /*0708*/ 	.word	0x00000001


	//----- nvinfo : EIATTR_CRS_STACK_SIZE
	.align		4
.L_44:
        /*070c*/ 	.byte	0x04, 0x1e
        /*070e*/ 	.short	(.L_46 - .L_45)
.L_45:
        /*0710*/ 	.word	0x00000000


	//----- nvinfo : EIATTR_CBANK_PARAM_SIZE
	.align		4
.L_46:
        /*0714*/ 	.byte	0x03, 0x19
        /*0716*/ 	.short	0x0770


	//----- nvinfo : EIATTR_PARAM_CBANK
	.align		4
        /*0718*/ 	.byte	0x04, 0x0a
        /*071a*/ 	.short	(.L_48 - .L_47)
	.align		4
.L_47:
        /*071c*/ 	.word	index@(.nv.constant0._ZN7cutlass13device_kernelINS_4gemm6kernel13GemmUniversalIN4cute5tupleIJiiiiEEENS1_10collective13CollectiveMmaINS1_34MainloopSm90TmaGmmaWarpSpecializedILi4ENS5_IJNS4_1CILi1EEESB_SB_EEENS1_35KernelTmaWarpSpecializedCooperativeEEENS5_IJNSA_ILi256EEENSA_ILi128EEENSA_ILi64EEEEEENS_6half_tENS5_IJlSB_lEEESJ_SK_NS4_8TiledMMAINS4_8MMA_AtomIJNS4_4SM904GMMA26MMA_64x128x16_F32F16F16_SSILNSO_5MajorE0ELSQ_0ELNSO_7ScaleInE1ELSR_1EEEEEENS4_6LayoutINS5_IJNSA_ILi2EEESB_SB_EEENS5_IJSB_NSA_ILi0EEESX_EEEEENS5_IJNS4_10UnderscoreES10_S10_EEEEENS4_13SM90_TMA_LOADENS4_14ComposedLayoutINS4_7SwizzleILi3ELi4ELi3EEENS4_18smem_ptr_flag_bitsILi16EEENSU_INS5_IJNSA_ILi8EEESH_EEENS5_IJSH_SB_EEEEEEEvNS4_8identityES13_S1D_vS1E_EENS_8epilogue10collective18CollectiveEpilogueINS1G_22Sm90TmaWarpSpecializedILi4ELi2ELi16ELb1ELb0EEEJSI_NS5_IJSG_NSA_ILi32EEEEEESJ_SK_SJ_SK_NS1G_6fusion15FusionCallbacksIS1K_NS1N_13LinCombEltActINS1G_6thread4SiLuESJ_fSJ_fLNS_15FloatRoundStyleE2EEESI_S1M_JEEES13_NS14_INS15_ILi2ELi4ELi3EEES18_NSU_INS5_IJS19_S1L_EEENS5_IJS1L_SB_EEEEEEENS4_17SM75_U32x4_LDSM_NENS4_14SM90_TMA_STOREES1Z_NS4_17SM90_U32x4_STSM_NENS4_9Copy_AtomIJS22_SJ_EEEvEEEvvEEEEvNT_6ParamsE)
        /*0720*/ 	.short	0x0210
        /*0722*/ 	.short	0x0770


	//----- nvinfo : EIATTR_SW_WAR
	.align		4
.L_48:
        /*0724*/ 	.byte	0x04, 0x36
        /*0726*/ 	.short	(.L_50 - .L_49)
.L_49:
        /*0728*/ 	.word	0x00000008
.L_50:


//--------------------- .nv.callgraph             --------------------------
	.section	.nv.callgraph,"",@"SHT_CUDA_CALLGRAPH"
	.align	4
	.sectionentsize	8
	.align		4
        /*0000*/ 	.word	0x00000000
	.align		4
        /*0004*/ 	.word	0xffffffff
	.align		4
        /*0008*/ 	.word	index@(_ZN7cutlass13device_kernelINS_4gemm6kernel13GemmUniversalIN4cute5tupleIJiiiiEEENS1_10collective13CollectiveMmaINS1_34MainloopSm90TmaGmmaWarpSpecializedILi4ENS5_IJNS4_1CILi1EEESB_SB_EEENS1_35KernelTmaWarpSpecializedCooperativeEEENS5_IJNSA_ILi256EEENSA_ILi128EEENSA_ILi64EEEEEENS_6half_tENS5_IJlSB_lEEESJ_SK_NS4_8TiledMMAINS4_8MMA_AtomIJNS4_4SM904GMMA26MMA_64x128x16_F32F16F16_SSILNSO_5MajorE0ELSQ_0ELNSO_7ScaleInE1ELSR_1EEEEEENS4_6LayoutINS5_IJNSA_ILi2EEESB_SB_EEENS5_IJSB_NSA_ILi0EEESX_EEEEENS5_IJNS4_10UnderscoreES10_S10_EEEEENS4_13SM90_TMA_LOADENS4_14ComposedLayoutINS4_7SwizzleILi3ELi4ELi3EEENS4_18smem_ptr_flag_bitsILi16EEENSU_INS5_IJNSA_ILi8EEESH_EEENS5_IJSH_SB_EEEEEEEvNS4_8identityES13_S1D_vS1E_EENS_8epilogue10collective18CollectiveEpilogueINS1G_22Sm90TmaWarpSpecializedILi4ELi2ELi16ELb1ELb0EEEJSI_NS5_IJSG_NSA_ILi32EEEEEESJ_SK_SJ_SK_NS1G_6fusion15FusionCallbacksIS1K_NS1N_13LinCombEltActINS1G_6thread4SiLuESJ_fSJ_fLNS_15FloatRoundStyleE2EEESI_S1M_JEEES13_NS14_INS15_ILi2ELi4ELi3EEES18_NSU_INS5_IJS19_S1L_EEENS5_IJS1L_SB_EEEEEEENS4_17SM75_U32x4_LDSM_NENS4_14SM90_TMA_STOREES1Z_NS4_17SM90_U32x4_STSM_NENS4_9Copy_AtomIJS22_SJ_EEEvEEEvvEEEEvNT_6ParamsE)
	.align		4
        /*000c*/ 	.word	index@(__assertfail)
	.align		4
        /*0010*/ 	.word	0x00000000
	.align		4
        /*0014*/ 	.word	0xfffffffe
	.align		4
        /*0018*/ 	.word	0x00000000
	.align		4
        /*001c*/ 	.word	0xfffffffd
	.align		4
        /*0020*/ 	.word	0x00000000
	.align		4
        /*0024*/ 	.word	0xfffffffc


//--------------------- .nv.constant4             --------------------------
	.section	.nv.constant4,"a",@progbits
	.align	8
	.align		8
.nv.constant4:
        /*0000*/ 	.dword	__assertfail
	.align		8
        /*0008*/ 	.dword	__unnamed_1
	.align		8
        /*0010*/ 	.dword	__unnamed_2
	.align		8
        /*0018*/ 	.dword	_ZN39_INTERNAL_c1a0be28_4_k_cu_23d720d6_35084cuda3std3__45__cpo5beginE
	.align		8
        /*0020*/ 	.dword	_ZN39_INTERNAL_c1a0be28_4_k_cu_23d720d6_35084cuda3std3__45__cpo3endE
	.align		8
        /*0028*/ 	.dword	_ZN39_INTERNAL_c1a0be28_4_k_cu_23d720d6_35084cuda3std3__45__cpo6cbeginE
	.align		8
        /*0030*/ 	.dword	_ZN39_INTERNAL_c1a0be28_4_k_cu_23d720d6_35084cuda3std3__45__cpo4cendE
	.align		8
        /*0038*/ 	.dword	_ZN39_INTERNAL_c1a0be28_4_k_cu_23d720d6_35084cuda3std3__441_GLOBAL__N__c1a0be28_4_k_cu_23d720d6_35086ignoreE
	.align		8
        /*0040*/ 	.dword	_ZN39_INTERNAL_c1a0be28_4_k_cu_23d720d6_35084cuda3std3__419piecewise_constructE
	.align		8
        /*0048*/ 	.dword	_ZN39_INTERNAL_c1a0be28_4_k_cu_23d720d6_35084cuda3std3__48in_placeE
	.align		8
        /*0050*/ 	.dword	_ZN39_INTERNAL_c1a0be28_4_k_cu_23d720d6_35084cuda3std6ranges3__45__cpo4swapE
	.align		8
        /*0058*/ 	.dword	_ZN39_INTERNAL_c1a0be28_4_k_cu_23d720d6_35084cuda3std6ranges3__45__cpo9iter_moveE
	.align		8
        /*0060*/ 	.dword	_ZN39_INTERNAL_c1a0be28_4_k_cu_23d720d6_35084cute7productE
	.align		8
        /*0068*/ 	.dword	_ZN39_INTERNAL_c1a0be28_4_k_cu_23d720d6_35084cute1_E
	.align		8
        /*0070*/ 	.dword	$str$22
	.align		8
        /*0078*/ 	.dword	$str$23
	.align		8
        /*0080*/ 	.dword	$str$26
	.align		8
        /*0088*/ 	.dword	$str$27


//--------------------- .text._ZN7cutlass13device_kernelINS_4gemm6kernel13GemmUniversalIN4cute5tupleIJiiiiEEENS1_10collective13CollectiveMmaINS1_34MainloopSm90TmaGmmaWarpSpecializedILi4ENS5_IJNS4_1CILi1EEESB_SB_EEENS1_35KernelTmaWarpSpecializedCooperativeEEENS5_IJNSA_ILi256EEENSA_ILi128EEENSA_ILi64EEEEEENS_6half_tENS5_IJlSB_lEEESJ_SK_NS4_8TiledMMAINS4_8MMA_AtomIJNS4_4SM904GMMA26MMA_64x128x16_F32F16F16_SSILNSO_5MajorE0ELSQ_0ELNSO_7ScaleInE1ELSR_1EEEEEENS4_6LayoutINS5_IJNSA_ILi2EEESB_SB_EEENS5_IJSB_NSA_ILi0EEESX_EEEEENS5_IJNS4_10UnderscoreES10_S10_EEEEENS4_13SM90_TMA_LOADENS4_14ComposedLayoutINS4_7SwizzleILi3ELi4ELi3EEENS4_18smem_ptr_flag_bitsILi16EEENSU_INS5_IJNSA_ILi8EEESH_EEENS5_IJSH_SB_EEEEEEEvNS4_8identityES13_S1D_vS1E_EENS_8epilogue10collective18CollectiveEpilogueINS1G_22Sm90TmaWarpSpecializedILi4ELi2ELi16ELb1ELb0EEEJSI_NS5_IJSG_NSA_ILi32EEEEEESJ_SK_SJ_SK_NS1G_6fusion15FusionCallbacksIS1K_NS1N_13LinCombEltActINS1G_6thread4SiLuESJ_fSJ_fLNS_15FloatRoundStyleE2EEESI_S1M_JEEES13_NS14_INS15_ILi2ELi4ELi3EEES18_NSU_INS5_IJS19_S1L_EEENS5_IJS1L_SB_EEEEEEENS4_17SM75_U32x4_LDSM_NENS4_14SM90_TMA_STOREES1Z_NS4_17SM90_U32x4_STSM_NENS4_9Copy_AtomIJS22_SJ_EEEvEEEvvEEEEvNT_6ParamsE --------------------------
	.section	.text._ZN7cutlass13device_kernelINS_4gemm6kernel13GemmUniversalIN4cute5tupleIJiiiiEEENS1_10collective13CollectiveMmaINS1_34MainloopSm90TmaGmmaWarpSpecializedILi4ENS5_IJNS4_1CILi1EEESB_SB_EEENS1_35KernelTmaWarpSpecializedCooperativeEEENS5_IJNSA_ILi256EEENSA_ILi128EEENSA_ILi64EEEEEENS_6half_tENS5_IJlSB_lEEESJ_SK_NS4_8TiledMMAINS4_8MMA_AtomIJNS4_4SM904GMMA26MMA_64x128x16_F32F16F16_SSILNSO_5MajorE0ELSQ_0ELNSO_7ScaleInE1ELSR_1EEEEEENS4_6LayoutINS5_IJNSA_ILi2EEESB_SB_EEENS5_IJSB_NSA_ILi0EEESX_EEEEENS5_IJNS4_10UnderscoreES10_S10_EEEEENS4_13SM90_TMA_LOADENS4_14ComposedLayoutINS4_7SwizzleILi3ELi4ELi3EEENS4_18smem_ptr_flag_bitsILi16EEENSU_INS5_IJNSA_ILi8EEESH_EEENS5_IJSH_SB_EEEEEEEvNS4_8identityES13_S1D_vS1E_EENS_8epilogue10collective18CollectiveEpilogueINS1G_22Sm90TmaWarpSpecializedILi4ELi2ELi16ELb1ELb0EEEJSI_NS5_IJSG_NSA_ILi32EEEEEESJ_SK_SJ_SK_NS1G_6fusion15FusionCallbacksIS1K_NS1N_13LinCombEltActINS1G_6thread4SiLuESJ_fSJ_fLNS_15FloatRoundStyleE2EEESI_S1M_JEEES13_NS14_INS15_ILi2ELi4ELi3EEES18_NSU_INS5_IJS19_S1L_EEENS5_IJS1L_SB_EEEEEEENS4_17SM75_U32x4_LDSM_NENS4_14SM90_TMA_STOREES1Z_NS4_17SM90_U32x4_STSM_NENS4_9Copy_AtomIJS22_SJ_EEEvEEEvvEEEEvNT_6ParamsE,"ax",@progbits
	.align	128
.text._ZN7cutlass13device_kernelINS_4gemm6kernel13GemmUniversalIN4cute5tupleIJiiiiEEENS1_10collective13CollectiveMmaINS1_34MainloopSm90TmaGmmaWarpSpecializedILi4ENS5_IJNS4_1CILi1EEESB_SB_EEENS1_35KernelTmaWarpSpecializedCooperativeEEENS5_IJNSA_ILi256EEENSA_ILi128EEENSA_ILi64EEEEEENS_6half_tENS5_IJlSB_lEEESJ_SK_NS4_8TiledMMAINS4_8MMA_AtomIJNS4_4SM904GMMA26MMA_64x128x16_F32F16F16_SSILNSO_5MajorE0ELSQ_0ELNSO_7ScaleInE1ELSR_1EEEEEENS4_6LayoutINS5_IJNSA_ILi2EEESB_SB_EEENS5_IJSB_NSA_ILi0EEESX_EEEEENS5_IJNS4_10UnderscoreES10_S10_EEEEENS4_13SM90_TMA_LOADENS4_14ComposedLayoutINS4_7SwizzleILi3ELi4ELi3EEENS4_18smem_ptr_flag_bitsILi16EEENSU_INS5_IJNSA_ILi8EEESH_EEENS5_IJSH_SB_EEEEEEEvNS4_8identityES13_S1D_vS1E_EENS_8epilogue10collective18CollectiveEpilogueINS1G_22Sm90TmaWarpSpecializedILi4ELi2ELi16ELb1ELb0EEEJSI_NS5_IJSG_NSA_ILi32EEEEEESJ_SK_SJ_SK_NS1G_6fusion15FusionCallbacksIS1K_NS1N_13LinCombEltActINS1G_6thread4SiLuESJ_fSJ_fLNS_15FloatRoundStyleE2EEESI_S1M_JEEES13_NS14_INS15_ILi2ELi4ELi3EEES18_NSU_INS5_IJS19_S1L_EEENS5_IJS1L_SB_EEEEEEENS4_17SM75_U32x4_LDSM_NENS4_14SM90_TMA_STOREES1Z_NS4_17SM90_U32x4_STSM_NENS4_9Copy_AtomIJS22_SJ_EEEvEEEvvEEEEvNT_6ParamsE:
        .type           _ZN7cutlass13device_kernelINS_4gemm6kernel13GemmUniversalIN4cute5tupleIJiiiiEEENS1_10collective13CollectiveMmaINS1_34MainloopSm90TmaGmmaWarpSpecializedILi4ENS5_IJNS4_1CILi1EEESB_SB_EEENS1_35KernelTmaWarpSpecializedCooperativeEEENS5_IJNSA_ILi256EEENSA_ILi128EEENSA_ILi64EEEEEENS_6half_tENS5_IJlSB_lEEESJ_SK_NS4_8TiledMMAINS4_8MMA_AtomIJNS4_4SM904GMMA26MMA_64x128x16_F32F16F16_SSILNSO_5MajorE0ELSQ_0ELNSO_7ScaleInE1ELSR_1EEEEEENS4_6LayoutINS5_IJNSA_ILi2EEESB_SB_EEENS5_IJSB_NSA_ILi0EEESX_EEEEENS5_IJNS4_10UnderscoreES10_S10_EEEEENS4_13SM90_TMA_LOADENS4_14ComposedLayoutINS4_7SwizzleILi3ELi4ELi3EEENS4_18smem_ptr_flag_bitsILi16EEENSU_INS5_IJNSA_ILi8EEESH_EEENS5_IJSH_SB_EEEEEEEvNS4_8identityES13_S1D_vS1E_EENS_8epilogue10collective18CollectiveEpilogueINS1G_22Sm90TmaWarpSpecializedILi4ELi2ELi16ELb1ELb0EEEJSI_NS5_IJSG_NSA_ILi32EEEEEESJ_SK_SJ_SK_NS1G_6fusion15FusionCallbacksIS1K_NS1N_13LinCombEltActINS1G_6thread4SiLuESJ_fSJ_fLNS_15FloatRoundStyleE2EEESI_S1M_JEEES13_NS14_INS15_ILi2ELi4ELi3EEES18_NSU_INS5_IJS19_S1L_EEENS5_IJS1L_SB_EEEEEEENS4_17SM75_U32x4_LDSM_NENS4_14SM90_TMA_STOREES1Z_NS4_17SM90_U32x4_STSM_NENS4_9Copy_AtomIJS22_SJ_EEEvEEEvvEEEEvNT_6ParamsE,@function
        .size           _ZN7cutlass13device_kernelINS_4gemm6kernel13GemmUniversalIN4cute5tupleIJiiiiEEENS1_10collective13CollectiveMmaINS1_34MainloopSm90TmaGmmaWarpSpecializedILi4ENS5_IJNS4_1CILi1EEESB_SB_EEENS1_35KernelTmaWarpSpecializedCooperativeEEENS5_IJNSA_ILi256EEENSA_ILi128EEENSA_ILi64EEEEEENS_6half_tENS5_IJlSB_lEEESJ_SK_NS4_8TiledMMAINS4_8MMA_AtomIJNS4_4SM904GMMA26MMA_64x128x16_F32F16F16_SSILNSO_5MajorE0ELSQ_0ELNSO_7ScaleInE1ELSR_1EEEEEENS4_6LayoutINS5_IJNSA_ILi2EEESB_SB_EEENS5_IJSB_NSA_ILi0EEESX_EEEEENS5_IJNS4_10UnderscoreES10_S10_EEEEENS4_13SM90_TMA_LOADENS4_14ComposedLayoutINS4_7SwizzleILi3ELi4ELi3EEENS4_18smem_ptr_flag_bitsILi16EEENSU_INS5_IJNSA_ILi8EEESH_EEENS5_IJSH_SB_EEEEEEEvNS4_8identityES13_S1D_vS1E_EENS_8epilogue10collective18CollectiveEpilogueINS1G_22Sm90TmaWarpSpecializedILi4ELi2ELi16ELb1ELb0EEEJSI_NS5_IJSG_NSA_ILi32EEEEEESJ_SK_SJ_SK_NS1G_6fusion15FusionCallbacksIS1K_NS1N_13LinCombEltActINS1G_6thread4SiLuESJ_fSJ_fLNS_15FloatRoundStyleE2EEESI_S1M_JEEES13_NS14_INS15_ILi2ELi4ELi3EEES18_NSU_INS5_IJS19_S1L_EEENS5_IJS1L_SB_EEEEEEENS4_17SM75_U32x4_LDSM_NENS4_14SM90_TMA_STOREES1Z_NS4_17SM90_U32x4_STSM_NENS4_9Copy_AtomIJS22_SJ_EEEvEEEvvEEEEvNT_6ParamsE,(.L_x_645 - _ZN7cutlass13device_kernelINS_4gemm6kernel13GemmUniversalIN4cute5tupleIJiiiiEEENS1_10collective13CollectiveMmaINS1_34MainloopSm90TmaGmmaWarpSpecializedILi4ENS5_IJNS4_1CILi1EEESB_SB_EEENS1_35KernelTmaWarpSpecializedCooperativeEEENS5_IJNSA_ILi256EEENSA_ILi128EEENSA_ILi64EEEEEENS_6half_tENS5_IJlSB_lEEESJ_SK_NS4_8TiledMMAINS4_8MMA_AtomIJNS4_4SM904GMMA26MMA_64x128x16_F32F16F16_SSILNSO_5MajorE0ELSQ_0ELNSO_7ScaleInE1ELSR_1EEEEEENS4_6LayoutINS5_IJNSA_ILi2EEESB_SB_EEENS5_IJSB_NSA_ILi0EEESX_EEEEENS5_IJNS4_10UnderscoreES10_S10_EEEEENS4_13SM90_TMA_LOADENS4_14ComposedLayoutINS4_7SwizzleILi3ELi4ELi3EEENS4_18smem_ptr_flag_bitsILi16EEENSU_INS5_IJNSA_ILi8EEESH_EEENS5_IJSH_SB_EEEEEEEvNS4_8identityES13_S1D_vS1E_EENS_8epilogue10collective18CollectiveEpilogueINS1G_22Sm90TmaWarpSpecializedILi4ELi2ELi16ELb1ELb0EEEJSI_NS5_IJSG_NSA_ILi32EEEEEESJ_SK_SJ_SK_NS1G_6fusion15FusionCallbacksIS1K_NS1N_13LinCombEltActINS1G_6thread4SiLuESJ_fSJ_fLNS_15FloatRoundStyleE2EEESI_S1M_JEEES13_NS14_INS15_ILi2ELi4ELi3EEES18_NSU_INS5_IJS19_S1L_EEENS5_IJS1L_SB_EEEEEEENS4_17SM75_U32x4_LDSM_NENS4_14SM90_TMA_STOREES1Z_NS4_17SM90_U32x4_STSM_NENS4_9Copy_AtomIJS22_SJ_EEEvEEEvvEEEEvNT_6ParamsE)
        .other          _ZN7cutlass13device_kernelINS_4gemm6kernel13GemmUniversalIN4cute5tupleIJiiiiEEENS1_10collective13CollectiveMmaINS1_34MainloopSm90TmaGmmaWarpSpecializedILi4ENS5_IJNS4_1CILi1EEESB_SB_EEENS1_35KernelTmaWarpSpecializedCooperativeEEENS5_IJNSA_ILi256EEENSA_ILi128EEENSA_ILi64EEEEEENS_6half_tENS5_IJlSB_lEEESJ_SK_NS4_8TiledMMAINS4_8MMA_AtomIJNS4_4SM904GMMA26MMA_64x128x16_F32F16F16_SSILNSO_5MajorE0ELSQ_0ELNSO_7ScaleInE1ELSR_1EEEEEENS4_6LayoutINS5_IJNSA_ILi2EEESB_SB_EEENS5_IJSB_NSA_ILi0EEESX_EEEEENS5_IJNS4_10UnderscoreES10_S10_EEEEENS4_13SM90_TMA_LOADENS4_14ComposedLayoutINS4_7SwizzleILi3ELi4ELi3EEENS4_18smem_ptr_flag_bitsILi16EEENSU_INS5_IJNSA_ILi8EEESH_EEENS5_IJSH_SB_EEEEEEEvNS4_8identityES13_S1D_vS1E_EENS_8epilogue10collective18CollectiveEpilogueINS1G_22Sm90TmaWarpSpecializedILi4ELi2ELi16ELb1ELb0EEEJSI_NS5_IJSG_NSA_ILi32EEEEEESJ_SK_SJ_SK_NS1G_6fusion15FusionCallbacksIS1K_NS1N_13LinCombEltActINS1G_6thread4SiLuESJ_fSJ_fLNS_15FloatRoundStyleE2EEESI_S1M_JEEES13_NS14_INS15_ILi2ELi4ELi3EEES18_NSU_INS5_IJS19_S1L_EEENS5_IJS1L_SB_EEEEEEENS4_17SM75_U32x4_LDSM_NENS4_14SM90_TMA_STOREES1Z_NS4_17SM90_U32x4_STSM_NENS4_9Copy_AtomIJS22_SJ_EEEvEEEvvEEEEvNT_6ParamsE,@"STO_CUDA_ENTRY STV_DEFAULT"
_ZN7cutlass13device_kernelINS_4gemm6kernel13GemmUniversalIN4cute5tupleIJiiiiEEENS1_10collective13CollectiveMmaINS1_34MainloopSm90TmaGmmaWarpSpecializedILi4ENS5_IJNS4_1CILi1EEESB_SB_EEENS1_35KernelTmaWarpSpecializedCooperativeEEENS5_IJNSA_ILi256EEENSA_ILi128EEENSA_ILi64EEEEEENS_6half_tENS5_IJlSB_lEEESJ_SK_NS4_8TiledMMAINS4_8MMA_AtomIJNS4_4SM904GMMA26MMA_64x128x16_F32F16F16_SSILNSO_5MajorE0ELSQ_0ELNSO_7ScaleInE1ELSR_1EEEEEENS4_6LayoutINS5_IJNSA_ILi2EEESB_SB_EEENS5_IJSB_NSA_ILi0EEESX_EEEEENS5_IJNS4_10UnderscoreES10_S10_EEEEENS4_13SM90_TMA_LOADENS4_14ComposedLayoutINS4_7SwizzleILi3ELi4ELi3EEENS4_18smem_ptr_flag_bitsILi16EEENSU_INS5_IJNSA_ILi8EEESH_EEENS5_IJSH_SB_EEEEEEEvNS4_8identityES13_S1D_vS1E_EENS_8epilogue10collective18CollectiveEpilogueINS1G_22Sm90TmaWarpSpecializedILi4ELi2ELi16ELb1ELb0EEEJSI_NS5_IJSG_NSA_ILi32EEEEEESJ_SK_SJ_SK_NS1G_6fusion15FusionCallbacksIS1K_NS1N_13LinCombEltActINS1G_6thread4SiLuESJ_fSJ_fLNS_15FloatRoundStyleE2EEESI_S1M_JEEES13_NS14_INS15_ILi2ELi4ELi3EEES18_NSU_INS5_IJS19_S1L_EEENS5_IJS1L_SB_EEEEEEENS4_17SM75_U32x4_LDSM_NENS4_14SM90_TMA_STOREES1Z_NS4_17SM90_U32x4_STSM_NENS4_9Copy_AtomIJS22_SJ_EEEvEEEvvEEEEvNT_6ParamsE:
[----:B------:R-:W1:Y:S01]  /*0000*/  LDC R1, c[0x0][0x28] ;  /* 0x00000a00ff017b82 */ /* 0x000e620000000800 */
[----:B------:R-:W2:Y:S07]  /*0010*/  S2R R18, SR_TID.X ;  /* 0x0000000000127919 */ /* 0x000eae0000002100 */
[----:B------:R-:W3:Y:S01]  /*0020*/  LDC.64 R4, c[0x0][0x588] ;  /* 0x00016200ff047b82 */ /* 0x000ee20000000a00 */
[----:B------:R-:W-:Y:S01]  /*0030*/  ELECT P0, URZ, PT ;  /* 0x00000000003f782f */ /* 0x000fe20003800000 */
[----:B------:R-:W-:Y:S01]  /*0040*/  BSSY B0, `(.L_x_0) ;  /* 0x0000016000007945 */ /* 0x000fe20003800000 */
[----:B--2---:R-:W-:-:S02]  /*0050*/  SHF.R.U32.HI R6, RZ, 0x5, R18 ;  /* 0x00000005ff067819 */ /* 0x004fc40000011612 */
[----:B------:R-:W-:-:S03]  /*0060*/  SHF.R.U32.HI R2, RZ, 0x7, R18 ;  /* 0x00000007ff027819 */ /* 0x000fc60000011612 */
[----:B------:R-:W2:Y:S04]  /*0070*/  SHFL.IDX PT, R0, R6, RZ, 0x1f ;  /* 0x00001fff06007589 */ /* 0x000ea800000e0000 */
[----:B------:R4:W1:Y:S01]  /*0080*/  SHFL.IDX PT, R12, R2, RZ, 0x1f ;  /* 0x00001fff020c7589 */ /* 0x00086200000e0000 */
[----:B--2---:R-:W-:Y:S02]  /*0090*/  ISETP.NE.OR P0, PT, R0, RZ, !P0 ;  /* 0x000000ff0000720c */ /* 0x004fe40004705670 */
[----:B------:R-:W-:-:S11]  /*00a0*/  SHF.R.S32.HI R3, RZ, 0x1f, R0 ;  /* 0x0000001fff037819 */ /* 0x000fd60000011400 */
[----:B-1-34-:R-:W-:Y:S05]  /*00b0*/  @P0 BRA `(.L_x_1) ;  /* 0x0000000000380947 */ /* 0x01afea0003800000 */
[----:B------:R-:W-:Y:S02]  /*00c0*/  ULDC.64 UR4, c[0x0][0x198] ;  /* 0x0000660000047ab9 */ /* 0x000fe40000000a00 */
[----:B------:R-:W-:Y:S02]  /*00d0*/  UIADD3 UR6, UP0, UR4, 0xf0, URZ ;  /* 0x000000f004067890 */ /* 0x000fe4000ff1e03f */
[----:B------:R-:W-:Y:S02]  /*00e0*/  UIADD3 UR8, UP1, UR4, 0x1f0, URZ ;  /* 0x000001f004087890 */ /* 0x000fe4000ff3e03f */
[----:B------:R-:W-:Y:S02]  /*00f0*/  UIADD3 UR10, UP2, UR4, 0x3f0, URZ ;  /* 0x000003f0040a7890 */ /* 0x000fe4000ff5e03f */
[----:B------:R-:W-:Y:S02]  /*0100*/  UIADD3 UR4, UP3, UR4, 0x4f0, URZ ;  /* 0x000004f004047890 */ /* 0x000fe4000ff7e03f */
[----:B------:R-:W-:-:S02]  /*0110*/  UIADD3.X UR7, URZ, UR5, URZ, UP0, !UPT ;  /* 0x000000053f077290 */ /* 0x000fc400087fe43f */
[----:B------:R-:W-:Y:S02]  /*0120*/  UIADD3.X UR9, URZ, UR5, URZ, UP1, !UPT ;  /* 0x000000053f097290 */ /* 0x000fe40008ffe43f */
[----:B------:R-:W-:Y:S02]  /*0130*/  UIADD3.X UR11, URZ, UR5, URZ, UP2, !UPT ;  /* 0x000000053f0b7290 */ /* 0x000fe400097fe43f */
[----:B------:R-:W-:-:S03]  /*0140*/  UIADD3.X UR5, URZ, UR5, URZ, UP3, !UPT ;  /* 0x000000053f057290 */ /* 0x000fc60009ffe43f */
[----:B------:R1:W-:Y:S02]  /*0150*/  UTMACCTL.PF [UR6] ;  /* 0x00000000060079b9 */ /* 0x0003e40008040000 */
[----:B------:R1:W-:Y:S02]  /*0160*/  UTMACCTL.PF [UR8] ;  /* 0x00000000080079b9 */ /* 0x0003e40008040000 */
[----:B------:R1:W-:Y:S02]  /*0170*/  UTMACCTL.PF [UR10] ;  /* 0x000000000a0079b9 */ /* 0x0003e40008040000 */
[----:B------:R1:W-:Y:S02]  /*0180*/  UTMACCTL.PF [UR4] ;  /* 0x00000000040079b9 */ /* 0x0003e40008040000 */
[----:B-1----:R-:W-:Y:S01]  /*0190*/  NOP ;  /* 0x0000000000007918 */ /* 0x002fe20000000000 */
.L_x_1:
[----:B------:R-:W-:Y:S05]  /*01a0*/  BSYNC B0 ;  /* 0x0000000000007941 */ /* 0x000fea0003800000 */
.L_x_0:
[----:B------:R-:W-:Y:S01]  /*01b0*/  ULDC.64 UR4, c[0x0][0x590] ;  /* 0x0001640000047ab9 */ /* 0x000fe20000000a00 */
[----:B------:R-:W-:Y:S01]  /*01c0*/  LEA.HI R3, R3, R0, RZ, 0x2 ;  /* 0x0000000003037211 */ /* 0x000fe200078f10ff */
[----:B------:R-:W-:Y:S01]  /*01d0*/  ULDC.64 UR42, c[0x0][0x208] ;  /* 0x00008200002a7ab9 */ /* 0x000fe20000000a00 */
[----:B------:R-:W-:Y:S02]  /*01e0*/  ISETP.NE.U32.AND P2, PT, RZ, UR4, PT ;  /* 0x00000004ff007c0c */ /* 0x000fe4000bf45070 */
[----:B------:R-:W-:Y:S02]  /*01f0*/  LOP3.LUT R3, R3, 0xfffffffc, RZ, 0xc0, !PT ;  /* 0xfffffffc03037812 */ /* 0x000fe400078ec0ff */
[----:B------:R-:W-:Y:S02]  /*0200*/  ISETP.NE.AND.EX P3, PT, RZ, UR5, PT, P2 ;  /* 0x00000005ff007c0c */ /* 0x000fe4000bf65320 */
[----:B------:R-:W-:Y:S02]  /*0210*/  IADD3 R0, R0, -R3, RZ ;  /* 0x8000000300007210 */ /* 0x000fe40007ffe0ff */
[----:B------:R-:W-:-:S02]  /*0220*/  PRMT R7, RZ, 0x7610, R7 ;  /* 0x00007610ff077816 */ /* 0x000fc40000000007 */
[----:B------:R-:W-:Y:S02]  /*0230*/  MOV R2, R4 ;  /* 0x0000000400027202 */ /* 0x000fe40000000f00 */
[----:B------:R-:W-:-:S05]  /*0240*/  MOV R3, R5 ;  /* 0x0000000500037202 */ /* 0x000fca0000000f00 */
[----:B------:R-:W-:Y:S05]  /*0250*/  @P3 BRA `(.L_x_2) ;  /* 0x0000000000303947 */ /* 0x000fea0003800000 */
[----:B------:R-:W-:Y:S02]  /*0260*/  ULDC.64 UR6, c[0x0][0x588] ;  /* 0x0001620000067ab9 */ /* 0x000fe40000000a00 */
[----:B------:R-:W-:-:S04]  /*0270*/  ISETP.NE.U32.AND P0, PT, RZ, UR6, PT ;  /* 0x00000006ff007c0c */ /* 0x000fc8000bf05070 */
[----:B------:R-:W-:-:S13]  /*0280*/  ISETP.NE.AND.EX P0, PT, RZ, UR7, PT, P0 ;  /* 0x00000007ff007c0c */ /* 0x000fda000bf05300 */
[----:B------:R-:W-:Y:S05]  /*0290*/  @!P0 BRA `(.L_x_3) ;  /* 0x0000000000108947 */ /* 0x000fea0003800000 */
[----:B------:R-:W2:Y:S02]  /*02a0*/  LDG.E R7, desc[UR42][R2.64] ;  /* 0x0000002a02077981 */ /* 0x000ea4000c1e1900 */
[----:B--2---:R-:W-:Y:S02]  /*02b0*/  FSETP.NEU.AND P1, PT, R7, RZ, PT ;  /* 0x000000ff0700720b */ /* 0x004fe40003f2d000 */
[----:B------:R-:W-:Y:S01]  /*02c0*/  MOV R7, 0x1 ;  /* 0x0000000100077802 */ /* 0x000fe20000000f00 */
[----:B------:R-:W-:Y:S10]  /*02d0*/  BRA `(.L_x_2) ;  /* 0x0000000000107947 */ /* 0x000ff40003800000 */
.L_x_3:
[----:B------:R-:W-:Y:S01]  /*02e0*/  ULDC UR6, c[0x0][0x580] ;  /* 0x0001600000067ab9 */ /* 0x000fe20000000800 */
[----:B------:R-:W-:Y:S02]  /*02f0*/  MOV R7, 0x1 ;  /* 0x0000000100077802 */ /* 0x000fe40000000f00 */
[----:B------:R-:W-:Y:S02]  /*0300*/  CS2R R2, SRZ ;  /* 0x0000000000027805 */ /* 0x000fe4000001ff00 */
[----:B------:R-:W-:-:S13]  /*0310*/  FSETP.NEU.AND P1, PT, RZ, UR6, PT ;  /* 0x00000006ff007c0b */ /* 0x000fda000bf2d000 */
.L_x_2:
[----:B------:R-:W-:Y:S02]  /*0320*/  ISETP.NE.U32.AND P4, PT, R2, RZ, PT ;  /* 0x000000ff0200720c */ /* 0x000fe40003f85070 */
[----:B------:R-:W-:Y:S02]  /*0330*/  ISETP.NE.AND.EX P5, PT, RZ, UR5, PT, P2 ;  /* 0x00000005ff007c0c */ /* 0x000fe4000bfa5320 */
[----:B------:R-:W-:Y:S02]  /*0340*/  ISETP.NE.AND.EX P2, PT, R3, RZ, PT, P4 ;  /* 0x000000ff0300720c */ /* 0x000fe40003f45340 */
[----:B------:R-:W-:-:S11]  /*0350*/  PLOP3.LUT P0, PT, PT, PT, PT, 0x8, 0x0 ;  /* 0x000000000000781c */ /* 0x000fd60003f0e170 */
[----:B------:R-:W-:Y:S05]  /*0360*/  @P2 BRA P5, `(.L_x_4) ;  /* 0x0000000000342947 */ /* 0x000fea0002800000 */
[----:B------:R-:W-:-:S04]  /*0370*/  ISETP.NE.U32.AND P0, PT, RZ, UR4, PT ;  /* 0x00000004ff007c0c */ /* 0x000fc8000bf05070 */
[----:B------:R-:W-:-:S13]  /*0380*/  ISETP.NE.AND.EX P0, PT, RZ, UR5, PT, P0 ;  /* 0x00000005ff007c0c */ /* 0x000fda000bf05300 */
[----:B------:R-:W-:Y:S05]  /*0390*/  @!P0 BRA `(.L_x_5) ;  /* 0x0000000000248947 */ /* 0x000fea0003800000 */
[----:B------:R-:W-:Y:S02]  /*03a0*/  PRMT R7, R7, 0x9910, RZ ;  /* 0x0000991007077816 */ /* 0x000fe400000000ff */
[----:B------:R-:W-:Y:S02]  /*03b0*/  ISETP.NE.U32.AND P0, PT, R2, RZ, PT ;  /* 0x000000ff0200720c */ /* 0x000fe40003f05070 */
[----:B------:R-:W-:Y:S02]  /*03c0*/  ISETP.NE.AND P2, PT, R7, RZ, PT ;  /* 0x000000ff0700720c */ /* 0x000fe40003f45270 */
[----:B------:R-:W-:Y:S02]  /*03d0*/  ISETP.NE.AND.EX P0, PT, R3, RZ, PT, P0 ;  /* 0x000000ff0300720c */ /* 0x000fe40003f05300 */
[----:B------:R-:W-:-:S09]  /*03e0*/  SEL R2, RZ, 0xffffffff, P1 ;  /* 0xffffffffff027807 */ /* 0x000fd20000800000 */
[----:B------:R-:W-:-:S04]  /*03f0*/  @!P2 SEL R2, RZ, 0xffffffff, P0 ;  /* 0xffffffffff02a807 */ /* 0x000fc80000000000 */
[----:B------:R-:W-:-:S04]  /*0400*/  LOP3.LUT R2, R2, 0x1, RZ, 0xc0, !PT ;  /* 0x0000000102027812 */ /* 0x000fc800078ec0ff */
[----:B------:R-:W-:Y:S01]  /*0410*/  ISETP.EQ.U32.AND P0, PT, R2, 0x1, PT ;  /* 0x000000010200780c */ /* 0x000fe20003f02070 */
[----:B------:R-:W-:-:S12]  /*0420*/  BRA `(.L_x_4) ;  /* 0x0000000000047947 */ /* 0x000fd80003800000 */
.L_x_5:
[----:B------:R-:W-:-:S13]  /*0430*/  PLOP3.LUT P0, PT, P1, PT, PT, 0x8, 0x0 ;  /* 0x000000000000781c */ /* 0x000fda0000f0e170 */
.L_x_4:
[----:B------:R-:W1:Y:S02]  /*0440*/  SHFL.IDX PT, R2, R6, RZ, 0x1f ;  /* 0x00001fff06027589 */ /* 0x000e6400000e0000 */
[----:B-1----:R-:W-:-:S13]  /*0450*/  ISETP.NE.AND P1, PT, R2, RZ, PT ;  /* 0x000000ff0200720c */ /* 0x002fda0003f25270 */
[----:B------:R-:W-:Y:S05]  /*0460*/  @P1 BRA `(.L_x_6) ;  /* 0x0000000000581947 */ /* 0x000fea0003800000 */
[----:B------:R-:W1:Y:S01]  /*0470*/  S2UR UR8, SR_CgaCtaId ;  /* 0x00000000000879c3 */ /* 0x000e620000008800 */
[----:B------:R-:W-:Y:S01]  /*0480*/  UMOV UR4, 0x400 ;  /* 0x0000040000047882 */ /* 0x000fe20000000000 */
[----:B------:R-:W-:Y:S01]  /*0490*/  UMOV UR5, 0x1 ;  /* 0x0000000100057882 */ /* 0x000fe20000000000 */
[----:B------:R-:W-:Y:S01]  /*04a0*/  UMOV UR6, 0x100 ;  /* 0x0000010000067882 */ /* 0x000fe20000000000 */
[----:B------:R-:W-:Y:S01]  /*04b0*/  ELECT P1, URZ, PT ;  /* 0x00000000003f782f */ /* 0x000fe20003820000 */
[----:B------:R-:W-:-:S04]  /*04c0*/  UIADD3 UR6, -UR6, 0x100000, URZ ;  /* 0x0010000006067890 */ /* 0x000fc8000fffe13f */
[----:B------:R-:W-:Y:S02]  /*04d0*/  USHF.L.U32 UR7, UR6, 0xb, URZ ;  /* 0x0000000b06077899 */ /* 0x000fe4000800063f */
[----:B------:R-:W-:Y:S02]  /*04e0*/  USHF.L.U32 UR6, UR6, 0x1, URZ ;  /* 0x0000000106067899 */ /* 0x000fe4000800063f */
[----:B-1----:R-:W-:Y:S02]  /*04f0*/  ULEA UR8, UR8, UR4, 0x18 ;  /* 0x0000000408087291 */ /* 0x002fe4000f8ec03f */
[----:B------:R-:W-:-:S04]  /*0500*/  UIADD3 UR4, -UR5, 0x100000, URZ ;  /* 0x0010000005047890 */ /* 0x000fc8000fffe13f */
[----:B------:R-:W-:Y:S02]  /*0510*/  USHF.L.U32 UR5, UR4, 0xb, URZ ;  /* 0x0000000b04057899 */ /* 0x000fe4000800063f */
[----:B------:R-:W-:Y:S01]  /*0520*/  USHF.L.U32 UR4, UR4, 0x1, URZ ;  /* 0x0000000104047899 */ /* 0x000fe2000800063f */
[----:B------:R-:W1:Y:S11]  /*0530*/  FENCE.VIEW.ASYNC.S ;  /* 0x00000000000073c6 */ /* 0x000e760000000000 */
[----:B-1----:R1:W2:Y:S01]  /*0540*/  SYNCS.EXCH.64 URZ, [UR8], UR4 ;  /* 0x00000004083f75b2 */ /* 0x0022a20008000100 */
[----:B------:R1:W3:Y:S01]  /*0550*/  SYNCS.EXCH.64 URZ, [UR8+0x20], UR6 ;  /* 0x00002006083f75b2 */ /* 0x0002e20008000100 */
[----:B------:R1:W4:Y:S01]  /*0560*/  SYNCS.EXCH.64 URZ, [UR8+0x8], UR4 ;  /* 0x00000804083f75b2 */ /* 0x0003220008000100 */
[----:B------:R1:W1:Y:S01]  /*0570*/  SYNCS.EXCH.64 URZ, [UR8+0x28], UR6 ;  /* 0x00002806083f75b2 */ /* 0x0002620008000100 */
[----:B------:R1:W1:Y:S01]  /*0580*/  SYNCS.EXCH.64 URZ, [UR8+0x10], UR4 ;  /* 0x00001004083f75b2 */ /* 0x0002620008000100 */
[----:B------:R1:W1:Y:S01]  /*0590*/  SYNCS.EXCH.64 URZ, [UR8+0x30], UR6 ;  /* 0x00003006083f75b2 */ /* 0x0002620008000100 */
[----:B------:R1:W1:Y:S01]  /*05a0*/  SYNCS.EXCH.64 URZ, [UR8+0x18], UR4 ;  /* 0x00001804083f75b2 */ /* 0x0002620008000100 */
[----:B------:R1:W1:Y:S01]  /*05b0*/  SYNCS.EXCH.64 URZ, [UR8+0x38], UR6 ;  /* 0x00003806083f75b2 */ /* 0x0002620008000100 */
[----:B------:R-:W-:Y:S01]  /*05c0*/  NOP ;  /* 0x0000000000007918 */ /* 0x000fe20000000000 */
.L_x_6:
[----:B------:R-:W5:Y:S01]  /*05d0*/  SHFL.IDX PT, R2, R6, RZ, 0x1f ;  /* 0x00001fff06027589 */ /* 0x000f6200000e0000 */
[----:B------:R-:W1:Y:S01]  /*05e0*/  LDC R22, c[0x0][0x904] ;  /* 0x00024100ff167b82 */ /* 0x000e620000000800 */
[----:B------:R-:W-:Y:S01]  /*05f0*/  NOP ;  /* 0x0000000000007918 */ /* 0x000fe20000000000 */
[----:B-----5:R-:W-:-:S13]  /*0600*/  ISETP.NE.AND P1, PT, R2, RZ, PT ;  /* 0x000000ff0200720c */ /* 0x020fda0003f25270 */
[----:B------:R-:W-:Y:S05]  /*0610*/  @P1 BRA `(.L_x_7) ;  /* 0x0000000000581947 */ /* 0x000fea0003800000 */
[----:B-1----:R-:W1:Y:S01]  /*0620*/  S2UR UR5, SR_CgaCtaId ;  /* 0x00000000000579c3 */ /* 0x002e620000008800 */
[----:B------:R-:W-:Y:S01]  /*0630*/  UMOV UR4, 0x400 ;  /* 0x0000040000047882 */ /* 0x000fe20000000000 */
[----:B------:R-:W-:Y:S01]  /*0640*/  UMOV UR6, 0x20 ;  /* 0x0000002000067882 */ /* 0x000fe20000000000 */
[----:B------:R-:W-:Y:S01]  /*0650*/  UMOV UR7, 0x100 ;  /* 0x0000010000077882 */ /* 0x000fe20000000000 */
[----:B------:R-:W-:Y:S01]  /*0660*/  ELECT P1, URZ, PT ;  /* 0x00000000003f782f */ /* 0x000fe20003820000 */
[----:B-1----:R-:W-:Y:S02]  /*0670*/  ULEA UR8, UR5, UR4, 0x18 ;  /* 0x0000000405087291 */ /* 0x002fe4000f8ec03f */
[----:B------:R-:W-:-:S04]  /*0680*/  UIADD3 UR4, -UR6, 0x100000, URZ ;  /* 0x0010000006047890 */ /* 0x000fc8000fffe13f */
[----:B------:R-:W-:Y:S02]  /*0690*/  USHF.L.U32 UR5, UR4, 0xb, URZ ;  /* 0x0000000b04057899 */ /* 0x000fe4000800063f */
[----:B------:R-:W-:Y:S02]  /*06a0*/  USHF.L.U32 UR4, UR4, 0x1, URZ ;  /* 0x0000000104047899 */ /* 0x000fe4000800063f */
[----:B------:R-:W-:-:S04]  /*06b0*/  UIADD3 UR6, -UR7, 0x100000, URZ ;  /* 0x0010000007067890 */ /* 0x000fc8000fffe13f */
[----:B------:R-:W-:Y:S02]  /*06c0*/  USHF.L.U32 UR7, UR6, 0xb, URZ ;  /* 0x0000000b06077899 */ /* 0x000fe4000800063f */
[----:B------:R-:W-:Y:S01]  /*06d0*/  USHF.L.U32 UR6, UR6, 0x1, URZ ;  /* 0x0000000106067899 */ /* 0x000fe2000800063f */
[----:B------:R-:W1:Y:S03]  /*06e0*/  FENCE.VIEW.ASYNC.S ;  /* 0x00000000000073c6 */ /* 0x000e660000000000 */
[----:B-1----:R1:W1:Y:S08]  /*06f0*/  SYNCS.EXCH.64 URZ, [UR8+0x40], UR4 ;  /* 0x00004004083f75b2 */ /* 0x0022700008000100 */
[----:B------:R1:W1:Y:S01]  /*0700*/  SYNCS.EXCH.64 URZ, [UR8+0x60], UR6 ;  /* 0x00006006083f75b2 */ /* 0x0002620008000100 */
[----:B------:R1:W1:Y:S01]  /*0710*/  SYNCS.EXCH.64 URZ, [UR8+0x48], UR4 ;  /* 0x00004804083f75b2 */ /* 0x0002620008000100 */
[----:B------:R1:W1:Y:S01]  /*0720*/  SYNCS.EXCH.64 URZ, [UR8+0x68], UR6 ;  /* 0x00006806083f75b2 */ /* 0x0002620008000100 */
[----:B------:R1:W1:Y:S01]  /*0730*/  SYNCS.EXCH.64 URZ, [UR8+0x50], UR4 ;  /* 0x00005004083f75b2 */ /* 0x0002620008000100 */
[----:B------:R1:W1:Y:S01]  /*0740*/  SYNCS.EXCH.64 URZ, [UR8+0x70], UR6 ;  /* 0x00007006083f75b2 */ /* 0x0002620008000100 */
[----:B------:R1:W1:Y:S01]  /*0750*/  SYNCS.EXCH.64 URZ, [UR8+0x58], UR4 ;  /* 0x00005804083f75b2 */ /* 0x0002620008000100 */
[----:B------:R1:W1:Y:S01]  /*0760*/  SYNCS.EXCH.64 URZ, [UR8+0x78], UR6 ;  /* 0x00007806083f75b2 */ /* 0x0002620008000100 */
[----:B------:R-:W-:Y:S01]  /*0770*/  NOP ;  /* 0x0000000000007918 */ /* 0x000fe20000000000 */
.L_x_7:
[----:B------:R-:W5:Y:S01]  /*0780*/  SHFL.IDX PT, R6, R6, RZ, 0x1f ;  /* 0x00001fff06067589 */ /* 0x000f6200000e0000 */
[----:B-1----:R-:W-:Y:S02]  /*0790*/  ISETP.NE.AND P6, PT, R22, 0x1, PT ;  /* 0x000000011600780c */ /* 0x002fe40003fc5270 */
[----:B------:R-:W-:Y:S01]  /*07a0*/  ELECT P1, URZ, PT ;  /* 0x00000000003f782f */ /* 0x000fe20003820000 */
[----:B------:R-:W1:Y:S01]  /*07b0*/  S2UR UR37, SR_CgaCtaId ;  /* 0x00000000002579c3 */ /* 0x000e620000008800 */
[----:B------:R-:W2:Y:S01]  /*07c0*/  S2R R13, SR_CTAID.Y ;  /* 0x00000000000d7919 */ /* 0x000ea20000002600 */
[----:B------:R-:W-:Y:S01]  /*07d0*/  UMOV UR4, 0x20 ;  /* 0x0000002000047882 */ /* 0x000fe20000000000 */
[----:B------:R-:W-:Y:S01]  /*07e0*/  P2R R2, PR, RZ, 0x40 ;  /* 0x00000040ff027803 */ /* 0x000fe20000000000 */
[----:B------:R-:W-:Y:S01]  /*07f0*/  NOP ;  /* 0x0000000000007918 */ /* 0x000fe20000000000 */
[----:B------:R-:W3:Y:S01]  /*0800*/  S2R R8, SR_CTAID.X ;  /* 0x0000000000087919 */ /* 0x000ee20000002500 */
[----:B------:R-:W-:Y:S01]  /*0810*/  ISETP.NE.AND P4, PT, R0, RZ, PT ;  /* 0x000000ff0000720c */ /* 0x000fe20003f85270 */
[----:B------:R-:W-:Y:S03]  /*0820*/  BSSY B6, `(.L_x_8) ;  /* 0x0001533000067945 */ /* 0x000fe60003800000 */
[----:B------:R-:W3:Y:S01]  /*0830*/  @P6 LDC R3, c[0x0][0x10] ;  /* 0x00000400ff036b82 */ /* 0x000ee20000000800 */
[----:B------:R-:W-:-:S02]  /*0840*/  @P6 MOV R11, RZ ;  /* 0x000000ff000b6202 */ /* 0x000fc40000000f00 */
[----:B------:R-:W-:-:S05]  /*0850*/  @P6 MOV R9, RZ ;  /* 0x000000ff00096202 */ /* 0x000fca0000000f00 */
[----:B------:R-:W4:Y:S01]  /*0860*/  @!P6 LDC R7, c[0x0][0xc] ;  /* 0x00000300ff07eb82 */ /* 0x000f220000000800 */
[----:B-----5:R-:W-:Y:S02]  /*0870*/  ISETP.NE.OR P2, PT, R6, RZ, !P1 ;  /* 0x000000ff0600720c */ /* 0x020fe40004f45670 */
[----:B------:R-:W-:-:S04]  /*0880*/  ISETP.EQ.OR P1, PT, R0, 0x3, !P4 ;  /* 0x000000030000780c */ /* 0x000fc80006722670 */
[----:B------:R-:W-:-:S04]  /*0890*/  ISETP.EQ.AND P1, PT, R12, RZ, P1 ;  /* 0x000000ff0c00720c */ /* 0x000fc80000f22270 */
[----:B------:R-:W-:Y:S02]  /*08a0*/  SEL R17, RZ, 0x1, !P1 ;  /* 0x00000001ff117807 */ /* 0x000fe40004800000 */
[----:B--2---:R-:W-:Y:S01]  /*08b0*/  @P6 MOV R10, R13 ;  /* 0x0000000d000a6202 */ /* 0x004fe20000000f00 */
[----:B------:R-:W-:Y:S01]  /*08c0*/  VOTEU.ALL UP0, P2 ;  /* 0x00000000003f7886 */ /* 0x000fe20001000000 */
[----:B------:R-:W-:-:S03]  /*08d0*/  VOTEU.ALL UP1, P2 ;  /* 0x00000000003f7886 */ /* 0x000fc60001020000 */
[----:B---3--:R-:W-:Y:S01]  /*08e0*/  @P6 IMAD.WIDE.U32 R2, R8, R3, R10 ;  /* 0x0000000308026225 */ /* 0x008fe200078e000a */
[----:B------:R-:W-:Y:S01]  /*08f0*/  @!UP0 UMOV UR6, 0x400 ;  /* 0x0000040000068882 */ /* 0x000fe20000000000 */
[----:B------:R-:W-:-:S04]  /*0900*/  @!UP0 UIADD3 UR4, -UR4, 0x100000, URZ ;  /* 0x0010000004048890 */ /* 0x000fc8000fffe13f */
[----:B------:R-:W-:Y:S02]  /*0910*/  @!UP0 USHF.L.U32 UR5, UR4, 0xb, URZ ;  /* 0x0000000b04058899 */ /* 0x000fe4000800063f */
[----:B------:R-:W-:Y:S01]  /*0920*/  @!UP0 USHF.L.U32 UR4, UR4, 0x1, URZ ;  /* 0x0000000104048899 */ /* 0x000fe2000800063f */
[----:B------:R-:W-:Y:S01]  /*0930*/  @!P6 MOV R10, R13 ;  /* 0x0000000d000ae202 */ /* 0x000fe20000000f00 */
[----:B-1----:R-:W-:Y:S01]  /*0940*/  @!UP0 ULEA UR8, UR37, UR6, 0x18 ;  /* 0x0000000625088291 */ /* 0x002fe2000f8ec03f */
[----:B------:R-:W-:Y:S01]  /*0950*/  @P6 IADD3 R16, R3, R9, RZ ;  /* 0x0000000903106210 */ /* 0x000fe20007ffe0ff */
[----:B------:R-:W-:Y:S01]  /*0960*/  VOTEU.ALL UP0, P2 ;  /* 0x00000000003f7886 */ /* 0x000fe20001000000 */
[----:B------:R-:W-:Y:S01]  /*0970*/  ISETP.NE.AND P2, PT, R12, RZ, PT ;  /* 0x000000ff0c00720c */ /* 0x000fe20003f45270 */
[----:B------:R-:W-:Y:S01]  /*0980*/  ULDC UR6, c[0x0][0xc] ;  /* 0x0000030000067ab9 */ /* 0x000fe20000000800 */
[----:B------:R-:W-:Y:S01]  /*0990*/  ULDC UR7, c[0x0][0x10] ;  /* 0x0000040000077ab9 */ /* 0x000fe20000000800 */
[----:B------:R-:W-:-:S02]  /*09a0*/  MOV R9, RZ ;  /* 0x000000ff00097202 */ /* 0x000fc40000000f00 */
[----:B------:R-:W-:Y:S02]  /*09b0*/  IADD3 R12, R12, -0x1, RZ ;  /* 0xffffffff0c0c7810 */ /* 0x000fe40007ffe0ff */
[----:B------:R-:W-:Y:S01]  /*09c0*/  ISETP.EQ.AND P5, PT, R0, 0x2, !P2 ;  /* 0x000000020000780c */ /* 0x000fe200057a2270 */
[----:B----4-:R-:W-:Y:S01]  /*09d0*/  @!P6 IMAD.WIDE.U32 R6, R7, R10, R8 ;  /* 0x0000000a0706e225 */ /* 0x010fe200078e0008 */
[----:B------:R-:W1:Y:S02]  /*09e0*/  FENCE.VIEW.ASYNC.S ;  /* 0x00000000000073c6 */ /* 0x000e640000000000 */
[----:B-1----:R-:W1:Y:S01]  /*09f0*/  @!UP0 SYNCS.EXCH.64 URZ, [UR8+0x80], UR4 ;  /* 0x00008004083f85b2 */ /* 0x002e620008000100 */
[----:B------:R-:W-:Y:S02]  /*0a00*/  ISETP.GE.U32.AND P1, PT, R12, 0x2, PT ;  /* 0x000000020c00780c */ /* 0x000fe40003f26070 */
[----:B------:R-:W-:Y:S02]  /*0a10*/  SEL R19, RZ, 0x1, !P5 ;  /* 0x00000001ff137807 */ /* 0x000fe40006800000 */
[----:B------:R-:W-:-:S02]  /*0a20*/  @!P6 MOV R2, R6 ;  /* 0x000000060002e202 */ /* 0x000fc40000000f00 */
[----:B------:R-:W-:Y:S02]  /*0a30*/  @!P6 MOV R16, R7 ;  /* 0x000000070010e202 */ /* 0x000fe40000000f00 */
[----:B------:R-:W-:Y:S02]  /*0a40*/  SEL R19, R19, 0x2, P1 ;  /* 0x0000000213137807 */ /* 0x000fe40000800000 */
[----:B------:R-:W-:Y:S01]  /*0a50*/  SEL R17, R17, 0x2, P1 ;  /* 0x0000000211117807 */ /* 0x000fe20000800000 */
[----:B------:R2:W1:Y:S01]  /*0a60*/  @!UP1 SYNCS.EXCH.64 URZ, [UR8+0x88], UR4 ;  /* 0x00008804083f95b2 */ /* 0x0004620008000100 */
[----:B------:R-:W-:Y:S01]  /*0a70*/  NOP ;  /* 0x0000000000007918 */ /* 0x000fe20000000000 */
[----:B--2---:R-:W-:-:S03]  /*0a80*/  UIMAD.WIDE.U32 UR4, UR6, UR7, URZ ;  /* 0x00000007060472a5 */ /* 0x004fc6000f8e003f */
[----:B------:R-:W-:Y:S02]  /*0a90*/  ULDC UR6, c[0x0][0x14] ;  /* 0x0000050000067ab9 */ /* 0x000fe40000000800 */
[----:B------:R-:W-:Y:S02]  /*0aa0*/  UIMAD.WIDE.U32 UR40, UR4, UR6, URZ ;  /* 0x00000006042872a5 */ /* 0x000fe4000f8e003f */
[----:B------:R-:W-:-:S04]  /*0ab0*/  UIMAD UR38, UR5, UR6, URZ ;  /* 0x00000006052672a4 */ /* 0x000fc8000f8e023f */
[----:B------:R-:W-:Y:S01]  /*0ac0*/  UIADD3 UR38, UR41, UR38, URZ ;  /* 0x0000002629267290 */ /* 0x000fe2000fffe03f */
[----:B-1----:R-:W-:Y:S06]  /*0ad0*/  BAR.SYNC.DEFER_BLOCKING 0x0 ;  /* 0x0000000000007b1d */ /* 0x002fec0000010000 */
[----:B------:R-:W-:Y:S05]  /*0ae0*/  @!P2 BRA `(.L_x_9) ;  /* 0x000001200084a947 */ /* 0x000fea0003800000 */
[----:B------:R-:W-:-:S13]  /*0af0*/  ISETP.GT.U32.AND P0, PT, R12, 0x1, PT ;  /* 0x000000010c00780c */ /* 0x000fda0003f04070 */
[----:B------:R-:W-:Y:S05]  /*0b00*/  @P0 BRA `(.L_x_10) ;  /* 0x0000015000100947 */ /* 0x000fea0003800000 */
[----:B------:R-:W-:Y:S01]  /*0b10*/  ULDC.64 UR4, c[0x0][0x8f8] ;  /* 0x00023e0000047ab9 */ /* 0x000fe20000000a00 */
[----:B------:R-:W-:Y:S01]  /*0b20*/  UMOV UR47, 0xffffffff ;  /* 0xffffffff002f7882 */ /* 0x000fe20000000000 */
[----:B------:R-:W-:Y:S02]  /*0b30*/  ISETP.GE.U32.AND P0, PT, R2, UR4, PT ;  /* 0x0000000402007c0c */ /* 0x000fe4000bf06070 */
[----:B------:R-:W-:Y:S02]  /*0b40*/  PRMT R152, RZ, 0x7610, R152 ;  /* 0x00007610ff987816 */ /* 0x000fe40000000098 */
[----:B------:R-:W-:Y:S02]  /*0b50*/  ISETP.GE.U32.AND.EX P0, PT, R16, UR5, PT, P0 ;  /* 0x0000000510007c0c */ /* 0x000fe4000bf06100 */
[----:B------:R-:W-:Y:S02]  /*0b60*/  MOV R23, 0xffffffff ;  /* 0xffffffff00177802 */ /* 0x000fe40000000f00 */
[----:B------:R-:W-:-:S02]  /*0b70*/  MOV R156, 0xffffffff ;  /* 0xffffffff009c7802 */ /* 0x000fc40000000f00 */
[----:B------:R-:W-:-:S07]  /*0b80*/  PRMT R0, RZ, 0x7610, R0 ;  /* 0x00007610ff007816 */ /* 0x000fce0000000000 */
[----:B------:R-:W-:Y:S05]  /*0b90*/  @P0 BRA `(.L_x_11) ;  /* 0x0000000400640947 */ /* 0x000fea0003800000 */
[----:B------:R-:W1:Y:S01]  /*0ba0*/  LDC.64 R14, c[0x0][0x8d0] ;  /* 0x00023400ff0e7b82 */ /* 0x000e620000000a00 */
[----:B------:R-:W-:Y:S02]  /*0bb0*/  MOV R4, R2 ;  /* 0x0000000200047202 */ /* 0x000fe40000000f00 */
[----:B------:R-:W-:-:S05]  /*0bc0*/  MOV R5, R16 ;  /* 0x0000001000057202 */ /* 0x000fca0000000f00 */
[----:B------:R-:W2:Y:S08]  /*0bd0*/  LDC R0, c[0x0][0x8d8] ;  /* 0x00023600ff007b82 */ /* 0x000eb00000000800 */
[----:B------:R-:W3:Y:S01]  /*0be0*/  LDC.64 R20, c[0x0][0x8c8] ;  /* 0x00023200ff147b82 */ /* 0x000ee20000000a00 */
[----:B-1----:R-:W-:-:S04]  /*0bf0*/  ISETP.NE.U32.AND P0, PT, R14, RZ, PT ;  /* 0x000000ff0e00720c */ /* 0x002fc80003f05070 */
[----:B------:R-:W-:-:S13]  /*0c00*/  ISETP.NE.AND.EX P0, PT, R15, RZ, PT, P0 ;  /* 0x000000ff0f00720c */ /* 0x000fda0003f05300 */
[----:B--23--:R-:W-:Y:S05]  /*0c10*/  @!P0 BRA `(.L_x_12) ;  /* 0x0000000000288947 */ /* 0x00cfea0003800000 */
[----:B------:R-:W1:Y:S02]  /*0c20*/  LDC R3, c[0x0][0x8dc] ;  /* 0x00023700ff037b82 */ /* 0x000e640000000800 */
[----:B-1----:R-:W-:-:S04]  /*0c30*/  IADD3 R3, P0, R2, R3, RZ ;  /* 0x0000000302037210 */ /* 0x002fc80007f1e0ff */
[----:B------:R-:W-:-:S05]  /*0c40*/  IADD3.X R11, RZ, R16, RZ, P0, !PT ;  /* 0x00000010ff0b7210 */ /* 0x000fca00007fe4ff */
[----:B------:R-:W-:-:S04]  /*0c50*/  IMAD.WIDE.U32 R4, R11, R14, RZ ;  /* 0x0000000e0b047225 */ /* 0x000fc800078e00ff */
[----:B------:R-:W-:-:S04]  /*0c60*/  IMAD.WIDE.U32 R6, P0, R3, R15, R4 ;  /* 0x0000000f03067225 */ /* 0x000fc80007800004 */
[----:B------:R-:W-:Y:S01]  /*0c70*/  IMAD.WIDE.U32 R4, R3, R14, RZ ;  /* 0x0000000e03047225 */ /* 0x000fe200078e00ff */
[----:B------:R-:W-:Y:S02]  /*0c80*/  IADD3.X R13, RZ, RZ, RZ, P0, !PT ;  /* 0x000000ffff0d7210 */ /* 0x000fe400007fe4ff */
[----:B------:R-:W-:Y:S02]  /*0c90*/  MOV R12, R7 ;  /* 0x00000007000c7202 */ /* 0x000fe40000000f00 */
[----:B------:R-:W-:-:S05]  /*0ca0*/  IADD3 RZ, P0, R5, R6, RZ ;  /* 0x0000000605ff7210 */ /* 0x000fca0007f1e0ff */
[----:B------:R-:W-:-:S08]  /*0cb0*/  IMAD.WIDE.U32.X R4, R11, R15, R12, P0 ;  /* 0x0000000f0b047225 */ /* 0x000fd000000e040c */
.L_x_12:
[-CC-:B------:R-:W-:Y:S01]  /*0cc0*/  SHF.R.U64 R29, R4, R0.reuse, R5.reuse ;  /* 0x00000000041d7219 */ /* 0x180fe20000001205 */
[----:B------:R-:W1:Y:S01]  /*0cd0*/  LDC.64 R24, c[0x0][0x8e8] ;  /* 0x00023a00ff187b82 */ /* 0x000e620000000a00 */
[----:B------:R-:W-:Y:S01]  /*0ce0*/  SHF.R.U32.HI R3, RZ, R0, R5 ;  /* 0x00000000ff037219 */ /* 0x000fe20000011605 */
[----:B------:R-:W-:Y:S01]  /*0cf0*/  ULDC UR4, c[0x0][0x150] ;  /* 0x0000540000047ab9 */ /* 0x000fe20000000800 */
[----:B------:R-:W-:Y:S02]  /*0d00*/  IADD3 R9, P0, RZ, -R29, RZ ;  /* 0x8000001dff097210 */ /* 0x000fe40007f1e0ff */
[----:B------:R-:W-:Y:S02]  /*0d10*/  I2FP.F32.U32 R0, R8 ;  /* 0x0000000800007245 */ /* 0x000fe40000201000 */
[----:B------:R-:W-:Y:S01]  /*0d20*/  IADD3.X R11, RZ, ~R3, RZ, P0, !PT ;  /* 0x80000003ff0b7210 */ /* 0x000fe200007fe4ff */
[----:B------:R-:W2:Y:S01]  /*0d30*/  LDC R12, c[0x0][0x8c0] ;  /* 0x00023000ff0c7b82 */ /* 0x000ea20000000800 */
[----:B------:R-:W-:Y:S01]  /*0d40*/  MOV R3, R16 ;  /* 0x0000001000037202 */ /* 0x000fe20000000f00 */
[----:B------:R-:W-:Y:S01]  /*0d50*/  FMUL R0, R0, UR4 ;  /* 0x0000000400007c20 */ /* 0x000fe20008400000 */
[----:B------:R-:W-:Y:S01]  /*0d60*/  ULDC UR4, c[0x0][0x154] ;  /* 0x0000550000047ab9 */ /* 0x000fe20000000800 */
[----:B------:R-:W-:-:S02]  /*0d70*/  IMAD R6, R11, R20, RZ ;  /* 0x000000140b067224 */ /* 0x000fc400078e02ff */
[C---:B------:R-:W-:Y:S02]  /*0d80*/  IMAD.WIDE.U32 R4, R9.reuse, R20, R2 ;  /* 0x0000001409047225 */ /* 0x040fe400078e0002 */
[----:B------:R-:W3:Y:S01]  /*0d90*/  LDC R7, c[0x0][0x144] ;  /* 0x00005100ff077b82 */ /* 0x000ee20000000800 */
[----:B------:R-:W4:Y:S01]  /*0da0*/  F2I.U32.TRUNC.NTZ R0, R0 ;  /* 0x0000000000007305 */ /* 0x000f22000020f000 */
[----:B------:R-:W-:Y:S01]  /*0db0*/  IMAD R3, R9, R21, R6 ;  /* 0x0000001509037224 */ /* 0x000fe200078e0206 */
[----:B------:R-:W-:-:S04]  /*0dc0*/  MOV R9, 0x1 ;  /* 0x0000000100097802 */ /* 0x000fc80000000f00 */
[----:B------:R-:W-:Y:S01]  /*0dd0*/  IADD3 R5, R5, R3, RZ ;  /* 0x0000000305057210 */ /* 0x000fe20007ffe0ff */
[----:B------:R-:W5:Y:S01]  /*0de0*/  LDC R11, c[0x0][0x8b0] ;  /* 0x00022c00ff0b7b82 */ /* 0x000f620000000800 */
[----:B-1----:R-:W-:Y:S02]  /*0df0*/  ISETP.NE.U32.AND P0, PT, R24, RZ, PT ;  /* 0x000000ff1800720c */ /* 0x002fe40003f05070 */
[----:B------:R-:W-:Y:S02]  /*0e00*/  I2FP.F32.U32 R3, R10 ;  /* 0x0000000a00037245 */ /* 0x000fe40000201000 */
[----:B------:R-:W-:-:S03]  /*0e10*/  ISETP.NE.AND.EX P0, PT, R25, RZ, PT, P0 ;  /* 0x000000ff1900720c */ /* 0x000fc60003f05300 */
[----:B------:R-:W1:Y:S01]  /*0e20*/  LDC R20, c[0x0][0x900] ;  /* 0x00024000ff147b82 */ /* 0x000e620000000800 */
[----:B----4-:R-:W-:Y:S02]  /*0e30*/  IADD3 R6, -R0, RZ, RZ ;  /* 0x000000ff00067210 */ /* 0x010fe40007ffe1ff */
[-CC-:B--2---:R-:W-:Y:S02]  /*0e40*/  SHF.R.U64 R21, R4, R12.reuse, R5.reuse ;  /* 0x0000000c04157219 */ /* 0x184fe40000001205 */
[----:B------:R-:W-:Y:S01]  /*0e50*/  SHF.R.U32.HI R4, RZ, R12, R5 ;  /* 0x0000000cff047219 */ /* 0x000fe20000011605 */
[----:B------:R-:W-:Y:S02]  /*0e60*/  FMUL R5, R3, UR4 ;  /* 0x0000000403057c20 */ /* 0x000fe40008400000 */
[----:B------:R-:W2:Y:S01]  /*0e70*/  LDC R13, c[0x0][0x148] ;  /* 0x00005200ff0d7b82 */ /* 0x000ea20000000800 */
[----:B---3--:R-:W-:Y:S01]  /*0e80*/  IMAD R0, R7, R6, R8 ;  /* 0x0000000607007224 */ /* 0x008fe200078e0208 */
[----:B------:R-:W-:Y:S01]  /*0e90*/  MOV R7, 0xffffffff ;  /* 0xffffffff00077802 */ /* 0x000fe20000000f00 */
[----:B------:R3:W4:Y:S05]  /*0ea0*/  F2I.U32.TRUNC.NTZ R12, R5 ;  /* 0x00000005000c7305 */ /* 0x00072a000020f000 */
[----:B------:R-:W2:Y:S01]  /*0eb0*/  LDC R14, c[0x0][0x8a8] ;  /* 0x00022a00ff0e7b82 */ /* 0x000ea20000000800 */
[----:B-----5:R-:W-:-:S02]  /*0ec0*/  SHF.R.U64 R28, R21, R11, R4 ;  /* 0x0000000b151c7219 */ /* 0x020fc40000001204 */
[----:B------:R-:W-:-:S05]  /*0ed0*/  SHF.R.U32.HI R3, RZ, R11, R4 ;  /* 0x0000000bff037219 */ /* 0x000fca0000011604 */
[----:B------:R-:W2:Y:S01]  /*0ee0*/  LDC R23, c[0x0][0x8f0] ;  /* 0x00023c00ff177b82 */ /* 0x000ea20000000800 */
[-C--:B-1----:R-:W-:Y:S02]  /*0ef0*/  SHF.L.U32 R4, R7, R20.reuse, RZ ;  /* 0x0000001407047219 */ /* 0x082fe400000006ff */
[-CC-:B------:R-:W-:Y:S02]  /*0f00*/  SHF.R.U64 R30, R28, R20.reuse, R3.reuse ;  /* 0x000000141c1e7219 */ /* 0x180fe40000001203 */
[----:B------:R-:W-:Y:S02]  /*0f10*/  SHF.R.U32.HI R15, RZ, R20, R3 ;  /* 0x00000014ff0f7219 */ /* 0x000fe40000011603 */
[----:B------:R-:W-:Y:S01]  /*0f20*/  LOP3.LUT R11, RZ, R4, RZ, 0x33, !PT ;  /* 0x00000004ff0b7212 */ /* 0x000fe200078e33ff */
[----:B------:R-:W1:Y:S01]  /*0f30*/  LDC R26, c[0x0][0x8e0] ;  /* 0x00023800ff1a7b82 */ /* 0x000e620000000800 */
[----:B------:R-:W-:Y:S02]  /*0f40*/  SHF.L.U32 R3, R9, R20, RZ ;  /* 0x0000001409037219 */ /* 0x000fe400000006ff */
[----:B------:R-:W-:-:S02]  /*0f50*/  MOV R4, R30 ;  /* 0x0000001e00047202 */ /* 0x000fc40000000f00 */
[----:B---3--:R-:W-:-:S03]  /*0f60*/  MOV R5, R15 ;  /* 0x0000000f00057202 */ /* 0x008fc60000000f00 */
[----:B------:R-:W3:Y:S01]  /*0f70*/  LDC R27, c[0x0][0x8b8] ;  /* 0x00022e00ff1b7b82 */ /* 0x000ee20000000800 */
[----:B----4-:R-:W-:Y:S05]  /*0f80*/  @!P0 BRA `(.L_x_13) ;  /* 0x0000000000288947 */ /* 0x010fea0003800000 */
[----:B------:R-:W4:Y:S02]  /*0f90*/  LDC R9, c[0x0][0x8f4] ;  /* 0x00023d00ff097b82 */ /* 0x000f240000000800 */
[----:B----4-:R-:W-:-:S04]  /*0fa0*/  IADD3 R9, P0, R30, R9, RZ ;  /* 0x000000091e097210 */ /* 0x010fc80007f1e0ff */
        /* <DEDUP_REMOVED lines=8> */
.L_x_13:
[----:B--2---:R-:W-:Y:S02]  /*1030*/  SHF.R.U64 R5, R4, R23, R5 ;  /* 0x0000001704057219 */ /* 0x004fe40000001205 */
[----:B------:R-:W-:Y:S02]  /*1040*/  LOP3.LUT R4, R28, R11, RZ, 0xc0, !PT ;  /* 0x0000000b1c047212 */ /* 0x000fe400078ec0ff */
[----:B------:R-:W-:Y:S02]  /*1050*/  IADD3 R12, -R12, RZ, RZ ;  /* 0x000000ff0c0c7210 */ /* 0x000fe40007ffe1ff */
[----:B------:R-:W-:Y:S02]  /*1060*/  IADD3 R6, R14, -0x1, RZ ;  /* 0xffffffff0e067810 */ /* 0x000fe40007ffe0ff */
[----:B------:R-:W-:Y:S01]  /*1070*/  IADD3 R7, -R5, RZ, RZ ;  /* 0x000000ff05077210 */ /* 0x000fe20007ffe1ff */
[----:B------:R-:W-:Y:S01]  /*1080*/  IMAD R5, R3, R5, R4 ;  /* 0x0000000503057224 */ /* 0x000fe200078e0204 */
[----:B------:R-:W-:Y:S01]  /*1090*/  LOP3.LUT R6, R21, R6, RZ, 0xc0, !PT ;  /* 0x0000000615067212 */ /* 0x000fe200078ec0ff */
[----:B------:R-:W-:Y:S01]  /*10a0*/  @P6 IMAD R0, R13, R12, R10 ;  /* 0x0000000c0d006224 */ /* 0x000fe200078e020a */
[----:B------:R-:W-:Y:S01]  /*10b0*/  R2UR UR47, R29 ;  /* 0x000000001d2f72ca */ /* 0x000fe200000e0000 */
[----:B-1----:R-:W-:Y:S01]  /*10c0*/  IMAD R3, R7, R26, R30 ;  /* 0x0000001a07037224 */ /* 0x002fe200078e021e */
[----:B------:R-:W-:Y:S01]  /*10d0*/  MOV R4, 0x1 ;  /* 0x0000000100047802 */ /* 0x000fe20000000f00 */
[----:B---3--:R-:W-:-:S02]  /*10e0*/  IMAD R0, R5, R27, R0 ;  /* 0x0000001b05007224 */ /* 0x008fc400078e0200 */
[----:B------:R-:W-:-:S05]  /*10f0*/  IMAD R3, R3, R14, R6 ;  /* 0x0000000e03037224 */ /* 0x000fca00078e0206 */
[----:B------:R-:W-:Y:S02]  /*1100*/  SEL R156, R3, R0, !P6 ;  /* 0x00000000039c7207 */ /* 0x000fe40007000000 */
[----:B------:R-:W-:Y:S02]  /*1110*/  SEL R23, R0, R3, !P6 ;  /* 0x0000000300177207 */ /* 0x000fe40007000000 */
[----:B------:R-:W-:-:S07]  /*1120*/  PRMT R0, R4, 0x7610, R0 ;  /* 0x0000761004007816 */ /* 0x000fce0000000000 */
.L_x_11:
[----:B------:R-:W-:-:S08]  /*1130*/  NOP ;  /* 0x0000000000007918 */ /* 0x000fd00000000000 */
[----:B------:R-:W1:Y:S02]  /*1140*/  USETMAXREG.TRY_ALLOC.CTAPOOL UP0, 0xe8 ;  /* 0x000000e8000079c8 */ /* 0x000e640008000600 */
[----:B-1----:R-:W-:-:S13]  /*1150*/  PLOP3.LUT P0, PT, PT, PT, UP0, 0x80, 0x0 ;  /* 0x000000000000781c */ /* 0x002fda0003f0f008 */
[----:B------:R-:W-:Y:S05]  /*1160*/  @!P0 BRA `(.L_x_11) ;  /* 0xfffffffc00f08947 */ /* 0x000fea000383ffff */
[----:B------:R-:W-:Y:S02]  /*1170*/  ULDC.64 UR4, c[0x0][0x590] ;  /* 0x0001640000047ab9 */ /* 0x000fe40000000a00 */
[----:B------:R-:W-:-:S04]  /*1180*/  ISETP.NE.U32.AND P0, PT, RZ, UR4, PT ;  /* 0x00000004ff007c0c */ /* 0x000fc8000bf05070 */
[----:B------:R-:W-:-:S13]  /*1190*/  ISETP.NE.AND.EX P0, PT, RZ, UR5, PT, P0 ;  /* 0x00000005ff007c0c */ /* 0x000fda000bf05300 */
[----:B------:R-:W-:Y:S05]  /*11a0*/  @P0 BRA `(.L_x_14) ;  /* 0x00000000002c0947 */ /* 0x000fea0003800000 */
[----:B------:R-:W-:Y:S02]  /*11b0*/  ULDC.64 UR4, c[0x0][0x588] ;  /* 0x0001620000047ab9 */ /* 0x000fe40000000a00 */
[----:B------:R-:W-:-:S04]  /*11c0*/  ISETP.NE.U32.AND P0, PT, RZ, UR4, PT ;  /* 0x00000004ff007c0c */ /* 0x000fc8000bf05070 */
[----:B------:R-:W-:-:S13]  /*11d0*/  ISETP.NE.AND.EX P0, PT, RZ, UR5, PT, P0 ;  /* 0x00000005ff007c0c */ /* 0x000fda000bf05300 */
[----:B------:R-:W-:Y:S05]  /*11e0*/  @!P0 BRA `(.L_x_15) ;  /* 0x0000000000108947 */ /* 0x000fea0003800000 */
[----:B------:R-:W1:Y:S02]  /*11f0*/  LDC.64 R4, c[0x0][0x588] ;  /* 0x00016200ff047b82 */ /* 0x000e640000000a00 */
[----:B-1----:R1:W5:Y:S01]  /*1200*/  LDG.E R153, desc[UR42][R4.64] ;  /* 0x0000002a04997981 */ /* 0x002362000c1e1900 */
[----:B------:R-:W-:Y:S01]  /*1210*/  MOV R152, 0x1 ;  /* 0x0000000100987802 */ /* 0x000fe20000000f00 */
[----:B------:R-:W-:Y:S06]  /*1220*/  BRA `(.L_x_14) ;  /* 0x00000000000c7947 */ /* 0x000fec0003800000 */
.L_x_15:
[----:B------:R-:W-:Y:S01]  /*1230*/  ULDC UR4, c[0x0][0x580] ;  /* 0x0001600000047ab9 */ /* 0x000fe20000000800 */
[----:B------:R-:W-:Y:S02]  /*1240*/  MOV R152, 0x1 ;  /* 0x0000000100987802 */ /* 0x000fe40000000f00 */
[----:B------:R-:W-:-:S07]  /*1250*/  MOV R153, UR4 ;  /* 0x0000000400997c02 */ /* 0x000fce0008000f00 */
.L_x_14:
        /* <DEDUP_REMOVED lines=8> */
[----:B------:R-:W2:Y:S02]  /*12e0*/  LDC.64 R154, c[0x0][0x5a8] ;  /* 0x00016a00ff9a7b82 */ /* 0x000ea40000000a00 */
[----:B--2---:R2:W5:Y:S01]  /*12f0*/  LDG.E R154, desc[UR42][R154.64] ;  /* 0x0000002a9a9a7981 */ /* 0x004562000c1e1900 */
[----:B------:R-:W-:Y:S05]  /*1300*/  BRA `(.L_x_16) ;  /* 0x0000000000087947 */ /* 0x000fea0003800000 */
.L_x_17:
[----:B------:R-:W-:Y:S02]  /*1310*/  ULDC UR4, c[0x0][0x5a0] ;  /* 0x0001680000047ab9 */ /* 0x000fe40000000800 */
[----:B------:R-:W-:-:S07]  /*1320*/  MOV R154, UR4 ;  /* 0x00000004009a7c02 */ /* 0x000fce0008000f00 */
.L_x_16:
[----:B------:R-:W-:Y:S01]  /*1330*/  LOP3.LUT P1, RZ, R0, 0xff, RZ, 0xc0, !PT ;  /* 0x000000ff00ff7812 */ /* 0x000fe2000782c0ff */
[----:B------:R-:W-:Y:S01]  /*1340*/  UMOV UR36, URZ ;  /* 0x0000003f00247c82 */ /* 0x000fe20008000000 */
[----:B------:R-:W-:-:S11]  /*1350*/  PLOP3.LUT P0, PT, PT, PT, PT, 0x80, 0x0 ;  /* 0x000000000000781c */ /* 0x000fd60003f0f070 */
[----:B------:R-:W-:Y:S05]  /*1360*/  @!P1 BRA `(.L_x_18) ;  /* 0x0000011400c49947 */ /* 0x000fea0003800000 */
[----:B------:R-:W-:Y:S01]  /*1370*/  ULDC UR4, c[0x0][0x28c] ;  /* 0x0000a30000047ab9 */ /* 0x000fe20000000800 */
[----:B------:R-:W-:Y:S01]  /*1380*/  LOP3.LUT P0, RZ, R18, 0x4, RZ, 0xc0, !PT ;  /* 0x0000000412ff7812 */ /* 0x000fe2000780c0ff */
[----:B------:R-:W-:Y:S01]  /*1390*/  UIADD3 UR4, UR4, 0x3f, URZ ;  /* 0x0000003f04047890 */ /* 0x000fe2000fffe03f */
[----:B--2---:R-:W-:Y:S01]  /*13a0*/  MOV R155, 0x10 ;  /* 0x00000010009b7802 */ /* 0x004fe20000000f00 */
[----:B------:R-:W-:Y:S01]  /*13b0*/  ULDC.64 UR54, c[0x0][0x198] ;  /* 0x0000660000367ab9 */ /* 0x000fe20000000a00 */
[----:B------:R-:W-:Y:S01]  /*13c0*/  LOP3.LUT R157, R17, 0x1, RZ, 0xfc, !PT ;  /* 0x00000001119d7812 */ /* 0x000fe200078efcff */
[----:B------:R-:W-:Y:S01]  /*13d0*/  USHF.R.S32.HI UR5, URZ, 0x1f, UR4 ;  /* 0x0000001f3f057899 */ /* 0x000fe20008011404 */
[----:B------:R-:W-:Y:S01]  /*13e0*/  LOP3.LUT R159, R19, 0x1, RZ, 0xfc, !PT ;  /* 0x00000001139f7812 */ /* 0x000fe200078efcff */
[----:B------:R-:W-:Y:S01]  /*13f0*/  UMOV UR39, URZ ;  /* 0x0000003f00277c82 */ /* 0x000fe20008000000 */
[----:B------:R-:W-:Y:S01]  /*1400*/  SEL R155, R155, 0xfffffff0, !P0 ;  /* 0xfffffff09b9b7807 */ /* 0x000fe20004000000 */
[----:B------:R-:W-:Y:S01]  /*1410*/  ULEA.HI UR5, UR5, UR4, URZ, 0x6 ;  /* 0x0000000405057291 */ /* 0x000fe2000f8f303f */
[----:B------:R-:W-:Y:S01]  /*1420*/  UMOV UR48, URZ ;  /* 0x0000003f00307c82 */ /* 0x000fe20008000000 */
[----:B------:R-:W-:-:S02]  /*1430*/  UMOV UR49, URZ ;  /* 0x0000003f00317c82 */ /* 0x000fc40008000000 */
[----:B------:R-:W-:Y:S01]  /*1440*/  USHF.R.S32.HI UR50, URZ, 0x6, UR5 ;  /* 0x000000063f327899 */ /* 0x000fe20008011405 */
[----:B------:R-:W-:-:S11]  /*1450*/  UMOV UR36, URZ ;  /* 0x0000003f00247c82 */ /* 0x000fd60008000000 */
.L_x_513:
[----:B------:R-:W-:Y:S01]  /*1460*/  LOP3.LUT R0, R18, 0x80, RZ, 0xc0, !PT ;  /* 0x0000008012007812 */ /* 0x000fe200078ec0ff */
[----:B------:R-:W2:Y:S01]  /*1470*/  S2UR UR51, SR_CgaCtaId ;  /* 0x00000000003379c3 */ /* 0x000ea20000008800 */
[----:B------:R-:W-:Y:S02]  /*1480*/  UMOV UR52, 0x400 ;  /* 0x0000040000347882 */ /* 0x000fe40000000000 */
[----:B------:R-:W-:-:S06]  /*1490*/  SHF.R.U32.HI R0, RZ, 0x7, R0 ;  /* 0x00000007ff007819 */ /* 0x000fcc0000011600 */
[----:B------:R-:W3:Y:S01]  /*14a0*/  SHFL.IDX PT, R0, R0, RZ, 0x1f ;  /* 0x00001fff00007589 */ /* 0x000ee200000e0000 */
[----:B--2---:R-:W-:Y:S01]  /*14b0*/  ULEA UR52, UR51, UR52, 0x18 ;  /* 0x0000003433347291 */ /* 0x004fe2000f8ec03f */
[----:B---3--:R-:W-:-:S13]  /*14c0*/  R2UR UR4, R0 ;  /* 0x00000000000472ca */ /* 0x008fda00000e0000 */
[----:B------:R-:W-:-:S04]  /*14d0*/  ULEA.HI UR5, UR4, UR4, URZ, 0x1 ;  /* 0x0000000404057291 */ /* 0x000fc8000f8f083f */
[----:B------:R-:W-:-:S04]  /*14e0*/  ULOP3.LUT UR5, UR5, 0x7fffe, URZ, 0xc0, !UPT ;  /* 0x0007fffe05057892 */ /* 0x000fc8000f8ec03f */
[----:B------:R-:W-:-:S03]  /*14f0*/  UIADD3 UR5, UR4, -UR5, URZ ;  /* 0x8000000504057290 */ /* 0x000fc6000fffe03f */
[----:B------:R-:W-:Y:S01]  /*1500*/  ULDC UR4, c[0x0][0x28c] ;  /* 0x0000a30000047ab9 */ /* 0x000fe20000000800 */
[----:B------:R-:W-:Y:S01]  /*1510*/  ULEA UR5, UR5, UR52, 0xd ;  /* 0x0000003405057291 */ /* 0x000fe2000f8e683f */
[----:B------:R-:W-:-:S03]  /*1520*/  ISETP.LT.AND P0, PT, RZ, UR4, PT ;  /* 0x00000004ff007c0c */ /* 0x000fc6000bf01270 */
[----:B------:R-:W-:-:S04]  /*1530*/  UIADD3 UR5, UR5, 0x8400, URZ ;  /* 0x0000840005057890 */ /* 0x000fc8000fffe03f */
[----:B------:R-:W-:-:S04]  /*1540*/  USHF.R.U32.HI UR5, URZ, 0x4, UR5 ;  /* 0x000000043f057899 */ /* 0x000fc80008011605 */
[----:B------:R-:W-:Y:S02]  /*1550*/  ULOP3.LUT UR44, UR5, 0x3fff, URZ, 0xc0, !UPT ;  /* 0x00003fff052c7892 */ /* 0x000fe4000f8ec03f */
[----:B-1----:R-:W-:Y:S10]  /*1560*/  @P0 BRA `(.L_x_19) ;  /* 0x0000000000400947 */ /* 0x002ff40003800000 */
[----:B------:R-:W-:Y:S01]  /*1570*/  MOV R0, 0x0 ;  /* 0x0000000000007802 */ /* 0x000fe20000000f00 */
[----:B------:R-:W-:Y:S01]  /*1580*/  ULDC.64 UR4, c[0x4][0x70] ;  /* 0x01001c0000047ab9 */ /* 0x000fe20000000a00 */
[----:B------:R-:W-:Y:S01]  /*1590*/  ULDC.64 UR6, c[0x4][0x8] ;  /* 0x0100020000067ab9 */ /* 0x000fe20000000a00 */
[----:B-1----:R-:W-:Y:S01]  /*15a0*/  MOV R4, UR4 ;  /* 0x0000000400047c02 */ /* 0x002fe20008000f00 */
[----:B------:R1:W2:Y:S01]  /*15b0*/  LDC.64 R14, c[0x4][R0] ;  /* 0x01000000000e7b82 */ /* 0x0002a20000000a00 */
[----:B------:R-:W-:Y:S01]  /*15c0*/  MOV R5, UR5 ;  /* 0x0000000500057c02 */ /* 0x000fe20008000f00 */
[----:B------:R-:W-:Y:S01]  /*15d0*/  ULDC.64 UR4, c[0x4][0x78] ;  /* 0x01001e0000047ab9 */ /* 0x000fe20000000a00 */
[----:B------:R-:W-:Y:S02]  /*15e0*/  MOV R10, UR6 ;  /* 0x00000006000a7c02 */ /* 0x000fe40008000f00 */
[----:B------:R-:W-:Y:S02]  /*15f0*/  MOV R6, UR4 ;  /* 0x0000000400067c02 */ /* 0x000fe40008000f00 */
[----:B------:R-:W-:-:S02]  /*1600*/  MOV R7, UR5 ;  /* 0x0000000500077c02 */ /* 0x000fc40008000f00 */
[----:B------:R-:W-:Y:S02]  /*1610*/  MOV R11, UR7 ;  /* 0x00000007000b7c02 */ /* 0x000fe40008000f00 */
[----:B------:R-:W-:Y:S02]  /*1620*/  MOV R8, 0x1e1 ;  /* 0x000001e100087802 */ /* 0x000fe40000000f00 */
[----:B------:R-:W-:Y:S02]  /*1630*/  MOV R12, 0x1 ;  /* 0x00000001000c7802 */ /* 0x000fe40000000f00 */
[----:B-1----:R-:W-:-:S07]  /*1640*/  MOV R13, RZ ;  /* 0x000000ff000d7202 */ /* 0x002fce0000000f00 */
[----:B------:R-:W-:-:S07]  /*1650*/  LEPC R20, `(.L_x_19) ;  /* 0x000000001014794e */ /* 0x000fce0000000000 */
[----:B--2--5:R-:W-:Y:S05]  /*1660*/  CALL.ABS.NOINC R14 ;  /* 0x000000000e007343 */ /* 0x024fea0003c00000 */
.L_x_19:
[----:B------:R-:W-:-:S13]  /*1670*/  ISETP.NE.AND P0, PT, R157, 0x3, PT ;  /* 0x000000039d00780c */ /* 0x000fda0003f05270 */
[----:B------:R-:W-:Y:S05]  /*1680*/  @!P0 BRA `(.L_x_20) ;  /* 0x0000000000048947 */ /* 0x000fea0003800000 */
[----:B------:R-:W-:Y:S01]  /*1690*/  BPT.TRAP 0x1 ;  /* 0x000000040000795c */ /* 0x000fe20000300000 */
.L_x_20:
[----:B------:R-:W-:Y:S02]  /*16a0*/  MOV R3, UR49 ;  /* 0x0000003100037c02 */ /* 0x000fe40008000f00 */
[----:B------:R-:W-:Y:S02]  /*16b0*/  MOV R0, UR48 ;  /* 0x0000003000007c02 */ /* 0x000fe40008000f00 */
[----:B------:R-:W-:Y:S02]  /*16c0*/  LEA R3, R3, UR52, 0x3 ;  /* 0x0000003403037c11 */ /* 0x000fe4000f8e18ff */
[----:B------:R-:W-:-:S04]  /*16d0*/  SHF.L.U32 R0, R0, 0x1f, RZ ;  /* 0x0000001f00007819 */ /* 0x000fc800000006ff */
[----:B------:R2:W3:Y:S01]  /*16e0*/  SYNCS.PHASECHK.TRANS64.TRYWAIT P1, [R3+URZ], R0 ;  /* 0x00000000030075a7 */ /* 0x0004e2000802017f */
[----:B------:R-:W-:Y:S05]  /*16f0*/  @!P0 BRA `(.L_x_21) ;  /* 0x0000000000048947 */ /* 0x000fea0003800000 */
[----:B------:R-:W-:Y:S01]  /*1700*/  BPT.TRAP 0x1 ;  /* 0x000000040000795c */ /* 0x000fe20000300000 */
.L_x_21:
[----:B---3--:R-:W-:Y:S05]  /*1710*/  @P1 BRA `(.L_x_22) ;  /* 0x0000000000081947 */ /* 0x008fea0003800000 */
[----:B------:R-:W3:Y:S02]  /*1720*/  SYNCS.PHASECHK.TRANS64.TRYWAIT P1, [R3+URZ], R0 ;  /* 0x00000000030075a7 */ /* 0x000ee4000802017f */
[----:B---3--:R-:W-:Y:S05]  /*1730*/  @!P1 BRA `(.L_x_23) ;  /* 0x00000144000c9947 */ /* 0x008fea0003800000 */
.L_x_22:
[----:B------:R-:W-:-:S04]  /*1740*/  UISETP.LT.AND UP0, UPT, UR50, 0x1, UPT ;  /* 0x000000013200788c */ /* 0x000fc8000bf01270 */
[----:B------:R-:W-:-:S06]  /*1750*/  USEL UR4, UR50, 0x1, UP0 ;  /* 0x0000000132047887 */ /* 0x000fcc0008000000 */
[----:B--23--:R-:W-:Y:S01]  /*1760*/  MOV R0, UR4 ;  /* 0x0000000400007c02 */ /* 0x00cfe20008000f00 */
[----:B------:R-:W-:Y:S05]  /*1770*/  WARPSYNC.ALL ;  /* 0x0000000000007948 */ /* 0x000fea0003800000 */
[----:B------:R-:W-:-:S04]  /*1780*/  IADD3 R0, -R0, UR50, RZ ;  /* 0x0000003200007c10 */ /* 0x000fc8000fffe1ff */
[----:B------:R-:W-:Y:S01]  /*1790*/  ISETP.GE.AND P1, PT, R0, 0x1, PT ;  /* 0x000000010000780c */ /* 0x000fe20003f26270 */
[----:B------:R-:W-:Y:S01]  /*17a0*/  UIADD3 UR4, UR52, 0x28400, URZ ;  /* 0x0002840034047890 */ /* 0x000fe2000fffe03f */
[----:B------:R-:W-:Y:S01]  /*17b0*/  WARPGROUP.ARRIVE ;  /* 0x00000000000079c5 */ /* 0x000fe20000000000 */
[----:B------:R-:W-:Y:S01]  /*17c0*/  UMOV UR9, 0x40000040 ;  /* 0x4000004000097882 */ /* 0x000fe20000000000 */
[----:B------:R-:W-:Y:S01]  /*17d0*/  UMOV UR11, 0x40000040 ;  /* 0x40000040000b7882 */ /* 0x000fe20000000000 */
[----:B------:R-:W-:-:S04]  /*17e0*/  USHF.R.U32.HI UR4, URZ, 0x4, UR4 ;  /* 0x000000043f047899 */ /* 0x000fc80008011604 */
[----:B------:R-:W-:Y:S02]  /*17f0*/  ULOP3.LUT UR5, UR4, 0x3fff, URZ, 0xc0, !UPT ;  /* 0x00003fff04057892 */ /* 0x000fe4000f8ec03f */
[----:B------:R-:W-:Y:S02]  /*1800*/  ULOP3.LUT UR4, UR44, 0x10000, URZ, 0xfc, !UPT ;  /* 0x000100002c047892 */ /* 0x000fe4000f8efc3f */
[----:B------:R-:W-:Y:S02]  /*1810*/  ULOP3.LUT UR5, UR5, 0x10000, URZ, 0xfc, !UPT ;  /* 0x0001000005057892 */ /* 0x000fe4000f8efc3f */
[----:B------:R-:W-:Y:S02]  /*1820*/  ULEA UR6, UR49, UR4, 0xb ;  /* 0x0000000431067291 */ /* 0x000fe4000f8e583f */
[----:B------:R-:W-:-:S05]  /*1830*/  ULEA UR7, UR49, UR5, 0xa ;  /* 0x0000000531077291 */ /* 0x000fca000f8e503f */
[----:B------:R-:W-:Y:S02]  /*1840*/  UMOV UR8, UR6 ;  /* 0x0000000600087c82 */ /* 0x000fe40008000000 */
[----:B------:R-:W-:Y:S02]  /*1850*/  UMOV UR10, UR7 ;  /* 0x00000007000a7c82 */ /* 0x000fe40008000000 */
[----:B------:R-:W-:Y:S01]  /*1860*/  HGMMA.64x128x16.F32 R88, gdesc[UR8], RZ, !UPT, gsb0 ;  /* 0x01e00000085879f0 */ /* 0x000fe2000c0008ff */
[----:B------:R-:W-:Y:S01]  /*1870*/  UIADD3 UR8, UR6, 0x400, URZ ;  /* 0x0000040006087890 */ /* 0x000fe2000fffe03f */
[----:B------:R-:W-:Y:S01]  /*1880*/  UMOV UR9, 0x40000040 ;  /* 0x4000004000097882 */ /* 0x000fe20000000000 */
[----:B------:R-:W-:Y:S02]  /*1890*/  WARPGROUP.DEPBAR.LE gsb0, 0x0 ;  /* 0x00008000000079c5 */ /* 0x000fe40000010000 */
[----:B------:R-:W-:-:S07]  /*18a0*/  WARPGROUP.ARRIVE ;  /* 0x00000000000079c5 */ /* 0x000fce0000000000 */
[----:B------:R-:W-:Y:S01]  /*18b0*/  HGMMA.64x128x16.F32 R24, gdesc[UR8], RZ, !UPT, gsb0 ;  /* 0x01e00000081879f0 */ /* 0x000fe2000c0008ff */
[----:B------:R-:W-:Y:S02]  /*18c0*/  UIADD3 UR8, UR6, 0x2, URZ ;  /* 0x0000000206087890 */ /* 0x000fe4000fffe03f */
[----:B------:R-:W-:Y:S01]  /*18d0*/  UIADD3 UR10, UR7, 0x2, URZ ;  /* 0x00000002070a7890 */ /* 0x000fe2000fffe03f */
[----:B------:R-:W-:Y:S01]  /*18e0*/  UMOV UR9, 0x40000040 ;  /* 0x4000004000097882 */ /* 0x000fe20000000000 */
[----:B------:R-:W-:Y:S01]  /*18f0*/  UMOV UR11, 0x40000040 ;  /* 0x40000040000b7882 */ /* 0x000fe20000000000 */
[----:B------:R-:W-:Y:S02]  /*1900*/  WARPGROUP.DEPBAR.LE gsb0, 0x0 ;  /* 0x00008000000079c5 */ /* 0x000fe40000010000 */
[----:B------:R-:W-:-:S06]  /*1910*/  WARPGROUP.ARRIVE ;  /* 0x00000000000079c5 */ /* 0x000fcc0000000000 */
[----:B------:R-:W-:Y:S01]  /*1920*/  HGMMA.64x128x16.F32 R88, gdesc[UR8], R88, gsb0 ;  /* 0x01e00000085879f0 */ /* 0x000fe20008000858 */
[----:B------:R-:W-:Y:S01]  /*1930*/  UIADD3 UR8, UR6, 0x402, URZ ;  /* 0x0000040206087890 */ /* 0x000fe2000fffe03f */
[----:B------:R-:W-:Y:S01]  /*1940*/  UMOV UR9, 0x40000040 ;  /* 0x4000004000097882 */ /* 0x000fe20000000000 */
[----:B------:R-:W-:Y:S02]  /*1950*/  WARPGROUP.DEPBAR.LE gsb0, 0x0 ;  /* 0x00008000000079c5 */ /* 0x000fe40000010000 */
[----:B------:R-:W-:-:S07]  /*1960*/  WARPGROUP.ARRIVE ;  /* 0x00000000000079c5 */ /* 0x000fce0000000000 */
[----:B------:R-:W-:Y:S01]  /*1970*/  HGMMA.64x128x16.F32 R24, gdesc[UR8], R24, gsb0 ;  /* 0x01e00000081879f0 */ /* 0x000fe20008000818 */
        /* <DEDUP_REMOVED lines=23> */
[----:B------:R-:W-:Y:S03]  /*1af0*/  HGMMA.64x128x16.F32 R24, gdesc[UR8], R24, gsb0 ;  /* 0x01e00000081879f0 */ /* 0x000fe60008000818 */
[----:B------:R-:W-:Y:S02]  /*1b00*/  WARPGROUP.DEPBAR.LE gsb0, 0x0 ;  /* 0x00008000000079c5 */ /* 0x000fe40000010000 */
[----:B------:R-:W-:Y:S05]  /*1b10*/  @!P1 BRA `(.L_x_24) ;  /* 0x00000004005c9947 */ /* 0x000fea0003800000 */
[----:B------:R-:W-:-:S04]  /*1b20*/  UIADD3 UR6, UR49, 0x1, URZ ;  /* 0x0000000131067890 */ /* 0x000fc8000fffe03f */
[----:B------:R-:W-:-:S04]  /*1b30*/  UISETP.NE.AND UP0, UPT, UR6, 0x4, UPT ;  /* 0x000000040600788c */ /* 0x000fc8000bf05270 */
[----:B------:R-:W-:Y:S02]  /*1b40*/  USEL UR7, URZ, 0x1, UP0 ;  /* 0x000000013f077887 */ /* 0x000fe40008000000 */
[----:B------:R-:W-:Y:S02]  /*1b50*/  USEL UR6, UR6, URZ, UP0 ;  /* 0x0000003f06067287 */ /* 0x000fe40008000000 */
[----:B------:R-:W-:-:S06]  /*1b60*/  ULOP3.LUT UR7, UR48, UR7, URZ, 0x3c, !UPT ;  /* 0x0000000730077292 */ /* 0x000fcc000f8e3c3f */
[----:B-1----:R-:W-:Y:S01]  /*1b70*/  MOV R5, UR7 ;  /* 0x0000000700057c02 */ /* 0x002fe20008000f00 */
[----:B------:R-:W-:-:S06]  /*1b80*/  UMOV UR7, UR49 ;  /* 0x0000003100077c82 */ /* 0x000fcc0008000000 */
.L_x_31:
[----:B-12---:R-:W-:Y:S05]  /*1b90*/  @!P0 BRA `(.L_x_25) ;  /* 0x0000000000048947 */ /* 0x006fea0003800000 */
[----:B------:R-:W-:Y:S01]  /*1ba0*/  BPT.TRAP 0x1 ;  /* 0x000000040000795c */ /* 0x000fe20000300000 */
.L_x_25:
[----:B------:R-:W-:Y:S01]  /*1bb0*/  ULEA UR8, UR6, UR52, 0x3 ;  /* 0x0000003406087291 */ /* 0x000fe2000f8e183f */
[----:B------:R-:W-:-:S08]  /*1bc0*/  SHF.L.U32 R3, R5, 0x1f, RZ ;  /* 0x0000001f05037819 */ /* 0x000fd000000006ff */
[----:B------:R1:W2:Y:S01]  /*1bd0*/  SYNCS.PHASECHK.TRANS64.TRYWAIT P1, [UR8], R3 ;  /* 0x00000003ff0075a7 */ /* 0x0002a20008020148 */
[----:B------:R-:W-:Y:S05]  /*1be0*/  @!P0 BRA `(.L_x_26) ;  /* 0x0000000000048947 */ /* 0x000fea0003800000 */
[----:B------:R-:W-:Y:S01]  /*1bf0*/  BPT.TRAP 0x1 ;  /* 0x000000040000795c */ /* 0x000fe20000300000 */
.L_x_26:
[----:B--2---:R-:W-:Y:S05]  /*1c00*/  @P1 BRA `(.L_x_27) ;  /* 0x0000000000081947 */ /* 0x004fea0003800000 */
[----:B------:R-:W2:Y:S02]  /*1c10*/  SYNCS.PHASECHK.TRANS64.TRYWAIT P1, [UR8], R3 ;  /* 0x00000003ff0075a7 */ /* 0x000ea40008020148 */
[----:B--2---:R-:W-:Y:S05]  /*1c20*/  @!P1 BRA `(.L_x_28) ;  /* 0x0000013c00e49947 */ /* 0x004fea0003800000 */
.L_x_27:
[----:B------:R-:W-:Y:S01]  /*1c30*/  ULEA UR12, UR6, UR4, 0xb ;  /* 0x00000004060c7291 */ /* 0x000fe2000f8e583f */
[----:B------:R-:W-:Y:S01]  /*1c40*/  WARPGROUP.ARRIVE ;  /* 0x00000000000079c5 */ /* 0x000fe20000000000 */
[----:B------:R-:W-:Y:S01]  /*1c50*/  ULEA UR13, UR6, UR5, 0xa ;  /* 0x00000005060d7291 */ /* 0x000fe2000f8e503f */
[----:B------:R-:W-:Y:S01]  /*1c60*/  UMOV UR9, 0x40000040 ;  /* 0x4000004000097882 */ /* 0x000fe20000000000 */
[----:B------:R-:W-:-:S03]  /*1c70*/  UMOV UR11, 0x40000040 ;  /* 0x40000040000b7882 */ /* 0x000fc60000000000 */
[----:B------:R-:W-:Y:S02]  /*1c80*/  UMOV UR8, UR12 ;  /* 0x0000000c00087c82 */ /* 0x000fe40008000000 */
[----:B------:R-:W-:Y:S02]  /*1c90*/  UMOV UR10, UR13 ;  /* 0x0000000d000a7c82 */ /* 0x000fe40008000000 */
        /* <DEDUP_REMOVED lines=44> */
[----:B------:R-:W-:Y:S01]  /*1f60*/  BPT.TRAP 0x1 ;  /* 0x000000040000795c */ /* 0x000fe20000300000 */
.L_x_29:
[----:B------:R-:W-:Y:S01]  /*1f70*/  ULEA UR8, UR7, UR52, 0x3 ;  /* 0x0000003407087291 */ /* 0x000fe2000f8e183f */
[----:B------:R-:W-:-:S03]  /*1f80*/  ISETP.GT.U32.AND P1, PT, R17, 0x1, PT ;  /* 0x000000011100780c */ /* 0x000fc60003f24070 */
[----:B------:R-:W-:-:S04]  /*1f90*/  UIADD3 UR8, UR8, 0x20, URZ ;  /* 0x0000002008087890 */ /* 0x000fc8000fffe03f */
[----:B------:R-:W-:-:S09]  /*1fa0*/  UPRMT UR8, URZ, 0x654, UR8 ;  /* 0x000006543f087896 */ /* 0x000fd20008000008 */
[----:B------:R-:W-:Y:S01]  /*1fb0*/  SYNCS.ARRIVE.TRANS64.RED.A1T0 RZ, [UR8], RZ ;  /* 0x000000ffffff79a7 */ /* 0x000fe20008100408 */
[----:B------:R-:W-:Y:S05]  /*1fc0*/  @P1 BRA `(.L_x_30) ;  /* 0x0000000000041947 */ /* 0x000fea0003800000 */
[----:B------:R-:W-:Y:S01]  /*1fd0*/  BPT.TRAP 0x1 ;  /* 0x000000040000795c */ /* 0x000fe20000300000 */
.L_x_30:
[----:B------:R-:W-:Y:S01]  /*1fe0*/  UIADD3 UR6, UR6, 0x1, URZ ;  /* 0x0000000106067890 */ /* 0x000fe2000fffe03f */
[C---:B------:R-:W-:Y:S01]  /*1ff0*/  ISETP.GT.AND P1, PT, R0.reuse, 0x1, PT ;  /* 0x000000010000780c */ /* 0x040fe20003f24270 */
[----:B------:R-:W-:Y:S01]  /*2000*/  UIADD3 UR7, UR7, 0x1, URZ ;  /* 0x0000000107077890 */ /* 0x000fe2000fffe03f */
[----:B------:R-:W-:Y:S01]  /*2010*/  IADD3 R0, R0, -0x1, RZ ;  /* 0xffffffff00007810 */ /* 0x000fe20007ffe0ff */
[----:B------:R-:W-:Y:S02]  /*2020*/  UISETP.NE.AND UP0, UPT, UR6, 0x4, UPT ;  /* 0x000000040600788c */ /* 0x000fe4000bf05270 */
[----:B------:R-:W-:Y:S02]  /*2030*/  UISETP.NE.AND UP1, UPT, UR7, 0x4, UPT ;  /* 0x000000040700788c */ /* 0x000fe4000bf25270 */
[----:B------:R-:W-:Y:S02]  /*2040*/  USEL UR8, URZ, 0x1, UP0 ;  /* 0x000000013f087887 */ /* 0x000fe40008000000 */
[----:B------:R-:W-:-:S02]  /*2050*/  USEL UR6, UR6, URZ, UP0 ;  /* 0x0000003f06067287 */ /* 0x000fc40008000000 */
[----:B------:R-:W-:Y:S02]  /*2060*/  USEL UR7, UR7, URZ, UP1 ;  /* 0x0000003f07077287 */ /* 0x000fe40008800000 */
[----:B------:R-:W-:Y:S01]  /*2070*/  LOP3.LUT R5, R5, UR8, RZ, 0x3c, !PT ;  /* 0x0000000805057c12 */ /* 0x000fe2000f8e3cff */
[----:B------:R-:W-:Y:S09]  /*2080*/  @P1 BRA `(.L_x_31) ;  /* 0xfffffff800c01947 */ /* 0x000ff2000383ffff */
.L_x_24:
[----:B------:R-:W3:Y:S02]  /*2090*/  LDC R0, c[0x0][0x28c] ;  /* 0x0000a300ff007b82 */ /* 0x000ee40000000800 */
[----:B---3--:R-:W-:-:S13]  /*20a0*/  ISETP.GE.AND P1, PT, R0, 0x1, PT ;  /* 0x000000010000780c */ /* 0x008fda0003f26270 */
[----:B------:R-:W-:Y:S05]  /*20b0*/  @!P1 BRA `(.L_x_32) ;  /* 0x0000000000349947 */ /* 0x000fea0003800000 */
[----:B------:R-:W-:Y:S05]  /*20c0*/  @!P0 BRA `(.L_x_33) ;  /* 0x0000000000048947 */ /* 0x000fea0003800000 */
[----:B------:R-:W-:Y:S01]  /*20d0*/  BPT.TRAP 0x1 ;  /* 0x000000040000795c */ /* 0x000fe20000300000 */
.L_x_33:
[----:B------:R-:W-:Y:S01]  /*20e0*/  UISETP.LT.AND UP0, UPT, UR50, 0x1, UPT ;  /* 0x000000013200788c */ /* 0x000fe2000bf01270 */
[----:B------:R-:W-:-:S03]  /*20f0*/  ISETP.GT.U32.AND P0, PT, R17, 0x1, PT ;  /* 0x000000011100780c */ /* 0x000fc60003f04070 */
[----:B------:R-:W-:-:S04]  /*2100*/  USEL UR4, UR50, 0x1, UP0 ;  /* 0x0000000132047887 */ /* 0x000fc80008000000 */
[----:B------:R-:W-:-:S04]  /*2110*/  UIADD3 UR4, UR49, UR50, -UR4 ;  /* 0x0000003231047290 */ /* 0x000fc8000fffe804 */
[----:B------:R-:W-:-:S04]  /*2120*/  USHF.L.U32 UR4, UR4, 0x3, URZ ;  /* 0x0000000304047899 */ /* 0x000fc8000800063f */
[----:B------:R-:W-:-:S04]  /*2130*/  ULOP3.LUT UR4, UR4, 0x18, URZ, 0xc0, !UPT ;  /* 0x0000001804047892 */ /* 0x000fc8000f8ec03f */
[----:B------:R-:W-:-:S04]  /*2140*/  UIADD3 UR4, UR52, 0x20, UR4 ;  /* 0x0000002034047890 */ /* 0x000fc8000fffe004 */
[----:B------:R-:W-:-:S09]  /*2150*/  UPRMT UR4, URZ, 0x654, UR4 ;  /* 0x000006543f047896 */ /* 0x000fd20008000004 */
[----:B------:R-:W-:Y:S01]  /*2160*/  SYNCS.ARRIVE.TRANS64.RED.A1T0 RZ, [UR4], RZ ;  /* 0x000000ffffff79a7 */ /* 0x000fe20008100404 */
[----:B------:R-:W-:Y:S05]  /*2170*/  @P0 BRA `(.L_x_32) ;  /* 0x0000000000040947 */ /* 0x000fea0003800000 */
[----:B------:R-:W-:Y:S01]  /*2180*/  BPT.TRAP 0x1 ;  /* 0x000000040000795c */ /* 0x000fe20000300000 */
.L_x_32:
[----:B------:R-:W-:Y:S01]  /*2190*/  UIADD3 UR4, UR52, 0x200, URZ ;  /* 0x0000020034047890 */ /* 0x000fe2000fffe03f */
[----:B------:R-:W-:Y:S02]  /*21a0*/  R2UR UR46, R23 ;  /* 0x00000000172e72ca */ /* 0x000fe400000e0000 */
[----:B------:R-:W-:Y:S01]  /*21b0*/  R2UR UR45, R156 ;  /* 0x000000009c2d72ca */ /* 0x000fe200000e0000 */
[----:B------:R-:W-:-:S06]  /*21c0*/  ULOP3.LUT UP0, URZ, UR4, 0x1bf, URZ, 0xc0, !UPT ;  /* 0x000001bf043f7892 */ /* 0x000fcc000f80c03f */
[----:B------:R-:W-:-:S04]  /*21d0*/  PLOP3.LUT P0, PT, PT, PT, UP0, 0x80, 0x0 ;  /* 0x000000000000781c */ /* 0x000fc80003f0f008 */
[----:B------:R-:W-:Y:S02]  /*21e0*/  USHF.L.U32 UR46, UR46, 0x8, URZ ;  /* 0x000000082e2e7899 */ /* 0x000fe4000800063f */
[----:B------:R-:W-:-:S07]  /*21f0*/  USHF.L.U32 UR45, UR45, 0x7, URZ ;  /* 0x000000072d2d7899 */ /* 0x000fce000800063f */
[----:B------:R-:W-:Y:S05]  /*2200*/  @!P0 BRA `(.L_x_34) ;  /* 0x00000000007c8947 */ /* 0x000fea0003800000 */
[----:B------:R-:W-:Y:S01]  /*2210*/  MOV R23, 0x0 ;  /* 0x0000000000177802 */ /* 0x000fe20000000f00 */
[----:B------:R-:W-:Y:S01]  /*2220*/  ULDC.64 UR4, c[0x4][0x80] ;  /* 0x0100200000047ab9 */ /* 0x000fe20000000a00 */
[----:B------:R-:W-:Y:S01]  /*2230*/  ULDC.64 UR6, c[0x4][0x10] ;  /* 0x0100040000067ab9 */ /* 0x000fe20000000a00 */
[----:B-12---:R-:W-:Y:S01]  /*2240*/  MOV R4, UR4 ;  /* 0x0000000400047c02 */ /* 0x006fe20008000f00 */
        /* <DEDUP_REMOVED lines=12> */
.L_x_35:
[----:B------:R1:W2:Y:S01]  /*2310*/  LDC.64 R14, c[0x4][R23] ;  /* 0x01000000170e7b82 */ /* 0x0002a20000000a00 */
[----:B------:R-:W-:Y:S01]  /*2320*/  ULDC.64 UR4, c[0x4][0x80] ;  /* 0x0100200000047ab9 */ /* 0x000fe20000000a00 */
[----:B------:R-:W-:Y:S01]  /*2330*/  ULDC.64 UR6, c[0x4][0x10] ;  /* 0x0100040000067ab9 */ /* 0x000fe20000000a00 */
[----:B------:R-:W-:Y:S02]  /*2340*/  MOV R4, UR4 ;  /* 0x0000000400047c02 */ /* 0x000fe40008000f00 */
        /* <DEDUP_REMOVED lines=10> */
[----:B--2---:R-:W-:Y:S05]  /*23f0*/  CALL.ABS.NOINC R14 ;  /* 0x000000000e007343 */ /* 0x004fea0003c00000 */
.L_x_34:
[----:B------:R-:W3:Y:S02]  /*2400*/  LDC.64 R8, c[0x0][0x590] ;  /* 0x00016400ff087b82 */ /* 0x000ee40000000a00 */
[----:B---3--:R-:W-:-:S04]  /*2410*/  ISETP.NE.U32.AND P2, PT, R8, RZ, PT ;  /* 0x000000ff0800720c */ /* 0x008fc80003f45070 */
[----:B------:R-:W-:-:S13]  /*2420*/  ISETP.NE.AND.EX P2, PT, R9, RZ, PT, P2 ;  /* 0x000000ff0900720c */ /* 0x000fda0003f45320 */
[----:B------:R-:W-:Y:S05]  /*2430*/  @!P2 BRA `(.L_x_36) ;  /* 0x000000000034a947 */ /* 0x000fea0003800000 */
[----:B------:R-:W-:Y:S02]  /*2440*/  ULDC.64 UR4, c[0x0][0x588] ;  /* 0x0001620000047ab9 */ /* 0x000fe40000000a00 */
[----:B------:R-:W-:-:S04]  /*2450*/  ISETP.NE.U32.AND P0, PT, RZ, UR4, PT ;  /* 0x00000004ff007c0c */ /* 0x000fc8000bf05070 */
[----:B------:R-:W-:-:S13]  /*2460*/  ISETP.NE.AND.EX P0, PT, RZ, UR5, PT, P0 ;  /* 0x00000005ff007c0c */ /* 0x000fda000bf05300 */
[----:B------:R-:W-:Y:S05]  /*2470*/  @!P0 BRA `(.L_x_37) ;  /* 0x0000000000188947 */ /* 0x000fea0003800000 */
[----:B-12---:R-:W1:Y:S01]  /*2480*/  LDC.64 R4, c[0x0][0x588] ;  /* 0x00016200ff047b82 */ /* 0x006e620000000a00 */
[----:B------:R-:W-:-:S04]  /*2490*/  IMAD R3, R8, UR47, RZ ;  /* 0x0000002f08037c24 */ /* 0x000fc8000f8e02ff */
[----:B-1----:R-:W-:-:S05]  /*24a0*/  IMAD.WIDE R4, R3, 0x4, R4 ;  /* 0x0000000403047825 */ /* 0x002fca00078e0204 */
[----:B-----5:R3:W5:Y:S01]  /*24b0*/  LDG.E R153, desc[UR42][R4.64] ;  /* 0x0000002a04997981 */ /* 0x020762000c1e1900 */
[----:B------:R-:W-:Y:S01]  /*24c0*/  MOV R152, 0x1 ;  /* 0x0000000100987802 */ /* 0x000fe20000000f00 */
[----:B------:R-:W-:Y:S06]  /*24d0*/  BRA `(.L_x_36) ;  /* 0x00000000000c7947 */ /* 0x000fec0003800000 */
.L_x_37:
[----:B------:R-:W-:Y:S01]  /*24e0*/  ULDC UR4, c[0x0][0x580] ;  /* 0x0001600000047ab9 */ /* 0x000fe20000000800 */
[----:B------:R-:W-:Y:S02]  /*24f0*/  MOV R152, 0x1 ;  /* 0x0000000100987802 */ /* 0x000fe40000000f00 */
[----:B-----5:R-:W-:-:S07]  /*2500*/  MOV R153, UR4 ;  /* 0x0000000400997c02 */ /* 0x020fce0008000f00 */
.L_x_36:
[----:B------:R-:W4:Y:S02]  /*2510*/  LDC.64 R6, c[0x0][0x5b0] ;  /* 0x00016c00ff067b82 */ /* 0x000f240000000a00 */
[----:B----4-:R-:W-:-:S04]  /*2520*/  ISETP.NE.U32.AND P0, PT, R6, RZ, PT ;  /* 0x000000ff0600720c */ /* 0x010fc80003f05070 */
[----:B------:R-:W-:-:S13]  /*2530*/  ISETP.NE.AND.EX P0, PT, R7, RZ, PT, P0 ;  /* 0x000000ff0700720c */ /* 0x000fda0003f05300 */
[----:B------:R-:W-:Y:S05]  /*2540*/  @!P0 BRA `(.L_x_38) ;  /* 0x00000000002c8947 */ /* 0x000fea0003800000 */
[----:B------:R-:W-:Y:S02]  /*2550*/  ULDC.64 UR4, c[0x0][0x5a8] ;  /* 0x00016a0000047ab9 */ /* 0x000fe40000000a00 */
[----:B------:R-:W-:-:S04]  /*2560*/  ISETP.NE.U32.AND P0, PT, RZ, UR4, PT ;  /* 0x00000004ff007c0c */ /* 0x000fc8000bf05070 */
[----:B------:R-:W-:-:S13]  /*2570*/  ISETP.NE.AND.EX P0, PT, RZ, UR5, PT, P0 ;  /* 0x00000005ff007c0c */ /* 0x000fda000bf05300 */
[----:B------:R-:W-:Y:S05]  /*2580*/  @!P0 BRA `(.L_x_39) ;  /* 0x0000000000148947 */ /* 0x000fea0003800000 */
[----:B-123--:R-:W1:Y:S01]  /*2590*/  LDC.64 R4, c[0x0][0x5a8] ;  /* 0x00016a00ff047b82 */ /* 0x00ee620000000a00 */
[----:B------:R-:W-:-:S04]  /*25a0*/  IMAD R3, R6, UR47, RZ ;  /* 0x0000002f06037c24 */ /* 0x000fc8000f8e02ff */
[----:B-1----:R-:W-:-:S05]  /*25b0*/  IMAD.WIDE R4, R3, 0x4, R4 ;  /* 0x0000000403047825 */ /* 0x002fca00078e0204 */
[----:B-----5:R4:W5:Y:S01]  /*25c0*/  LDG.E R154, desc[UR42][R4.64] ;  /* 0x0000002a049a7981 */ /* 0x020962000c1e1900 */
[----:B------:R-:W-:Y:S05]  /*25d0*/  BRA `(.L_x_38) ;  /* 0x0000000000087947 */ /* 0x000fea0003800000 */
.L_x_39:
[----:B------:R-:W-:Y:S02]  /*25e0*/  ULDC UR4, c[0x0][0x5a0] ;  /* 0x0001680000047ab9 */ /* 0x000fe40000000800 */
[----:B-----5:R-:W-:-:S07]  /*25f0*/  MOV R154, UR4 ;  /* 0x00000004009a7c02 */ /* 0x020fce0008000f00 */
.L_x_38:
[----:B------:R-:W-:Y:S01]  /*2600*/  ULDC.64 UR4, c[0x0][0x588] ;  /* 0x0001620000047ab9 */ /* 0x000fe20000000a00 */
[----:B------:R-:W-:Y:S01]  /*2610*/  ISETP.NE.U32.AND P3, PT, R8, RZ, PT ;  /* 0x000000ff0800720c */ /* 0x000fe20003f65070 */
[----:B------:R-:W-:Y:S02]  /*2620*/  UISETP.NE.U32.AND UP0, UPT, UR4, URZ, UPT ;  /* 0x0000003f0400728c */ /* 0x000fe4000bf05070 */
[----:B------:R-:W-:Y:S02]  /*2630*/  ISETP.NE.U32.AND P4, PT, RZ, UR4, PT ;  /* 0x00000004ff007c0c */ /* 0x000fe4000bf85070 */
[----:B------:R-:W-:Y:S01]  /*2640*/  ISETP.NE.AND.EX P3, PT, R9, RZ, PT, P3 ;  /* 0x000000ff0900720c */ /* 0x000fe20003f65330 */
[----:B------:R-:W-:Y:S02]  /*2650*/  UISETP.NE.AND.EX UP0, UPT, UR5, URZ, UPT, UP0 ;  /* 0x0000003f0500728c */ /* 0x000fe4000bf05300 */
[----:B------:R-:W-:Y:S02]  /*2660*/  ISETP.NE.AND.EX P4, PT, RZ, UR5, PT, P4 ;  /* 0x00000005ff007c0c */ /* 0x000fe4000bf85340 */
[----:B------:R-:W-:-:S02]  /*2670*/  PLOP3.LUT P0, PT, PT, PT, PT, 0x8, 0x0 ;  /* 0x000000000000781c */ /* 0x000fc40003f0e170 */
[----:B------:R-:W-:-:S04]  /*2680*/  PLOP3.LUT P1, PT, PT, PT, UP0, 0x80, 0x0 ;  /* 0x000000000000781c */ /* 0x000fc80003f2f008 */
[----:B------:R-:W-:-:S05]  /*2690*/  PLOP3.LUT P1, PT, P1, PT, PT, 0x8, 0x0 ;  /* 0x000000000000781c */ /* 0x000fca0000f2e170 */
[----:B------:R-:W-:Y:S08]  /*26a0*/  @P4 BRA P3, `(.L_x_40) ;  /* 0x0000000000244947 */ /* 0x000ff00001800000 */
[----:B------:R-:W-:Y:S04]  /*26b0*/  BSSY B0, `(.L_x_40) ;  /* 0x0000008000007945 */ /* 0x000fe80003800000 */
[----:B------:R-:W-:Y:S05]  /*26c0*/  @!P2 BRA `(.L_x_41) ;  /* 0x000000000014a947 */ /* 0x000fea0003800000 */
[----:B------:R-:W-:Y:S02]  /*26d0*/  LOP3.LUT P3, RZ, R152, 0xff, RZ, 0xc0, !PT ;  /* 0x000000ff98ff7812 */ /* 0x000fe4000786c0ff */
[----:B------:R-:W-:-:S11]  /*26e0*/  PLOP3.LUT P0, PT, P1, PT, PT, 0x80, 0x0 ;  /* 0x000000000000781c */ /* 0x000fd60000f0f070 */
[----:B------:R-:W-:Y:S05]  /*26f0*/  @!P3 BRA `(.L_x_42) ;  /* 0x00000000000cb947 */ /* 0x000fea0003800000 */
[----:B-----5:R-:W-:Y:S01]  /*2700*/  FSETP.EQ.AND P0, PT, R153, RZ, PT ;  /* 0x000000ff9900720b */ /* 0x020fe20003f02000 */
[----:B------:R-:W-:-:S12]  /*2710*/  BRA `(.L_x_42) ;  /* 0x0000000000047947 */ /* 0x000fd80003800000 */
.L_x_41:
[----:B-----5:R-:W-:-:S13]  /*2720*/  FSETP.EQ.AND P0, PT, R153, RZ, PT ;  /* 0x000000ff9900720b */ /* 0x020fda0003f02000 */
.L_x_42:
[----:B------:R-:W-:Y:S05]  /*2730*/  BSYNC B0 ;  /* 0x0000000000007941 */ /* 0x000fea0003800000 */
.L_x_40:
[----:B------:R-:W-:Y:S04]  /*2740*/  BSSY B0, `(.L_x_43) ;  /* 0x0000007000007945 */ /* 0x000fe80003800000 */
[----:B------:R-:W-:Y:S05]  /*2750*/  @!P2 BRA `(.L_x_44) ;  /* 0x000000000010a947 */ /* 0x000fea0003800000 */
[----:B------:R-:W-:-:S13]  /*2760*/  LOP3.LUT P2, RZ, R152, 0xff, RZ, 0xc0, !PT ;  /* 0x000000ff98ff7812 */ /* 0x000fda000784c0ff */
[----:B------:R-:W-:Y:S05]  /*2770*/  @!P2 BRA `(.L_x_45) ;  /* 0x00000000000ca947 */ /* 0x000fea0003800000 */
[----:B-----5:R-:W-:Y:S01]  /*2780*/  FSETP.EQ.AND P1, PT, R153, RZ, PT ;  /* 0x000000ff9900720b */ /* 0x020fe20003f22000 */
[----:B------:R-:W-:-:S12]  /*2790*/  BRA `(.L_x_45) ;  /* 0x0000000000047947 */ /* 0x000fd80003800000 */
.L_x_44:
[----:B-----5:R-:W-:-:S13]  /*27a0*/  FSETP.EQ.AND P1, PT, R153, RZ, PT ;  /* 0x000000ff9900720b */ /* 0x020fda0003f22000 */
.L_x_45:
[----:B------:R-:W-:Y:S05]  /*27b0*/  BSYNC B0 ;  /* 0x0000000000007941 */ /* 0x000fea0003800000 */
.L_x_43:
[----:B------:R-:W-:Y:S01]  /*27c0*/  BSSY B0, `(.L_x_46) ;  /* 0x0000024000007945 */ /* 0x000fe20003800000 */
[----:B------:R-:W-:Y:S02]  /*27d0*/  MOV R12, RZ ;  /* 0x000000ff000c7202 */ /* 0x000fe40000000f00 */
[----:B------:R-:W-:Y:S02]  /*27e0*/  CS2R R10, SRZ ;  /* 0x00000000000a7805 */ /* 0x000fe4000001ff00 */
[----:B------:R-:W-:Y:S02]  /*27f0*/  CS2R R8, SRZ ;  /* 0x0000000000087805 */ /* 0x000fe4000001ff00 */
[----:B------:R-:W-:Y:S02]  /*2800*/  CS2R R6, SRZ ;  /* 0x0000000000067805 */ /* 0x000fe4000001ff00 */
[----:B-1234-:R-:W-:Y:S01]  /*2810*/  CS2R R4, SRZ ;  /* 0x0000000000047805 */ /* 0x01efe2000001ff00 */
[----:B------:R-:W-:Y:S06]  /*2820*/  @P0 BRA `(.L_x_47) ;  /* 0x0000000000740947 */ /* 0x000fec0003800000 */
[----:B------:R-:W-:-:S13]  /*2830*/  ISETP.NE.AND P2, PT, R159, 0x3, PT ;  /* 0x000000039f00780c */ /* 0x000fda0003f45270 */
[----:B------:R-:W-:Y:S05]  /*2840*/  @!P2 BRA `(.L_x_48) ;  /* 0x000000000004a947 */ /* 0x000fea0003800000 */
[----:B------:R-:W-:Y:S01]  /*2850*/  BPT.TRAP 0x1 ;  /* 0x000000040000795c */ /* 0x000fe20000300000 */
.L_x_48:
[----:B------:R-:W-:Y:S02]  /*2860*/  SHF.L.U32 R0, RZ, 0x1f, RZ ;  /* 0x0000001fff007819 */ /* 0x000fe400000006ff */
[----:B------:R-:W-:Y:S02]  /*2870*/  MOV R12, 0x1 ;  /* 0x00000001000c7802 */ /* 0x000fe40000000f00 */
[----:B------:R-:W1:Y:S01]  /*2880*/  SYNCS.PHASECHK.TRANS64.TRYWAIT P2, [UR52+0x40], R0 ;  /* 0x00004000ff0075a7 */ /* 0x000e620008040174 */
[----:B------:R-:W-:Y:S01]  /*2890*/  MOV R11, RZ ;  /* 0x000000ff000b7202 */ /* 0x000fe20000000f00 */
[----:B-1----:R-:W-:Y:S06]  /*28a0*/  @!P2 BRA `(.L_x_49) ;  /* 0x0000013000dca947 */ /* 0x002fec0003800000 */
.L_x_611:
[----:B------:R-:W-:Y:S02]  /*28b0*/  MOV R10, RZ ;  /* 0x000000ff000a7202 */ /* 0x000fe40000000f00 */
[----:B------:R-:W-:Y:S02]  /*28c0*/  CS2R R8, SRZ ;  /* 0x0000000000087805 */ /* 0x000fe4000001ff00 */
[----:B------:R-:W-:Y:S02]  /*28d0*/  CS2R R6, SRZ ;  /* 0x0000000000067805 */ /* 0x000fe4000001ff00 */
[----:B------:R-:W-:Y:S01]  /*28e0*/  CS2R R4, SRZ ;  /* 0x0000000000047805 */ /* 0x000fe2000001ff00 */
[----:B------:R-:W-:Y:S06]  /*28f0*/  @P1 BRA `(.L_x_47) ;  /* 0x0000000000401947 */ /* 0x000fec0003800000 */
[C---:B-1----:R-:W-:Y:S01]  /*2900*/  SHF.L.U32 R0, R18.reuse, 0x4, RZ ;  /* 0x0000000412007819 */ /* 0x042fe200000006ff */
[----:B------:R-:W-:Y:S05]  /*2910*/  WARPSYNC.ALL ;  /* 0x0000000000007948 */ /* 0x000fea0003800000 */
[----:B------:R-:W-:Y:S02]  /*2920*/  SHF.L.U32 R3, R18, 0x5, RZ ;  /* 0x0000000512037819 */ /* 0x000fe400000006ff */
[----:B------:R-:W-:Y:S02]  /*2930*/  SHF.R.U32.HI R5, RZ, 0x1, R18 ;  /* 0x00000001ff057819 */ /* 0x000fe40000011612 */
[----:B------:R-:W-:-:S02]  /*2940*/  LOP3.LUT R0, R0, 0xe00, RZ, 0xc0, !PT ;  /* 0x00000e0000007812 */ /* 0x000fc400078ec0ff */
[----:B------:R-:W-:Y:S02]  /*2950*/  LOP3.LUT R4, R3, 0xc0, RZ, 0xc0, !PT ;  /* 0x000000c003047812 */ /* 0x000fe400078ec0ff */
[----:B------:R-:W-:Y:S02]  /*2960*/  SHF.L.U32 R7, R18, 0x2, RZ ;  /* 0x0000000212077819 */ /* 0x000fe400000006ff */
[----:B------:R-:W-:Y:S02]  /*2970*/  LOP3.LUT R0, R0, 0x20, R3, 0xf8, !PT ;  /* 0x0000002000007812 */ /* 0x000fe400078ef803 */
[----:B------:R-:W-:Y:S02]  /*2980*/  LOP3.LUT R4, R4, 0x8, R5, 0xf8, !PT ;  /* 0x0000000804047812 */ /* 0x000fe400078ef805 */
[----:B------:R-:W-:Y:S02]  /*2990*/  LOP3.LUT R0, R0, 0x100, R3, 0xf8, !PT ;  /* 0x0000010000007812 */ /* 0x000fe400078ef803 */
[----:B------:R-:W-:-:S04]  /*29a0*/  LOP3.LUT R7, R4, 0x18, R7, 0x78, !PT ;  /* 0x0000001804077812 */ /* 0x000fc800078e7807 */
[----:B------:R-:W-:-:S04]  /*29b0*/  LOP3.LUT R0, R0, R7, RZ, 0xfc, !PT ;  /* 0x0000000700007212 */ /* 0x000fc800078efcff */
[----:B------:R-:W-:-:S04]  /*29c0*/  LEA R0, R0, UR52, 0x1 ;  /* 0x0000003400007c11 */ /* 0x000fc8000f8e08ff */
[----:B------:R-:W-:Y:S01]  /*29d0*/  LEA R8, R155, R0, 0x1 ;  /* 0x000000009b087211 */ /* 0x000fe200078e08ff */
[----:B------:R2:W3:Y:S05]  /*29e0*/  LDSM.16.M88.4 R4, [R0+0x200] ;  /* 0x000200000004783b */ /* 0x0004ea0000000200 */
[----:B------:R-:W4:Y:S02]  /*29f0*/  LDSM.16.M88.4 R8, [R8+0x200] ;  /* 0x000200000808783b */ /* 0x000f240000000200 */
.L_x_47:
[----:B------:R-:W-:Y:S05]  /*2a00*/  BSYNC B0 ;  /* 0x0000000000007941 */ /* 0x000fea0003800000 */
.L_x_46:
[----:B-123--:R-:W-:Y:S02]  /*2a10*/  HADD2.F32 R0, -RZ, R4.H0_H0 ;  /* 0x20000004ff007230 */ /* 0x00efe40000004100 */
[C---:B-----5:R-:W-:Y:S01]  /*2a20*/  FMUL R88, R154.reuse, R88 ;  /* 0x000000589a587220 */ /* 0x060fe20000400000 */
[----:B------:R-:W-:Y:S02]  /*2a30*/  HADD2.F32 R14, -RZ, R5.H1_H1 ;  /* 0x30000005ff0e7230 */ /* 0x000fe40000004100 */
[C---:B------:R-:W-:Y:S01]  /*2a40*/  FMUL R15, R154.reuse, R91 ;  /* 0x0000005b9a0f7220 */ /* 0x040fe20000400000 */
[C---:B------:R-:W-:Y:S01]  /*2a50*/  FMUL R23, R154.reuse, R92 ;  /* 0x0000005c9a177220 */ /* 0x040fe20000400000 */
[----:B------:R-:W-:Y:S01]  /*2a60*/  FFMA R13, R153, R0, R88 ;  /* 0x00000000990d7223 */ /* 0x000fe20000000058 */
[----:B------:R-:W-:Y:S02]  /*2a70*/  HADD2.F32 R88, -RZ, R6.H0_H0 ;  /* 0x20000006ff587230 */ /* 0x000fe40000004100 */
[----:B------:R-:W-:Y:S01]  /*2a80*/  FMUL R156, R154, R89 ;  /* 0x000000599a9c7220 */ /* 0x000fe20000400000 */
[----:B------:R-:W-:-:S02]  /*2a90*/  HADD2.F32 R0, -RZ, R4.H1_H1 ;  /* 0x30000004ff007230 */ /* 0x000fc40000004100 */
[C---:B------:R-:W-:Y:S01]  /*2aa0*/  FMUL R3, R154.reuse, R90 ;  /* 0x0000005a9a037220 */ /* 0x040fe20000400000 */
[----:B------:R-:W-:Y:S02]  /*2ab0*/  HADD2.F32 R20, -RZ, R5.H0_H0 ;  /* 0x20000005ff147230 */ /* 0x000fe40000004100 */
[C---:B------:R-:W-:Y:S01]  /*2ac0*/  FFMA R15, R153.reuse, R14, R15 ;  /* 0x0000000e990f7223 */ /* 0x040fe2000000000f */
[C---:B------:R-:W-:Y:S01]  /*2ad0*/  FFMA R14, R153.reuse, R88, R23 ;  /* 0x00000058990e7223 */ /* 0x040fe20000000017 */
[C---:B------:R-:W-:Y:S01]  /*2ae0*/  FFMA R21, R153.reuse, R0, R156 ;  /* 0x0000000099157223 */ /* 0x040fe2000000009c */
[----:B------:R-:W-:Y:S02]  /*2af0*/  HADD2.F32 R88, -RZ, R6.H1_H1 ;  /* 0x30000006ff587230 */ /* 0x000fe40000004100 */
[----:B------:R-:W-:Y:S01]  /*2b00*/  FFMA R20, R153, R20, R3 ;  /* 0x0000001499147223 */ /* 0x000fe20000000003 */
[----:B------:R-:W-:Y:S01]  /*2b10*/  FMUL R156, R154, R93 ;  /* 0x0000005d9a9c7220 */ /* 0x000fe20000400000 */
[----:B------:R-:W-:-:S02]  /*2b20*/  HADD2.F32 R90, -RZ, R7.H0_H0 ;  /* 0x20000007ff5a7230 */ /* 0x000fc40000004100 */
[C---:B------:R-:W-:Y:S01]  /*2b30*/  FMUL R3, R154.reuse, R94 ;  /* 0x0000005e9a037220 */ /* 0x040fe20000400000 */
[----:B------:R-:W-:Y:S02]  /*2b40*/  HADD2.F32 R92, -RZ, R7.H1_H1 ;  /* 0x30000007ff5c7230 */ /* 0x000fe40000004100 */
[----:B------:R-:W-:Y:S01]  /*2b50*/  FMUL R89, R154, R95 ;  /* 0x0000005f9a597220 */ /* 0x000fe20000400000 */
[----:B------:R-:W-:Y:S01]  /*2b60*/  MOV R0, 0x3bbb989d ;  /* 0x3bbb989d00007802 */ /* 0x000fe20000000f00 */
[C---:B------:R-:W-:Y:S01]  /*2b70*/  FFMA R23, R153.reuse, R88, R156 ;  /* 0x0000005899177223 */ /* 0x040fe2000000009c */
[C---:B------:R-:W-:Y:S01]  /*2b80*/  FFMA R88, R153.reuse, R90, R3 ;  /* 0x0000005a99587223 */ /* 0x040fe20000000003 */
[----:B------:R-:W-:Y:S01]  /*2b90*/  FFMA R89, R153, R92, R89 ;  /* 0x0000005c99597223 */ /* 0x000fe20000000059 */
[----:B------:R-:W-:Y:S01]  /*2ba0*/  MOV R3, 0x437c0000 ;  /* 0x437c000000037802 */ /* 0x000fe20000000f00 */
[----:B------:R-:W-:Y:S01]  /*2bb0*/  FFMA.SAT R92, -R13, R0, 0.5 ;  /* 0x3f0000000d5c7423 */ /* 0x000fe20000002100 */
[----:B----4-:R-:W-:-:S02]  /*2bc0*/  HADD2.F32 R90, -RZ, R8.H0_H0 ;  /* 0x20000008ff5a7230 */ /* 0x010fc40000004100 */
[----:B------:R-:W-:Y:S01]  /*2bd0*/  FFMA.SAT R156, -R21, R0, 0.5 ;  /* 0x3f000000159c7423 */ /* 0x000fe20000002100 */
[----:B------:R-:W-:Y:S01]  /*2be0*/  FMUL R96, R154, R96 ;  /* 0x000000609a607220 */ /* 0x000fe20000400000 */
[-C--:B------:R-:W-:Y:S01]  /*2bf0*/  FFMA.RM R92, R92, R3.reuse, 12582913 ;  /* 0x4b4000015c5c7423 */ /* 0x080fe20000004003 */
[----:B------:R-:W-:Y:S02]  /*2c00*/  HADD2.F32 R94, -RZ, R8.H1_H1 ;  /* 0x30000008ff5e7230 */ /* 0x000fe40000004100 */
[----:B------:R-:W-:Y:S01]  /*2c10*/  FFMA.RM R93, R156, R3, 12582913 ;  /* 0x4b4000019c5d7423 */ /* 0x000fe20000004003 */
[----:B------:R-:W-:Y:S01]  /*2c20*/  FMUL R97, R154, R97 ;  /* 0x000000619a617220 */ /* 0x000fe20000400000 */
[----:B------:R-:W-:Y:S01]  /*2c30*/  FFMA R91, R153, R90, R96 ;  /* 0x0000005a995b7223 */ /* 0x000fe20000000060 */
[----:B------:R-:W-:Y:S01]  /*2c40*/  FADD R96, R92, -12583039 ;  /* 0xcb40007f5c607421 */ /* 0x000fe20000000000 */
[----:B------:R-:W-:Y:S01]  /*2c50*/  FFMA.SAT R156, -R20, R0, 0.5 ;  /* 0x3f000000149c7423 */ /* 0x000fe20000002100 */
[----:B------:R-:W-:Y:S01]  /*2c60*/  FADD R160, R93, -12583039 ;  /* 0xcb40007f5da07421 */ /* 0x000fe20000000000 */
[----:B------:R-:W-:Y:S01]  /*2c70*/  FFMA R90, R153, R94, R97 ;  /* 0x0000005e995a7223 */ /* 0x000fe20000000061 */
[----:B------:R-:W-:-:S02]  /*2c80*/  HADD2.F32 R94, -RZ, R9.H0_H0 ;  /* 0x20000009ff5e7230 */ /* 0x000fc40000004100 */
[----:B------:R-:W-:Y:S01]  /*2c90*/  FFMA R96, -R13, 1.4426950216293334961, -R96 ;  /* 0x3fb8aa3b0d607823 */ /* 0x000fe20000000960 */
[----:B------:R-:W-:Y:S01]  /*2ca0*/  FMUL R98, R154, R98 ;  /* 0x000000629a627220 */ /* 0x000fe20000400000 */
[----:B------:R-:W-:Y:S01]  /*2cb0*/  FFMA.RM R156, R156, R3, 12582913 ;  /* 0x4b4000019c9c7423 */ /* 0x000fe20000004003 */
[----:B------:R-:W-:Y:S01]  /*2cc0*/  FFMA R160, -R21, 1.4426950216293334961, -R160 ;  /* 0x3fb8aa3b15a07823 */ /* 0x000fe200000009a0 */
[----:B------:R-:W-:Y:S01]  /*2cd0*/  FFMA.SAT R162, -R15, R0, 0.5 ;  /* 0x3f0000000fa27423 */ /* 0x000fe20000002100 */
[----:B------:R-:W-:Y:S01]  /*2ce0*/  FFMA R158, -R13, 1.925963033500011079e-08, R96 ;  /* 0x32a570600d9e7823 */ /* 0x000fe20000000160 */
[----:B------:R-:W-:Y:S01]  /*2cf0*/  FFMA R94, R153, R94, R98 ;  /* 0x0000005e995e7223 */ /* 0x000fe20000000062 */
[----:B------:R-:W-:Y:S02]  /*2d00*/  HADD2.F32 R96, -RZ, R9.H1_H1 ;  /* 0x30000009ff607230 */ /* 0x000fe40000004100 */
[----:B------:R-:W-:Y:S01]  /*2d10*/  FADD R95, R156, -12583039 ;  /* 0xcb40007f9c5f7421 */ /* 0x000fe20000000000 */
[----:B------:R-:W-:Y:S01]  /*2d20*/  FFMA R161, -R21, 1.925963033500011079e-08, R160 ;  /* 0x32a5706015a17823 */ /* 0x000fe200000001a0 */
[----:B------:R-:W-:Y:S01]  /*2d30*/  FMUL R98, R154, R99 ;  /* 0x000000639a627220 */ /* 0x000fe20000400000 */
[----:B------:R-:W-:Y:S01]  /*2d40*/  FFMA.RM R160, R162, R3, 12582913 ;  /* 0x4b400001a2a07423 */ /* 0x000fe20000004003 */
[----:B------:R-:W-:Y:S01]  /*2d50*/  FFMA R97, -R20, 1.4426950216293334961, -R95 ;  /* 0x3fb8aa3b14617823 */ /* 0x000fe2000000095f */
[----:B------:R-:W-:Y:S01]  /*2d60*/  FMUL R100, R154, R100 ;  /* 0x000000649a647220 */ /* 0x000fe20000400000 */
[----:B------:R-:W-:Y:S01]  /*2d70*/  FFMA R95, R153, R96, R98 ;  /* 0x00000060995f7223 */ /* 0x000fe20000000062 */
[----:B------:R-:W-:Y:S01]  /*2d80*/  FADD R98, R160, -12583039 ;  /* 0xcb40007fa0627421 */ /* 0x000fe20000000000 */
[----:B------:R-:W-:-:S02]  /*2d90*/  HADD2.F32 R96, -RZ, R10.H0_H0 ;  /* 0x2000000aff607230 */ /* 0x000fc40000004100 */
[-C--:B------:R-:W-:Y:S01]  /*2da0*/  FFMA.SAT R166, -R23, R0.reuse, 0.5 ;  /* 0x3f00000017a67423 */ /* 0x080fe20000002100 */
[----:B------:R-:W-:Y:S01]  /*2db0*/  FFMA R97, -R20, 1.925963033500011079e-08, R97 ;  /* 0x32a5706014617823 */ /* 0x000fe20000000161 */
[----:B------:R-:W-:Y:S01]  /*2dc0*/  FFMA R98, -R15, 1.4426950216293334961, -R98 ;  /* 0x3fb8aa3b0f627823 */ /* 0x000fe20000000962 */
[----:B------:R-:W-:Y:S01]  /*2dd0*/  FFMA.SAT R170, -R88, R0, 0.5 ;  /* 0x3f00000058aa7423 */ /* 0x000fe20000002100 */
[----:B------:R-:W-:Y:S01]  /*2de0*/  FFMA R96, R153, R96, R100 ;  /* 0x0000006099607223 */ /* 0x000fe20000000064 */
[----:B------:R-:W-:Y:S01]  /*2df0*/  FFMA.RM R100, R166, R3, 12582913 ;  /* 0x4b400001a6647423 */ /* 0x000fe20000004003 */
[----:B------:R-:W-:Y:S01]  /*2e00*/  FFMA R164, -R15, 1.925963033500011079e-08, R98 ;  /* 0x32a570600fa47823 */ /* 0x000fe20000000162 */
[----:B------:R-:W-:Y:S02]  /*2e10*/  HADD2.F32 R98, -RZ, R10.H1_H1 ;  /* 0x3000000aff627230 */ /* 0x000fe40000004100 */
[----:B------:R-:W-:Y:S01]  /*2e20*/  FMUL R166, R154, R101 ;  /* 0x000000659aa67220 */ /* 0x000fe20000400000 */
[----:B------:R1:W2:Y:S01]  /*2e30*/  MUFU.EX2 R163, R97 ;  /* 0x0000006100a37308 */ /* 0x0002a20000000800 */
[----:B------:R-:W-:Y:S01]  /*2e40*/  FFMA.SAT R162, -R14, R0, 0.5 ;  /* 0x3f0000000ea27423 */ /* 0x000fe20000002100 */
[-C--:B------:R-:W-:Y:S01]  /*2e50*/  FFMA.RM R101, R170, R3.reuse, 12582913 ;  /* 0x4b400001aa657423 */ /* 0x080fe20000004003 */
[----:B------:R-:W-:Y:S01]  /*2e60*/  FADD R168, R100, -12583039 ;  /* 0xcb40007f64a87421 */ /* 0x000fe20000000000 */
[----:B------:R-:W-:Y:S01]  /*2e70*/  FMUL R102, R154, R102 ;  /* 0x000000669a667220 */ /* 0x000fe20000400000 */
[----:B------:R-:W-:Y:S01]  /*2e80*/  FFMA.RM R162, R162, R3, 12582913 ;  /* 0x4b400001a2a27423 */ /* 0x000fe20000004003 */
[----:B------:R-:W-:Y:S01]  /*2e90*/  FADD R169, R101, -12583039 ;  /* 0xcb40007f65a97421 */ /* 0x000fe20000000000 */
[----:B------:R-:W-:Y:S01]  /*2ea0*/  FFMA.SAT R172, -R91, R0, 0.5 ;  /* 0x3f0000005bac7423 */ /* 0x000fe20000002100 */
[----:B------:R-:W-:Y:S01]  /*2eb0*/  FFMA R168, -R23, 1.4426950216293334961, -R168 ;  /* 0x3fb8aa3b17a87823 */ /* 0x000fe200000009a8 */
[----:B-1----:R-:W-:Y:S01]  /*2ec0*/  FFMA R97, R153, R98, R166 ;  /* 0x0000006299617223 */ /* 0x002fe200000000a6 */
[----:B------:R-:W-:Y:S01]  /*2ed0*/  FFMA.SAT R166, -R89, R0, 0.5 ;  /* 0x3f00000059a67423 */ /* 0x000fe20000002100 */
[----:B------:R-:W-:-:S02]  /*2ee0*/  HADD2.F32 R98, -RZ, R11.H0_H0 ;  /* 0x2000000bff627230 */ /* 0x000fc40000004100 */
[----:B------:R-:W-:Y:S01]  /*2ef0*/  FADD R99, R162, -12583039 ;  /* 0xcb40007fa2637421 */ /* 0x000fe20000000000 */
[----:B------:R-:W-:Y:S01]  /*2f00*/  FFMA R169, -R88, 1.4426950216293334961, -R169 ;  /* 0x3fb8aa3b58a97823 */ /* 0x000fe200000009a9 */
[-C--:B------:R-:W-:Y:S01]  /*2f10*/  FFMA.RM R166, R166, R3.reuse, 12582913 ;  /* 0x4b400001a6a67423 */ /* 0x080fe20000004003 */
[----:B------:R-:W-:Y:S01]  /*2f20*/  FFMA.SAT R176, -R90, R0, 0.5 ;  /* 0x3f0000005ab07423 */ /* 0x000fe20000002100 */
[----:B------:R-:W-:Y:S01]  /*2f30*/  FFMA R98, R153, R98, R102 ;  /* 0x0000006299627223 */ /* 0x000fe20000000066 */
[-C--:B------:R-:W-:Y:S01]  /*2f40*/  FFMA.RM R102, R172, R3.reuse, 12582913 ;  /* 0x4b400001ac667423 */ /* 0x080fe20000004003 */
[----:B------:R-:W-:Y:S01]  /*2f50*/  FADD R170, R166, -12583039 ;  /* 0xcb40007fa6aa7421 */ /* 0x000fe20000000000 */
[----:B------:R-:W-:Y:S01]  /*2f60*/  FFMA R99, -R14, 1.4426950216293334961, -R99 ;  /* 0x3fb8aa3b0e637823 */ /* 0x000fe20000000963 */
[----:B------:R-:W-:Y:S01]  /*2f70*/  FFMA R167, -R23, 1.925963033500011079e-08, R168 ;  /* 0x32a5706017a77823 */ /* 0x000fe200000001a8 */
[----:B------:R-:W-:Y:S01]  /*2f80*/  FFMA R168, -R88, 1.925963033500011079e-08, R169 ;  /* 0x32a5706058a87823 */ /* 0x000fe200000001a9 */
[----:B------:R-:W-:Y:S01]  /*2f90*/  FFMA R172, -R89, 1.4426950216293334961, -R170 ;  /* 0x3fb8aa3b59ac7823 */ /* 0x000fe200000009aa */
[----:B------:R-:W-:Y:S01]  /*2fa0*/  FFMA.RM R169, R176, R3, 12582913 ;  /* 0x4b400001b0a97423 */ /* 0x000fe20000004003 */
[----:B------:R-:W-:Y:S01]  /*2fb0*/  FFMA R99, -R14, 1.925963033500011079e-08, R99 ;  /* 0x32a570600e637823 */ /* 0x000fe20000000163 */
[----:B------:R-:W-:-:S02]  /*2fc0*/  HADD2.F32 R170, -RZ, R11.H1_H1 ;  /* 0x3000000bffaa7230 */ /* 0x000fc40000004100 */
[----:B------:R-:W-:Y:S01]  /*2fd0*/  FFMA R173, -R89, 1.925963033500011079e-08, R172 ;  /* 0x32a5706059ad7823 */ /* 0x000fe200000001ac */
[-C--:B------:R-:W-:Y:S01]  /*2fe0*/  FFMA.SAT R176, -R94, R0.reuse, 0.5 ;  /* 0x3f0000005eb07423 */ /* 0x080fe20000002100 */
[----:B------:R-:W-:Y:S01]  /*2ff0*/  FMUL R172, R154, R103 ;  /* 0x000000679aac7220 */ /* 0x000fe20000400000 */
[----:B------:R-:W-:Y:S01]  /*3000*/  FADD R174, R102, -12583039 ;  /* 0xcb40007f66ae7421 */ /* 0x000fe20000000000 */
[----:B------:R1:W-:Y:S01]  /*3010*/  MUFU.EX2 R165, R99 ;  /* 0x0000006300a57308 */ /* 0x0003e20000000800 */
[-C--:B------:R-:W-:Y:S01]  /*3020*/  FFMA.RM R171, R176, R3.reuse, 12582913 ;  /* 0x4b400001b0ab7423 */ /* 0x080fe20000004003 */
[-C--:B------:R-:W-:Y:S01]  /*3030*/  FFMA.SAT R178, -R96, R0.reuse, 0.5 ;  /* 0x3f00000060b27423 */ /* 0x080fe20000002100 */
[----:B------:R-:W-:Y:S01]  /*3040*/  FFMA R174, -R91, 1.4426950216293334961, -R174 ;  /* 0x3fb8aa3b5bae7823 */ /* 0x000fe200000009ae */
[-C--:B------:R-:W-:Y:S01]  /*3050*/  FFMA.SAT R180, -R97, R0.reuse, 0.5 ;  /* 0x3f00000061b47423 */ /* 0x080fe20000002100 */
[----:B------:R-:W-:Y:S01]  /*3060*/  FFMA.SAT R182, -R98, R0, 0.5 ;  /* 0x3f00000062b67423 */ /* 0x000fe20000002100 */
[----:B------:R-:W-:Y:S01]  /*3070*/  SHF.L.U32 R156, R156, 0x17, RZ ;  /* 0x000000179c9c7819 */ /* 0x000fe200000006ff */
[-C--:B------:R-:W-:Y:S01]  /*3080*/  FFMA.RM R178, R178, R3.reuse, 12582913 ;  /* 0x4b400001b2b27423 */ /* 0x080fe20000004003 */
[----:B------:R-:W-:Y:S01]  /*3090*/  MUFU.EX2 R158, R158 ;  /* 0x0000009e009e7308 */ /* 0x000fe20000000800 */
[----:B-1----:R-:W-:Y:S01]  /*30a0*/  FFMA R99, R153, R170, R172 ;  /* 0x000000aa99637223 */ /* 0x002fe200000000ac */
[----:B------:R-:W-:Y:S01]  /*30b0*/  LOP3.LUT R172, R18, 0xff, RZ, 0xc0, !PT ;  /* 0x000000ff12ac7812 */ /* 0x000fe200078ec0ff */
[----:B------:R-:W-:Y:S01]  /*30c0*/  FFMA R170, -R91, 1.925963033500011079e-08, R174 ;  /* 0x32a570605baa7823 */ /* 0x000fe200000001ae */
[-C--:B------:R-:W-:Y:S01]  /*30d0*/  FFMA.SAT R174, -R95, R0.reuse, 0.5 ;  /* 0x3f0000005fae7423 */ /* 0x080fe20000002100 */
[----:B------:R-:W-:Y:S01]  /*30e0*/  FFMA.SAT R0, -R99, R0, 0.5 ;  /* 0x3f00000063007423 */ /* 0x000fe20000002100 */
[----:B------:R-:W-:Y:S01]  /*30f0*/  IADD3 R172, R172, 0x1f, RZ ;  /* 0x0000001facac7810 */ /* 0x000fe20007ffe0ff */
[-C--:B------:R-:W-:Y:S01]  /*3100*/  FFMA.RM R182, R182, R3.reuse, 12582913 ;  /* 0x4b400001b6b67423 */ /* 0x080fe20000004003 */
[----:B------:R-:W1:Y:S01]  /*3110*/  MUFU.EX2 R164, R164 ;  /* 0x000000a400a47308 */ /* 0x000e620000000800 */
[-C--:B------:R-:W-:Y:S01]  /*3120*/  FFMA.RM R180, R180, R3.reuse, 12582913 ;  /* 0x4b400001b4b47423 */ /* 0x080fe20000004003 */
[----:B------:R-:W-:Y:S01]  /*3130*/  ISETP.GT.U32.AND P5, PT, R172, 0x3e, PT ;  /* 0x0000003eac00780c */ /* 0x000fe20003fa4070 */
[-C--:B------:R-:W-:Y:S01]  /*3140*/  FFMA.RM R172, R174, R3.reuse, 12582913 ;  /* 0x4b400001aeac7423 */ /* 0x080fe20000004003 */
[----:B------:R-:W-:Y:S01]  /*3150*/  FFMA.RM R181, R0, R3, 12582913 ;  /* 0x4b40000100b57423 */ /* 0x000fe20000004003 */
[----:B------:R-:W-:Y:S01]  /*3160*/  SHF.L.U32 R3, R160, 0x17, RZ ;  /* 0x00000017a0037819 */ /* 0x000fe200000006ff */
[----:B------:R-:W-:Y:S01]  /*3170*/  FADD R175, R169, -12583039 ;  /* 0xcb40007fa9af7421 */ /* 0x000fe20000000000 */
[----:B------:R-:W-:Y:S01]  /*3180*/  SHF.L.U32 R0, R93, 0x17, RZ ;  /* 0x000000175d007819 */ /* 0x000fe200000006ff */
[----:B------:R3:W-:Y:S01]  /*3190*/  MUFU.EX2 R103, R173 ;  /* 0x000000ad00677308 */ /* 0x0007e20000000800 */
[----:B------:R-:W-:Y:S01]  /*31a0*/  FADD R176, R172, -12583039 ;  /* 0xcb40007facb07421 */ /* 0x000fe20000000000 */
[----:B------:R-:W-:Y:S01]  /*31b0*/  FADD R93, R182, -12583039 ;  /* 0xcb40007fb65d7421 */ /* 0x000fe20000000000 */
[----:B--2---:R-:W-:Y:S01]  /*31c0*/  FFMA R163, R156, R163, 1 ;  /* 0x3f8000009ca37423 */ /* 0x004fe200000000a3 */
[----:B------:R-:W-:Y:S01]  /*31d0*/  FADD R179, R178, -12583039 ;  /* 0xcb40007fb2b37421 */ /* 0x000fe20000000000 */
[----:B------:R-:W-:Y:S01]  /*31e0*/  SHF.L.U32 R100, R100, 0x17, RZ ;  /* 0x0000001764647819 */ /* 0x000fe200000006ff */
[----:B------:R-:W-:Y:S01]  /*31f0*/  FADD R156, R181, -12583039 ;  /* 0xcb40007fb59c7421 */ /* 0x000fe20000000000 */
[----:B------:R-:W-:Y:S01]  /*3200*/  FFMA R175, -R90, 1.4426950216293334961, -R175 ;  /* 0x3fb8aa3b5aaf7823 */ /* 0x000fe200000009af */
[----:B------:R-:W2:Y:S01]  /*3210*/  MUFU.EX2 R161, R161 ;  /* 0x000000a100a17308 */ /* 0x000ea20000000800 */
[----:B---3--:R-:W-:Y:S01]  /*3220*/  FADD R173, R171, -12583039 ;  /* 0xcb40007fabad7421 */ /* 0x008fe20000000000 */
[----:B-1----:R-:W-:Y:S01]  /*3230*/  FFMA R160, R3, R164, 1 ;  /* 0x3f80000003a07423 */ /* 0x002fe200000000a4 */
[----:B------:R-:W-:Y:S01]  /*3240*/  FFMA R176, -R95, 1.4426950216293334961, -R176 ;  /* 0x3fb8aa3b5fb07823 */ /* 0x000fe200000009b0 */
[----:B------:R-:W-:Y:S01]  /*3250*/  FFMA R3, -R98, 1.4426950216293334961, -R93 ;  /* 0x3fb8aa3b62037823 */ /* 0x000fe2000000095d */
[----:B------:R-:W-:Y:S01]  /*3260*/  FFMA R173, -R94, 1.4426950216293334961, -R173 ;  /* 0x3fb8aa3b5ead7823 */ /* 0x000fe200000009ad */
[----:B------:R-:W-:Y:S01]  /*3270*/  FFMA R179, -R96, 1.4426950216293334961, -R179 ;  /* 0x3fb8aa3b60b37823 */ /* 0x000fe200000009b3 */
[----:B------:R-:W-:Y:S01]  /*3280*/  FFMA R156, -R99, 1.4426950216293334961, -R156 ;  /* 0x3fb8aa3b639c7823 */ /* 0x000fe2000000099c */
[----:B------:R-:W1:Y:S01]  /*3290*/  MUFU.EX2 R167, R167 ;  /* 0x000000a700a77308 */ /* 0x000e620000000800 */
[----:B------:R-:W-:Y:S01]  /*32a0*/  FFMA R174, -R94, 1.925963033500011079e-08, R173 ;  /* 0x32a570605eae7823 */ /* 0x000fe200000001ad */
[----:B------:R-:W-:Y:S01]  /*32b0*/  SHF.L.U32 R173, R92, 0x17, RZ ;  /* 0x000000175cad7819 */ /* 0x000fe200000006ff */
[----:B------:R-:W-:Y:S01]  /*32c0*/  FADD R92, R180, -12583039 ;  /* 0xcb40007fb45c7421 */ /* 0x000fe20000000000 */
[----:B------:R-:W-:Y:S01]  /*32d0*/  SHF.L.U32 R162, R162, 0x17, RZ ;  /* 0x00000017a2a27819 */ /* 0x000fe200000006ff */
[----:B------:R-:W-:Y:S01]  /*32e0*/  FFMA R175, -R90, 1.925963033500011079e-08, R175 ;  /* 0x32a570605aaf7823 */ /* 0x000fe200000001af */
[----:B------:R-:W-:Y:S01]  /*32f0*/  FFMA R176, -R95, 1.925963033500011079e-08, R176 ;  /* 0x32a570605fb07823 */ /* 0x000fe200000001b0 */
[----:B------:R-:W-:Y:S01]  /*3300*/  FFMA R183, R173, R158, 1 ;  /* 0x3f800000adb77423 */ /* 0x000fe2000000009e */
[----:B------:R-:W3:Y:S01]  /*3310*/  MUFU.EX2 R168, R168 ;  /* 0x000000a800a87308 */ /* 0x000ee20000000800 */
[----:B------:R-:W-:Y:S01]  /*3320*/  FFMA R158, -R97, 1.4426950216293334961, -R92 ;  /* 0x3fb8aa3b619e7823 */ /* 0x000fe2000000095c */
[----:B--2---:R-:W-:Y:S01]  /*3330*/  FFMA R161, R0, R161, 1 ;  /* 0x3f80000000a17423 */ /* 0x004fe200000000a1 */
[----:B------:R-:W-:Y:S01]  /*3340*/  FFMA R0, -R98, 1.925963033500011079e-08, R3 ;  /* 0x32a5706062007823 */ /* 0x000fe20000000103 */
[----:B------:R-:W-:Y:S01]  /*3350*/  SHF.L.U32 R101, R101, 0x17, RZ ;  /* 0x0000001765657819 */ /* 0x000fe200000006ff */
[----:B------:R-:W-:Y:S01]  /*3360*/  FFMA R179, -R96, 1.925963033500011079e-08, R179 ;  /* 0x32a5706060b37823 */ /* 0x000fe200000001b3 */
[----:B------:R-:W-:Y:S01]  /*3370*/  FFMA R158, -R97, 1.925963033500011079e-08, R158 ;  /* 0x32a57060619e7823 */ /* 0x000fe2000000019e */
[----:B------:R-:W-:Y:S01]  /*3380*/  FFMA R156, -R99, 1.925963033500011079e-08, R156 ;  /* 0x32a57060639c7823 */ /* 0x000fe2000000019c */
[----:B------:R-:W-:Y:S01]  /*3390*/  FFMA R165, R162, R165, 1 ;  /* 0x3f800000a2a57423 */ /* 0x000fe200000000a5 */
[----:B-1----:R-:W-:Y:S01]  /*33a0*/  FFMA R167, R100, R167, 1 ;  /* 0x3f80000064a77423 */ /* 0x002fe200000000a7 */
[----:B------:R-:W-:Y:S01]  /*33b0*/  IADD3 R100, R183, 0x1800000, RZ ;  /* 0x01800000b7647810 */ /* 0x000fe20007ffe0ff */
[----:B------:R-:W1:Y:S01]  /*33c0*/  MUFU.EX2 R170, R170 ;  /* 0x000000aa00aa7308 */ /* 0x000e620000000800 */
[----:B------:R-:W-:Y:S01]  /*33d0*/  SHF.L.U32 R164, R166, 0x17, RZ ;  /* 0x00000017a6a47819 */ /* 0x000fe200000006ff */
[----:B------:R-:W-:Y:S01]  /*33e0*/  BSSY B1, `(.L_x_50) ;  /* 0x0000026000017945 */ /* 0x000fe20003800000 */
[----:B------:R-:W-:-:S02]  /*33f0*/  LOP3.LUT R100, R100, 0x7f800000, RZ, 0xc0, !PT ;  /* 0x7f80000064647812 */ /* 0x000fc400078ec0ff */
[----:B------:R-:W-:Y:S01]  /*3400*/  SHF.L.U32 R166, R169, 0x17, RZ ;  /* 0x00000017a9a67819 */ /* 0x000fe200000006ff */
[----:B---3--:R-:W-:Y:S01]  /*3410*/  FFMA R162, R101, R168, 1 ;  /* 0x3f80000065a27423 */ /* 0x008fe200000000a8 */
[----:B------:R-:W-:Y:S01]  /*3420*/  ISETP.GT.U32.AND P2, PT, R100, 0x1ffffff, PT ;  /* 0x01ffffff6400780c */ /* 0x000fe20003f44070 */
[----:B------:R-:W2:Y:S01]  /*3430*/  MUFU.EX2 R175, R175 ;  /* 0x000000af00af7308 */ /* 0x000ea20000000800 */
[----:B------:R-:W-:Y:S01]  /*3440*/  SHF.L.U32 R168, R171, 0x17, RZ ;  /* 0x00000017aba87819 */ /* 0x000fe200000006ff */
[----:B------:R-:W-:Y:S01]  /*3450*/  FFMA R164, R164, R103, 1 ;  /* 0x3f800000a4a47423 */ /* 0x000fe20000000067 */
[----:B------:R-:W-:Y:S02]  /*3460*/  SHF.L.U32 R169, R172, 0x17, RZ ;  /* 0x00000017aca97819 */ /* 0x000fe400000006ff */
[----:B------:R-:W-:Y:S02]  /*3470*/  SHF.L.U32 R3, R102, 0x17, RZ ;  /* 0x0000001766037819 */ /* 0x000fe400000006ff */
[----:B------:R-:W-:Y:S01]  /*3480*/  SHF.L.U32 R171, R178, 0x17, RZ ;  /* 0x00000017b2ab7819 */ /* 0x000fe200000006ff */
[----:B------:R3:W4:Y:S01]  /*3490*/  MUFU.EX2 R177, R174 ;  /* 0x000000ae00b17308 */ /* 0x0007220000000800 */
[----:B------:R-:W-:Y:S01]  /*34a0*/  SHF.L.U32 R172, R180, 0x17, RZ ;  /* 0x00000017b4ac7819 */ /* 0x000fe200000006ff */
[----:B-1----:R-:W-:Y:S01]  /*34b0*/  FFMA R170, R3, R170, 1 ;  /* 0x3f80000003aa7423 */ /* 0x002fe200000000aa */
[----:B------:R-:W-:-:S05]  /*34c0*/  SHF.L.U32 R173, R182, 0x17, RZ ;  /* 0x00000017b6ad7819 */ /* 0x000fca00000006ff */
[----:B------:R-:W1:Y:S01]  /*34d0*/  MUFU.EX2 R176, R176 ;  /* 0x000000b000b07308 */ /* 0x000e620000000800 */
[----:B---3--:R-:W-:Y:S01]  /*34e0*/  SHF.L.U32 R174, R181, 0x17, RZ ;  /* 0x00000017b5ae7819 */ /* 0x008fe200000006ff */
[----:B--2---:R-:W-:-:S06]  /*34f0*/  FFMA R166, R166, R175, 1 ;  /* 0x3f800000a6a67423 */ /* 0x004fcc00000000af */
[----:B------:R-:W2:Y:S01]  /*3500*/  MUFU.EX2 R92, R179 ;  /* 0x000000b3005c7308 */ /* 0x000ea20000000800 */
[----:B----4-:R-:W-:-:S07]  /*3510*/  FFMA R168, R168, R177, 1 ;  /* 0x3f800000a8a87423 */ /* 0x010fce00000000b1 */
[----:B------:R-:W3:Y:S01]  /*3520*/  MUFU.EX2 R93, R158 ;  /* 0x0000009e005d7308 */ /* 0x000ee20000000800 */
[----:B-1----:R-:W-:-:S07]  /*3530*/  FFMA R169, R169, R176, 1 ;  /* 0x3f800000a9a97423 */ /* 0x002fce00000000b0 */
[----:B------:R-:W1:Y:S01]  /*3540*/  MUFU.EX2 R0, R0 ;  /* 0x0000000000007308 */ /* 0x000e620000000800 */
[----:B--2---:R-:W-:-:S07]  /*3550*/  FFMA R171, R171, R92, 1 ;  /* 0x3f800000abab7423 */ /* 0x004fce000000005c */
[----:B------:R-:W2:Y:S01]  /*3560*/  MUFU.EX2 R101, R156 ;  /* 0x0000009c00657308 */ /* 0x000ea20000000800 */
[----:B---3--:R-:W-:Y:S01]  /*3570*/  FFMA R172, R172, R93, 1 ;  /* 0x3f800000acac7423 */ /* 0x008fe2000000005d */
[----:B-1----:R-:W-:Y:S01]  /*3580*/  FFMA R173, R173, R0, 1 ;  /* 0x3f800000adad7423 */ /* 0x002fe20000000000 */
[----:B--2---:R-:W-:Y:S01]  /*3590*/  FFMA R174, R174, R101, 1 ;  /* 0x3f800000aeae7423 */ /* 0x004fe20000000065 */
[----:B------:R-:W-:Y:S06]  /*35a0*/  @P2 BRA `(.L_x_51) ;  /* 0x0000000000142947 */ /* 0x000fec0003800000 */
[----:B------:R-:W-:Y:S02]  /*35b0*/  MOV R0, R183 ;  /* 0x000000b700007202 */ /* 0x000fe40000000f00 */
[----:B------:R-:W-:-:S07]  /*35c0*/  MOV R92, 0x35e0 ;  /* 0x000035e0005c7802 */ /* 0x000fce0000000f00 */
[----:B------:R-:W-:Y:S05]  /*35d0*/  CALL.REL.NOINC `($__internal_0_$__cuda_sm20_rcp_rn_f32_slowpath) ;  /* 0x0000012c00d87944 */ /* 0x000fea0003c00000 */
[----:B------:R-:W-:Y:S01]  /*35e0*/  MOV R176, R0 ;  /* 0x0000000000b07202 */ /* 0x000fe20000000f00 */
[----:B------:R-:W-:Y:S06]  /*35f0*/  BRA `(.L_x_52) ;  /* 0x0000000000107947 */ /* 0x000fec0003800000 */
.L_x_51:
[----:B------:R-:W1:Y:S02]  /*3600*/  MUFU.RCP R176, R183 ;  /* 0x000000b700b07308 */ /* 0x000e640000001000 */
[----:B-1----:R-:W-:-:S04]  /*3610*/  FFMA R0, R183, R176, -1 ;  /* 0xbf800000b7007423 */ /* 0x002fc800000000b0 */
[----:B------:R-:W-:-:S04]  /*3620*/  FADD.FTZ R3, -R0, -RZ ;  /* 0x800000ff00037221 */ /* 0x000fc80000010100 */
[----:B------:R-:W-:-:S07]  /*3630*/  FFMA R176, R176, R3, R176 ;  /* 0x00000003b0b07223 */ /* 0x000fce00000000b0 */
.L_x_52:
[----:B------:R-:W-:Y:S05]  /*3640*/  BSYNC B1 ;  /* 0x0000000000017941 */ /* 0x000fea0003800000 */
.L_x_50:
[----:B------:R-:W-:Y:S01]  /*3650*/  IADD3 R0, R161, 0x1800000, RZ ;  /* 0x01800000a1007810 */ /* 0x000fe20007ffe0ff */
[----:B------:R-:W-:Y:S03]  /*3660*/  BSSY B1, `(.L_x_53) ;  /* 0x000000d000017945 */ /* 0x000fe60003800000 */
[----:B------:R-:W-:-:S04]  /*3670*/  LOP3.LUT R0, R0, 0x7f800000, RZ, 0xc0, !PT ;  /* 0x7f80000000007812 */ /* 0x000fc800078ec0ff */
[----:B------:R-:W-:-:S13]  /*3680*/  ISETP.GT.U32.AND P2, PT, R0, 0x1ffffff, PT ;  /* 0x01ffffff0000780c */ /* 0x000fda0003f44070 */
[----:B------:R-:W-:Y:S05]  /*3690*/  @P2 BRA `(.L_x_54) ;  /* 0x0000000000142947 */ /* 0x000fea0003800000 */
[----:B------:R-:W-:Y:S02]  /*36a0*/  MOV R0, R161 ;  /* 0x000000a100007202 */ /* 0x000fe40000000f00 */
[----:B------:R-:W-:-:S07]  /*36b0*/  MOV R92, 0x36d0 ;  /* 0x000036d0005c7802 */ /* 0x000fce0000000f00 */
[----:B------:R-:W-:Y:S05]  /*36c0*/  CALL.REL.NOINC `($__internal_0_$__cuda_sm20_rcp_rn_f32_slowpath) ;  /* 0x0000012c009c7944 */ /* 0x000fea0003c00000 */
[----:B------:R-:W-:Y:S01]  /*36d0*/  MOV R178, R0 ;  /* 0x0000000000b27202 */ /* 0x000fe20000000f00 */
[----:B------:R-:W-:Y:S06]  /*36e0*/  BRA `(.L_x_55) ;  /* 0x0000000000107947 */ /* 0x000fec0003800000 */
.L_x_54:
[----:B------:R-:W1:Y:S02]  /*36f0*/  MUFU.RCP R178, R161 ;  /* 0x000000a100b27308 */ /* 0x000e640000001000 */
[----:B-1----:R-:W-:-:S04]  /*3700*/  FFMA R0, R161, R178, -1 ;  /* 0xbf800000a1007423 */ /* 0x002fc800000000b2 */
[----:B------:R-:W-:-:S04]  /*3710*/  FADD.FTZ R3, -R0, -RZ ;  /* 0x800000ff00037221 */ /* 0x000fc80000010100 */
[----:B------:R-:W-:-:S07]  /*3720*/  FFMA R178, R178, R3, R178 ;  /* 0x00000003b2b27223 */ /* 0x000fce00000000b2 */
.L_x_55:
[----:B------:R-:W-:Y:S05]  /*3730*/  BSYNC B1 ;  /* 0x0000000000017941 */ /* 0x000fea0003800000 */
.L_x_53:
        /* <DEDUP_REMOVED lines=10> */
.L_x_57:
[----:B------:R-:W1:Y:S02]  /*37e0*/  MUFU.RCP R0, R163 ;  /* 0x000000a300007308 */ /* 0x000e640000001000 */
[----:B-1----:R-:W-:-:S04]  /*37f0*/  FFMA R3, R163, R0, -1 ;  /* 0xbf800000a3037423 */ /* 0x002fc80000000000 */
[----:B------:R-:W-:-:S04]  /*3800*/  FADD.FTZ R3, -R3, -RZ ;  /* 0x800000ff03037221 */ /* 0x000fc80000010100 */
[----:B------:R-:W-:-:S07]  /*3810*/  FFMA R161, R0, R3, R0 ;  /* 0x0000000300a17223 */ /* 0x000fce0000000000 */
.L_x_58:
[----:B------:R-:W-:Y:S05]  /*3820*/  BSYNC B1 ;  /* 0x0000000000017941 */ /* 0x000fea0003800000 */
.L_x_56:
        /* <DEDUP_REMOVED lines=10> */
.L_x_60:
[----:B------:R-:W1:Y:S02]  /*38d0*/  MUFU.RCP R3, R160 ;  /* 0x000000a000037308 */ /* 0x000e640000001000 */
[----:B-1----:R-:W-:-:S04]  /*38e0*/  FFMA R0, R160, R3, -1 ;  /* 0xbf800000a0007423 */ /* 0x002fc80000000003 */
[----:B------:R-:W-:-:S04]  /*38f0*/  FADD.FTZ R0, -R0, -RZ ;  /* 0x800000ff00007221 */ /* 0x000fc80000010100 */
[----:B------:R-:W-:-:S07]  /*3900*/  FFMA R180, R3, R0, R3 ;  /* 0x0000000003b47223 */ /* 0x000fce0000000003 */
.L_x_61:
[----:B------:R-:W-:Y:S05]  /*3910*/  BSYNC B1 ;  /* 0x0000000000017941 */ /* 0x000fea0003800000 */
.L_x_59:
        /* <DEDUP_REMOVED lines=10> */
.L_x_63:
[----:B------:R-:W1:Y:S02]  /*39c0*/  MUFU.RCP R0, R165 ;  /* 0x000000a500007308 */ /* 0x000e640000001000 */
[----:B-1----:R-:W-:-:S04]  /*39d0*/  FFMA R3, R165, R0, -1 ;  /* 0xbf800000a5037423 */ /* 0x002fc80000000000 */
[----:B------:R-:W-:-:S04]  /*39e0*/  FADD.FTZ R3, -R3, -RZ ;  /* 0x800000ff03037221 */ /* 0x000fc80000010100 */
[----:B------:R-:W-:-:S07]  /*39f0*/  FFMA R163, R0, R3, R0 ;  /* 0x0000000300a37223 */ /* 0x000fce0000000000 */
.L_x_64:
[----:B------:R-:W-:Y:S05]  /*3a00*/  BSYNC B1 ;  /* 0x0000000000017941 */ /* 0x000fea0003800000 */
.L_x_62:
        /* <DEDUP_REMOVED lines=10> */
.L_x_66:
[----:B------:R-:W1:Y:S02]  /*3ab0*/  MUFU.RCP R160, R167 ;  /* 0x000000a700a07308 */ /* 0x000e640000001000 */
[----:B-1----:R-:W-:-:S04]  /*3ac0*/  FFMA R0, R167, R160, -1 ;  /* 0xbf800000a7007423 */ /* 0x002fc800000000a0 */
[----:B------:R-:W-:-:S04]  /*3ad0*/  FADD.FTZ R3, -R0, -RZ ;  /* 0x800000ff00037221 */ /* 0x000fc80000010100 */
[----:B------:R-:W-:-:S07]  /*3ae0*/  FFMA R160, R160, R3, R160 ;  /* 0x00000003a0a07223 */ /* 0x000fce00000000a0 */
.L_x_67:
[----:B------:R-:W-:Y:S05]  /*3af0*/  BSYNC B1 ;  /* 0x0000000000017941 */ /* 0x000fea0003800000 */
.L_x_65:
        /* <DEDUP_REMOVED lines=10> */
.L_x_69:
[----:B------:R-:W1:Y:S02]  /*3ba0*/  MUFU.RCP R165, R162 ;  /* 0x000000a200a57308 */ /* 0x000e640000001000 */
[----:B-1----:R-:W-:-:S04]  /*3bb0*/  FFMA R0, R162, R165, -1 ;  /* 0xbf800000a2007423 */ /* 0x002fc800000000a5 */
[----:B------:R-:W-:-:S04]  /*3bc0*/  FADD.FTZ R0, -R0, -RZ ;  /* 0x800000ff00007221 */ /* 0x000fc80000010100 */
[----:B------:R-:W-:-:S07]  /*3bd0*/  FFMA R165, R165, R0, R165 ;  /* 0x00000000a5a57223 */ /* 0x000fce00000000a5 */
.L_x_70:
[----:B------:R-:W-:Y:S05]  /*3be0*/  BSYNC B1 ;  /* 0x0000000000017941 */ /* 0x000fea0003800000 */
.L_x_68:
        /* <DEDUP_REMOVED lines=10> */
.L_x_72:
[----:B------:R-:W1:Y:S02]  /*3c90*/  MUFU.RCP R3, R164 ;  /* 0x000000a400037308 */ /* 0x000e640000001000 */
[----:B-1----:R-:W-:-:S04]  /*3ca0*/  FFMA R0, R164, R3, -1 ;  /* 0xbf800000a4007423 */ /* 0x002fc80000000003 */
[----:B------:R-:W-:-:S04]  /*3cb0*/  FADD.FTZ R0, -R0, -RZ ;  /* 0x800000ff00007221 */ /* 0x000fc80000010100 */
[----:B------:R-:W-:-:S07]  /*3cc0*/  FFMA R162, R3, R0, R3 ;  /* 0x0000000003a27223 */ /* 0x000fce0000000003 */
.L_x_73:
[----:B------:R-:W-:Y:S05]  /*3cd0*/  BSYNC B1 ;  /* 0x0000000000017941 */ /* 0x000fea0003800000 */
.L_x_71:
        /* <DEDUP_REMOVED lines=10> */
.L_x_75:
[----:B------:R-:W1:Y:S02]  /*3d80*/  MUFU.RCP R3, R170 ;  /* 0x000000aa00037308 */ /* 0x000e640000001000 */
[----:B-1----:R-:W-:-:S04]  /*3d90*/  FFMA R0, R170, R3, -1 ;  /* 0xbf800000aa007423 */ /* 0x002fc80000000003 */
[----:B------:R-:W-:-:S04]  /*3da0*/  FADD.FTZ R0, -R0, -RZ ;  /* 0x800000ff00007221 */ /* 0x000fc80000010100 */
[----:B------:R-:W-:-:S07]  /*3db0*/  FFMA R164, R3, R0, R3 ;  /* 0x0000000003a47223 */ /* 0x000fce0000000003 */
.L_x_76:
[----:B------:R-:W-:Y:S05]  /*3dc0*/  BSYNC B1 ;  /* 0x0000000000017941 */ /* 0x000fea0003800000 */
.L_x_74:
        /* <DEDUP_REMOVED lines=10> */
.L_x_78:
[----:B------:R-:W1:Y:S02]  /*3e70*/  MUFU.RCP R167, R166 ;  /* 0x000000a600a77308 */ /* 0x000e640000001000 */
[----:B-1----:R-:W-:-:S04]  /*3e80*/  FFMA R0, R166, R167, -1 ;  /* 0xbf800000a6007423 */ /* 0x002fc800000000a7 */
[----:B------:R-:W-:-:S04]  /*3e90*/  FADD.FTZ R0, -R0, -RZ ;  /* 0x800000ff00007221 */ /* 0x000fc80000010100 */
[----:B------:R-:W-:-:S07]  /*3ea0*/  FFMA R167, R167, R0, R167 ;  /* 0x00000000a7a77223 */ /* 0x000fce00000000a7 */
.L_x_79:
[----:B------:R-:W-:Y:S05]  /*3eb0*/  BSYNC B1 ;  /* 0x0000000000017941 */ /* 0x000fea0003800000 */
.L_x_77:
        /* <DEDUP_REMOVED lines=10> */
.L_x_81:
[----:B------:R-:W1:Y:S02]  /*3f60*/  MUFU.RCP R175, R168 ;  /* 0x000000a800af7308 */ /* 0x000e640000001000 */
[----:B-1----:R-:W-:-:S04]  /*3f70*/  FFMA R0, R168, R175, -1 ;  /* 0xbf800000a8007423 */ /* 0x002fc800000000af */
[----:B------:R-:W-:-:S04]  /*3f80*/  FADD.FTZ R0, -R0, -RZ ;  /* 0x800000ff00007221 */ /* 0x000fc80000010100 */
[----:B------:R-:W-:-:S07]  /*3f90*/  FFMA R175, R175, R0, R175 ;  /* 0x00000000afaf7223 */ /* 0x000fce00000000af */
.L_x_82:
[----:B------:R-:W-:Y:S05]  /*3fa0*/  BSYNC B1 ;  /* 0x0000000000017941 */ /* 0x000fea0003800000 */
.L_x_80:
        /* <DEDUP_REMOVED lines=10> */
.L_x_84:
[----:B------:R-:W1:Y:S02]  /*4050*/  MUFU.RCP R166, R169 ;  /* 0x000000a900a67308 */ /* 0x000e640000001000 */
[----:B-1----:R-:W-:-:S04]  /*4060*/  FFMA R0, R169, R166, -1 ;  /* 0xbf800000a9007423 */ /* 0x002fc800000000a6 */
[----:B------:R-:W-:-:S04]  /*4070*/  FADD.FTZ R3, -R0, -RZ ;  /* 0x800000ff00037221 */ /* 0x000fc80000010100 */
[----:B------:R-:W-:-:S07]  /*4080*/  FFMA R166, R166, R3, R166 ;  /* 0x00000003a6a67223 */ /* 0x000fce00000000a6 */
.L_x_85:
[----:B------:R-:W-:Y:S05]  /*4090*/  BSYNC B1 ;  /* 0x0000000000017941 */ /* 0x000fea0003800000 */
.L_x_83:
        /* <DEDUP_REMOVED lines=10> */
.L_x_87:
[----:B------:R-:W1:Y:S02]  /*4140*/  MUFU.RCP R0, R171 ;  /* 0x000000ab00007308 */ /* 0x000e640000001000 */
[----:B-1----:R-:W-:-:S04]  /*4150*/  FFMA R3, R171, R0, -1 ;  /* 0xbf800000ab037423 */ /* 0x002fc80000000000 */
[----:B------:R-:W-:-:S04]  /*4160*/  FADD.FTZ R3, -R3, -RZ ;  /* 0x800000ff03037221 */ /* 0x000fc80000010100 */
[----:B------:R-:W-:-:S07]  /*4170*/  FFMA R169, R0, R3, R0 ;  /* 0x0000000300a97223 */ /* 0x000fce0000000000 */
.L_x_88:
[----:B------:R-:W-:Y:S05]  /*4180*/  BSYNC B1 ;  /* 0x0000000000017941 */ /* 0x000fea0003800000 */
.L_x_86:
        /* <DEDUP_REMOVED lines=10> */
.L_x_90:
[----:B------:R-:W1:Y:S02]  /*4230*/  MUFU.RCP R3, R172 ;  /* 0x000000ac00037308 */ /* 0x000e640000001000 */
[----:B-1----:R-:W-:-:S04]  /*4240*/  FFMA R0, R172, R3, -1 ;  /* 0xbf800000ac007423 */ /* 0x002fc80000000003 */
[----:B------:R-:W-:-:S04]  /*4250*/  FADD.FTZ R0, -R0, -RZ ;  /* 0x800000ff00007221 */ /* 0x000fc80000010100 */
[----:B------:R-:W-:-:S07]  /*4260*/  FFMA R168, R3, R0, R3 ;  /* 0x0000000003a87223 */ /* 0x000fce0000000003 */
.L_x_91:
[----:B------:R-:W-:Y:S05]  /*4270*/  BSYNC B1 ;  /* 0x0000000000017941 */ /* 0x000fea0003800000 */
.L_x_89:
        /* <DEDUP_REMOVED lines=10> */
.L_x_93:
[----:B------:R-:W1:Y:S02]  /*4320*/  MUFU.RCP R0, R173 ;  /* 0x000000ad00007308 */ /* 0x000e640000001000 */
[----:B-1----:R-:W-:-:S04]  /*4330*/  FFMA R3, R173, R0, -1 ;  /* 0xbf800000ad037423 */ /* 0x002fc80000000000 */
[----:B------:R-:W-:-:S04]  /*4340*/  FADD.FTZ R3, -R3, -RZ ;  /* 0x800000ff03037221 */ /* 0x000fc80000010100 */
[----:B------:R-:W-:-:S07]  /*4350*/  FFMA R171, R0, R3, R0 ;  /* 0x0000000300ab7223 */ /* 0x000fce0000000000 */
.L_x_94:
[----:B------:R-:W-:Y:S05]  /*4360*/  BSYNC B1 ;  /* 0x0000000000017941 */ /* 0x000fea0003800000 */
.L_x_92:
        /* <DEDUP_REMOVED lines=8> */
[----:B------:R-:W-:Y:S05]  /*43f0*/  BRA `(.L_x_97) ;  /* 0x0000000000107947 */ /* 0x000fea0003800000 */
.L_x_96:
[----:B------:R-:W1:Y:S02]  /*4400*/  MUFU.RCP R3, R174 ;  /* 0x000000ae00037308 */ /* 0x000e640000001000 */
[----:B-1----:R-:W-:-:S04]  /*4410*/  FFMA R0, R174, R3, -1 ;  /* 0xbf800000ae007423 */ /* 0x002fc80000000003 */
[----:B------:R-:W-:-:S04]  /*4420*/  FADD.FTZ R0, -R0, -RZ ;  /* 0x800000ff00007221 */ /* 0x000fc80000010100 */
[----:B------:R-:W-:-:S07]  /*4430*/  FFMA R0, R3, R0, R3 ;  /* 0x0000000003007223 */ /* 0x000fce0000000003 */
.L_x_97:
[----:B------:R-:W-:Y:S05]  /*4440*/  BSYNC B1 ;  /* 0x0000000000017941 */ /* 0x000fea0003800000 */
.L_x_95:
[----:B------:R-:W-:Y:S01]  /*4450*/  FMUL R163, R14, R163 ;  /* 0x000000a30ea37220 */ /* 0x000fe20000400000 */
[C---:B------:R-:W-:Y:S01]  /*4460*/  SHF.L.U32 R14, R18.reuse, 0x5, RZ ;  /* 0x00000005120e7819 */ /* 0x040fe200000006ff */
[----:B------:R-:W-:Y:S01]  /*4470*/  FMUL R176, R13, R176 ;  /* 0x000000b00db07220 */ /* 0x000fe20000400000 */
[----:B------:R-:W-:Y:S01]  /*4480*/  SHF.L.U32 R3, R18, 0x4, RZ ;  /* 0x0000000412037819 */ /* 0x000fe200000006ff */
[----:B------:R-:W-:Y:S01]  /*4490*/  FMUL R161, R20, R161 ;  /* 0x000000a114a17220 */ /* 0x000fe20000400000 */
[----:B------:R-:W-:Y:S01]  /*44a0*/  SHF.R.U32.HI R20, RZ, 0x1, R18 ;  /* 0x00000001ff147819 */ /* 0x000fe20000011612 */
[----:B------:R-:W-:Y:S01]  /*44b0*/  FMUL R165, R88, R165 ;  /* 0x000000a558a57220 */ /* 0x000fe20000400000 */
[----:B------:R-:W-:Y:S01]  /*44c0*/  LOP3.LUT R13, R14, 0xc0, RZ, 0xc0, !PT ;  /* 0x000000c00e0d7812 */ /* 0x000fe200078ec0ff */
[----:B------:R-:W-:Y:S01]  /*44d0*/  FMUL R162, R89, R162 ;  /* 0x000000a259a27220 */ /* 0x000fe20000400000 */
[----:B------:R-:W-:Y:S01]  /*44e0*/  LOP3.LUT R3, R3, 0xe00, RZ, 0xc0, !PT ;  /* 0x00000e0003037812 */ /* 0x000fe200078ec0ff */
[----:B------:R-:W-:Y:S01]  /*44f0*/  FMUL R164, R91, R164 ;  /* 0x000000a45ba47220 */ /* 0x000fe20000400000 */
[----:B------:R-:W-:Y:S01]  /*4500*/  LOP3.LUT R13, R13, 0x8, R20, 0xf8, !PT ;  /* 0x000000080d0d7812 */ /* 0x000fe200078ef814 */
[----:B------:R-:W-:Y:S01]  /*4510*/  FMUL R167, R90, R167 ;  /* 0x000000a75aa77220 */ /* 0x000fe20000400000 */
[--C-:B------:R-:W-:Y:S01]  /*4520*/  LOP3.LUT R3, R3, 0x20, R14.reuse, 0xf8, !PT ;  /* 0x0000002003037812 */ /* 0x100fe200078ef80e */
[----:B------:R-:W-:Y:S01]  /*4530*/  FMUL R21, R21, R178 ;  /* 0x000000b215157220 */ /* 0x000fe20000400000 */
[----:B------:R-:W-:Y:S01]  /*4540*/  SHF.L.U32 R20, R18, 0x2, RZ ;  /* 0x0000000212147819 */ /* 0x000fe200000006ff */
[----:B------:R-:W-:Y:S01]  /*4550*/  FMUL R180, R15, R180 ;  /* 0x000000b40fb47220 */ /* 0x000fe20000400000 */
[----:B------:R-:W-:Y:S01]  /*4560*/  LOP3.LUT R3, R3, 0x100, R14, 0xf8, !PT ;  /* 0x0000010003037812 */ /* 0x000fe200078ef80e */
[----:B------:R-:W-:Y:S01]  /*4570*/  FMUL R160, R23, R160 ;  /* 0x000000a017a07220 */ /* 0x000fe20000400000 */
[----:B------:R-:W-:Y:S01]  /*4580*/  LOP3.LUT R20, R13, 0x18, R20, 0x78, !PT ;  /* 0x000000180d147812 */ /* 0x000fe200078e7814 */
[----:B------:R-:W-:Y:S01]  /*4590*/  FMUL R175, R94, R175 ;  /* 0x000000af5eaf7220 */ /* 0x000fe20000400000 */
[----:B------:R-:W-:Y:S01]  /*45a0*/  FMUL R166, R95, R166 ;  /* 0x000000a65fa67220 */ /* 0x000fe20000400000 */
[----:B------:R-:W-:Y:S01]  /*45b0*/  FMUL R171, R98, R171 ;  /* 0x000000ab62ab7220 */ /* 0x000fe20000400000 */
[----:B------:R-:W-:Y:S01]  /*45c0*/  LOP3.LUT R3, R3, R20, RZ, 0xfc, !PT ;  /* 0x0000001403037212 */ /* 0x000fe200078efcff */
[----:B------:R-:W-:Y:S01]  /*45d0*/  FMUL R0, R99, R0 ;  /* 0x0000000063007220 */ /* 0x000fe20000400000 */
[----:B------:R-:W-:Y:S01]  /*45e0*/  FMUL R169, R96, R169 ;  /* 0x000000a960a97220 */ /* 0x000fe20000400000 */
[----:B------:R-:W-:Y:S01]  /*45f0*/  FMUL R168, R97, R168 ;  /* 0x000000a861a87220 */ /* 0x000fe20000400000 */
[----:B------:R-:W-:Y:S01]  /*4600*/  LEA R14, R3, UR52, 0x1 ;  /* 0x00000034030e7c11 */ /* 0x000fe2000f8e08ff */
[----:B------:R-:W-:Y:S05]  /*4610*/  WARPSYNC.ALL ;  /* 0x0000000000007948 */ /* 0x000fea0003800000 */
[----:B------:R-:W-:Y:S01]  /*4620*/  F2FP.F16.F32.PACK_AB R91, R162, R165 ;  /* 0x000000a5a25b723e */ /* 0x000fe200000000ff */
[----:B------:R-:W-:Y:S01]  /*4630*/  BSSY B0, `(.L_x_98) ;  /* 0x0000019000007945 */ /* 0x000fe20003800000 */
[----:B------:R-:W-:-:S02]  /*4640*/  F2FP.F16.F32.PACK_AB R164, R167, R164 ;  /* 0x000000a4a7a4723e */ /* 0x000fc400000000ff */
[----:B------:R-:W-:Y:S02]  /*4650*/  F2FP.F16.F32.PACK_AB R88, R21, R176 ;  /* 0x000000b01558723e */ /* 0x000fe400000000ff */
[----:B------:R-:W-:Y:S02]  /*4660*/  F2FP.F16.F32.PACK_AB R89, R180, R161 ;  /* 0x000000a1b459723e */ /* 0x000fe400000000ff */
[----:B------:R-:W-:Y:S02]  /*4670*/  F2FP.F16.F32.PACK_AB R90, R160, R163 ;  /* 0x000000a3a05a723e */ /* 0x000fe400000000ff */
[----:B------:R-:W-:Y:S02]  /*4680*/  F2FP.F16.F32.PACK_AB R165, R166, R175 ;  /* 0x000000afa6a5723e */ /* 0x000fe400000000ff */
[----:B------:R-:W-:Y:S01]  /*4690*/  F2FP.F16.F32.PACK_AB R167, R0, R171 ;  /* 0x000000ab00a7723e */ /* 0x000fe200000000ff */
[----:B------:R1:W-:Y:S01]  /*46a0*/  STSM.16.M88.4 [R14+0x200], R88 ;  /* 0x000200580e007844 */ /* 0x0003e20000000200 */
[----:B------:R-:W-:-:S02]  /*46b0*/  F2FP.F16.F32.PACK_AB R166, R168, R169 ;  /* 0x000000a9a8a6723e */ /* 0x000fc400000000ff */
[----:B------:R-:W-:-:S05]  /*46c0*/  LEA R0, R155, R14, 0x1 ;  /* 0x0000000e9b007211 */ /* 0x000fca00078e08ff */
[----:B------:R1:W-:Y:S01]  /*46d0*/  STSM.16.M88.4 [R0+0x200], R164 ;  /* 0x000200a400007844 */ /* 0x0003e20000000200 */
[----:B------:R-:W-:Y:S01]  /*46e0*/  @!PT LDS RZ, [RZ] ;  /* 0x00000000fffff984 */ /* 0x000fe20000000800 */
[----:B------:R-:W-:Y:S01]  /*46f0*/  @!PT LDS RZ, [RZ] ;  /* 0x00000000fffff984 */ /* 0x000fe20000000800 */
[----:B------:R-:W-:Y:S01]  /*4700*/  @!PT LDS RZ, [RZ] ;  /* 0x00000000fffff984 */ /* 0x000fe20000000800 */
[----:B------:R-:W-:Y:S01]  /*4710*/  @!PT LDS RZ, [RZ] ;  /* 0x00000000fffff984 */ /* 0x000fe20000000800 */
[----:B------:R2:W-:Y:S06]  /*4720*/  MEMBAR.ALL.CTA ;  /* 0x0000000000007992 */ /* 0x0005ec0000008000 */
[----:B--2---:R-:W2:Y:S02]  /*4730*/  FENCE.VIEW.ASYNC.S ;  /* 0x00000000000073c6 */ /* 0x004ea40000000000 */
[----:B--2---:R-:W-:Y:S06]  /*4740*/  BAR.SYNC.DEFER_BLOCKING 0x1, 0x100 ;  /* 0x0044000000007b1d */ /* 0x004fec0000010000 */
[----:B------:R-:W-:Y:S05]  /*4750*/  @P5 BRA `(.L_x_99) ;  /* 0x0000000000185947 */ /* 0x000fea0003800000 */
[----:B------:R-:W-:Y:S02]  /*4760*/  UIADD3 UR4, UP0, UR54, 0x4f0, URZ ;  /* 0x000004f036047890 */ /* 0x000fe4000ff1e03f */
[----:B------:R-:W-:Y:S02]  /*4770*/  UIADD3 UR44, UR52, 0x200, URZ ;  /* 0x00000200342c7890 */ /* 0x000fe4000fffe03f */
[----:B------:R-:W-:-:S09]  /*4780*/  UIADD3.X UR5, URZ, UR55, URZ, UP0, !UPT ;  /* 0x000000373f057290 */ /* 0x000fd200087fe43f */
[----:B------:R2:W-:Y:S01]  /*4790*/  UTMASTG.3D [UR44], [UR4] ;  /* 0x0000002c040073b5 */ /* 0x0005e20008010000 */
[----:B------:R0:W-:Y:S01]  /*47a0*/  UTMACMDFLUSH ;  /* 0x00000000000079b7 */ /* 0x0001e20000000000 */
[----:B--2---:R-:W-:-:S04]  /*47b0*/  DEPBAR.LE SB0, 0x1 ;  /* 0x000080400000791a */ /* 0x004fc80000000000 */
.L_x_99:
[----:B------:R-:W-:Y:S05]  /*47c0*/  BSYNC B0 ;  /* 0x0000000000007941 */ /* 0x000fea0003800000 */
.L_x_98:
[----:B------:R-:W-:Y:S01]  /*47d0*/  BAR.SYNC.DEFER_BLOCKING 0x1, 0x100 ;  /* 0x0044000000007b1d */ /* 0x000fe20000010000 */
[----:B------:R-:W-:Y:S02]  /*47e0*/  ISETP.NE.AND P2, PT, RZ, UR39, PT ;  /* 0x00000027ff007c0c */ /* 0x000fe4000bf45270 */
[----:B------:R-:W-:-:S04]  /*47f0*/  IADD3 R15, R14, 0x200, RZ ;  /* 0x000002000e0f7810 */ /* 0x000fc80007ffe0ff */
[----:B------:R-:W-:-:S07]  /*4800*/  LEA R13, R155, R15, 0x1 ;  /* 0x0000000f9b0d7211 */ /* 0x000fce00078e08ff */
[----:B------:R-:W-:Y:S05]  /*4810*/  @!P2 BRA `(.L_x_100) ;  /* 0x000000000034a947 */ /* 0x000fea0003800000 */
[----:B------:R-:W-:Y:S04]  /*4820*/  BSSY B0, `(.L_x_101) ;  /* 0x0000009000007945 */ /* 0x000fe80003800000 */
[----:B------:R-:W-:Y:S05]  /*4830*/  @P0 BRA `(.L_x_102) ;  /* 0x00000000001c0947 */ /* 0x000fea0003800000 */
[----:B------:R-:W-:-:S13]  /*4840*/  ISETP.NE.AND P2, PT, R159, 0x3, PT ;  /* 0x000000039f00780c */ /* 0x000fda0003f45270 */
[----:B------:R-:W-:Y:S05]  /*4850*/  @!P2 BRA `(.L_x_103) ;  /* 0x000000000004a947 */ /* 0x000fea0003800000 */
[----:B------:R-:W-:Y:S01]  /*4860*/  BPT.TRAP 0x1 ;  /* 0x000000040000795c */ /* 0x000fe20000300000 */
.L_x_103:
[----:B------:R-:W-:-:S04]  /*4870*/  ULEA UR4, UR36, UR52, 0x3 ;  /* 0x0000003424047291 */ /* 0x000fc8000f8e183f */
[----:B------:R-:W-:-:S04]  /*4880*/  UIADD3 UR4, UR4, 0x60, URZ ;  /* 0x0000006004047890 */ /* 0x000fc8000fffe03f */
[----:B------:R-:W-:-:S09]  /*4890*/  UPRMT UR4, UR51, 0x654, UR4 ;  /* 0x0000065433047896 */ /* 0x000fd20008000004 */
[----:B------:R-:W-:Y:S03]  /*48a0*/  SYNCS.ARRIVE.TRANS64.RED.A1T0 RZ, [UR4], RZ ;  /* 0x000000ffffff79a7 */ /* 0x000fe60008100404 */
.L_x_102:
[----:B------:R-:W-:Y:S05]  /*48b0*/  BSYNC B0 ;  /* 0x0000000000007941 */ /* 0x000fea0003800000 */
.L_x_101:
[----:B------:R-:W-:-:S04]  /*48c0*/  UIADD3 UR36, UR36, 0x1, URZ ;  /* 0x0000000124247890 */ /* 0x000fc8000fffe03f */
[----:B------:R-:W-:-:S04]  /*48d0*/  UISETP.NE.AND UP0, UPT, UR36, 0x4, UPT ;  /* 0x000000042400788c */ /* 0x000fc8000bf05270 */
[----:B------:R-:W-:-:S12]  /*48e0*/  USEL UR36, UR36, URZ, UP0 ;  /* 0x0000003f24247287 */ /* 0x000fd80008000000 */
.L_x_100:
[----:B------:R-:W-:Y:S04]  /*48f0*/  BSSY B0, `(.L_x_104) ;  /* 0x0000011000007945 */ /* 0x000fe80003800000 */
[----:B------:R-:W-:Y:S05]  /*4900*/  @P0 BRA `(.L_x_105) ;  /* 0x00000000003c0947 */ /* 0x000fea0003800000 */
[----:B------:R-:W-:-:S13]  /*4910*/  ISETP.NE.AND P2, PT, R159, 0x3, PT ;  /* 0x000000039f00780c */ /* 0x000fda0003f45270 */
[----:B------:R-:W-:Y:S05]  /*4920*/  @!P2 BRA `(.L_x_106) ;  /* 0x000000000004a947 */ /* 0x000fea0003800000 */
[----:B------:R-:W-:Y:S01]  /*4930*/  BPT.TRAP 0x1 ;  /* 0x000000040000795c */ /* 0x000fe20000300000 */
.L_x_106:
[C---:B------:R-:W-:Y:S01]  /*4940*/  LEA R20, R12.reuse, UR52, 0x3 ;  /* 0x000000340c147c11 */ /* 0x040fe2000f8e18ff */
[----:B------:R-:W-:Y:S01]  /*4950*/  BSSY B1, `(.L_x_107) ;  /* 0x0000006000017945 */ /* 0x000fe20003800000 */
[----:B------:R-:W-:Y:S02]  /*4960*/  SHF.L.U32 R21, RZ, 0x1f, RZ ;  /* 0x0000001fff157819 */ /* 0x000fe400000006ff */
[----:B-1----:R-:W-:Y:S02]  /*4970*/  @!P1 LEA R0, R12, R15, 0xd ;  /* 0x0000000f0c009211 */ /* 0x002fe400078e68ff */
[----:B------:R-:W1:Y:S02]  /*4980*/  SYNCS.PHASECHK.TRANS64.TRYWAIT P2, [R20+URZ+0x40], R21 ;  /* 0x00004015140075a7 */ /* 0x000e64000804017f */
[----:B------:R-:W-:Y:S01]  /*4990*/  @!P1 LEA R3, R155, R0, 0x1 ;  /* 0x000000009b039211 */ /* 0x000fe200078e08ff */
[----:B-1----:R-:W-:Y:S06]  /*49a0*/  @!P2 BRA `(.L_x_108) ;  /* 0x0000011000b4a947 */ /* 0x002fec0003800000 */
.L_x_612:
[----:B------:R-:W-:Y:S05]  /*49b0*/  BSYNC B1 ;  /* 0x0000000000017941 */ /* 0x000fea0003800000 */
.L_x_107:
[----:B------:R-:W-:Y:S05]  /*49c0*/  @!P1 WARPSYNC.ALL ;  /* 0x0000000000009948 */ /* 0x000fea0003800000 */
[----:B------:R2:W3:Y:S01]  /*49d0*/  @!P1 LDSM.16.M88.4 R4, [R0] ;  /* 0x000000000004983b */ /* 0x0004e20000000200 */
[----:B------:R-:W-:-:S03]  /*49e0*/  IADD3 R12, R12, 0x1, RZ ;  /* 0x000000010c0c7810 */ /* 0x000fc60007ffe0ff */
[----:B------:R2:W4:Y:S04]  /*49f0*/  @!P1 LDSM.16.M88.4 R8, [R3] ;  /* 0x000000000308983b */ /* 0x0005280000000200 */
.L_x_105:
[----:B------:R-:W-:Y:S05]  /*4a00*/  BSYNC B0 ;  /* 0x0000000000007941 */ /* 0x000fea0003800000 */
.L_x_104:
[C---:B-12---:R-:W-:Y:S01]  /*4a10*/  FMUL R0, R154.reuse, R25 ;  /* 0x000000199a007220 */ /* 0x046fe20000400000 */
[C---:B------:R-:W-:Y:S01]  /*4a20*/  FMUL R20, R154.reuse, R24 ;  /* 0x000000189a147220 */ /* 0x040fe20000400000 */
[--C-:B---3--:R-:W-:Y:S02]  /*4a30*/  HADD2.F32 R25, -RZ, R5.reuse.H1_H1 ;  /* 0x30000005ff197230 */ /* 0x108fe40000004100 */
[C---:B------:R-:W-:Y:S01]  /*4a40*/  FMUL R24, R154.reuse, R27 ;  /* 0x0000001b9a187220 */ /* 0x040fe20000400000 */
[--C-:B------:R-:W-:Y:S02]  /*4a50*/  HADD2.F32 R3, -RZ, R4.reuse.H0_H0 ;  /* 0x20000004ff037230 */ /* 0x100fe40000004100 */
[----:B------:R-:W-:Y:S01]  /*4a60*/  FMUL R26, R154, R26 ;  /* 0x0000001a9a1a7220 */ /* 0x000fe20000400000 */
[----:B------:R-:W-:Y:S02]  /*4a70*/  HADD2.F32 R23, -RZ, R5.H0_H0 ;  /* 0x20000005ff177230 */ /* 0x000fe40000004100 */
[----:B------:R-:W-:Y:S01]  /*4a80*/  FFMA R24, R153, R25, R24 ;  /* 0x0000001999187223 */ /* 0x000fe20000000018 */
[----:B------:R-:W-:-:S02]  /*4a90*/  HADD2.F32 R21, -RZ, R4.H1_H1 ;  /* 0x30000004ff157230 */ /* 0x000fc40000004100 */
[C---:B------:R-:W-:Y:S01]  /*4aa0*/  FFMA R20, R153.reuse, R3, R20 ;  /* 0x0000000399147223 */ /* 0x040fe20000000014 */
[--C-:B------:R-:W-:Y:S02]  /*4ab0*/  HADD2.F32 R25, -RZ, R6.reuse.H0_H0 ;  /* 0x20000006ff197230 */ /* 0x100fe40000004100 */
[C---:B------:R-:W-:Y:S01]  /*4ac0*/  FFMA R23, R153.reuse, R23, R26 ;  /* 0x0000001799177223 */ /* 0x040fe2000000001a */
[C---:B------:R-:W-:Y:S01]  /*4ad0*/  FMUL R28, R154.reuse, R28 ;  /* 0x0000001c9a1c7220 */ /* 0x040fe20000400000 */
[----:B------:R-:W-:Y:S02]  /*4ae0*/  HADD2.F32 R3, -RZ, R6.H1_H1 ;  /* 0x30000006ff037230 */ /* 0x000fe40000004100 */
[C---:B------:R-:W-:Y:S01]  /*4af0*/  FFMA R21, R153.reuse, R21, R0 ;  /* 0x0000001599157223 */ /* 0x040fe20000000000 */
[C---:B------:R-:W-:Y:S01]  /*4b00*/  FMUL R26, R154.reuse, R29 ;  /* 0x0000001d9a1a7220 */ /* 0x040fe20000400000 */
[--C-:B------:R-:W-:Y:S02]  /*4b10*/  HADD2.F32 R27, -RZ, R7.reuse.H0_H0 ;  /* 0x20000007ff1b7230 */ /* 0x100fe40000004100 */
[----:B------:R-:W-:Y:S01]  /*4b20*/  FMUL R30, R154, R30 ;  /* 0x0000001e9a1e7220 */ /* 0x000fe20000400000 */
[----:B------:R-:W-:Y:S01]  /*4b30*/  MOV R0, 0x3bbb989d ;  /* 0x3bbb989d00007802 */ /* 0x000fe20000000f00 */
[----:B------:R-:W-:Y:S01]  /*4b40*/  FFMA R25, R153, R25, R28 ;  /* 0x0000001999197223 */ /* 0x000fe2000000001c */
[----:B------:R-:W-:-:S02]  /*4b50*/  HADD2.F32 R29, -RZ, R7.H1_H1 ;  /* 0x30000007ff1d7230 */ /* 0x000fc40000004100 */
[C---:B------:R-:W-:Y:S01]  /*4b60*/  FFMA R26, R153.reuse, R3, R26 ;  /* 0x00000003991a7223 */ /* 0x040fe2000000001a */
[C---:B------:R-:W-:Y:S01]  /*4b70*/  FMUL R28, R154.reuse, R31 ;  /* 0x0000001f9a1c7220 */ /* 0x040fe20000400000 */
[--C-:B----4-:R-:W-:Y:S02]  /*4b80*/  HADD2.F32 R89, -RZ, R8.reuse.H0_H0 ;  /* 0x20000008ff597230 */ /* 0x110fe40000004100 */
[----:B------:R-:W-:Y:S01]  /*4b90*/  FFMA R27, R153, R27, R30 ;  /* 0x0000001b991b7223 */ /* 0x000fe2000000001e */
[----:B------:R-:W-:Y:S01]  /*4ba0*/  MOV R3, 0x437c0000 ;  /* 0x437c000000037802 */ /* 0x000fe20000000f00 */
[----:B------:R-:W-:Y:S01]  /*4bb0*/  FMUL R32, R154, R32 ;  /* 0x000000209a207220 */ /* 0x000fe20000400000 */
[-C--:B------:R-:W-:Y:S01]  /*4bc0*/  FFMA.SAT R30, -R21, R0.reuse, 0.5 ;  /* 0x3f000000151e7423 */ /* 0x080fe20000002100 */
[C---:B------:R-:W-:Y:S01]  /*4bd0*/  FFMA R28, R153.reuse, R29, R28 ;  /* 0x0000001d991c7223 */ /* 0x040fe2000000001c */
[----:B------:R-:W-:Y:S02]  /*4be0*/  HADD2.F32 R91, -RZ, R8.H1_H1 ;  /* 0x30000008ff5b7230 */ /* 0x000fe40000004100 */
[----:B------:R-:W-:Y:S01]  /*4bf0*/  FFMA R29, R153, R89, R32 ;  /* 0x00000059991d7223 */ /* 0x000fe20000000020 */
[----:B------:R-:W-:Y:S01]  /*4c00*/  FFMA.RM R89, R30, R3, 12582913 ;  /* 0x4b4000011e597423 */ /* 0x000fe20000004003 */
[----:B------:R-:W-:Y:S01]  /*4c10*/  FMUL R30, R154, R33 ;  /* 0x000000219a1e7220 */ /* 0x000fe20000400000 */
[-C--:B------:R-:W-:Y:S01]  /*4c20*/  FFMA.SAT R90, -R23, R0.reuse, 0.5 ;  /* 0x3f000000175a7423 */ /* 0x080fe20000002100 */
[-C--:B------:R-:W-:Y:S01]  /*4c30*/  FFMA.SAT R88, -R20, R0.reuse, 0.5 ;  /* 0x3f00000014587423 */ /* 0x080fe20000002100 */
[----:B------:R-:W-:Y:S01]  /*4c40*/  FADD R32, R89, -12583039 ;  /* 0xcb40007f59207421 */ /* 0x000fe20000000000 */
[----:B------:R-:W-:Y:S01]  /*4c50*/  FFMA R30, R153, R91, R30 ;  /* 0x0000005b991e7223 */ /* 0x000fe2000000001e */
[-C--:B------:R-:W-:Y:S01]  /*4c60*/  FFMA.RM R91, R90, R3.reuse, 12582913 ;  /* 0x4b4000015a5b7423 */ /* 0x080fe20000004003 */
[-C--:B------:R-:W-:Y:S01]  /*4c70*/  FFMA.RM R88, R88, R3.reuse, 12582913 ;  /* 0x4b40000158587423 */ /* 0x080fe20000004003 */
[----:B------:R-:W-:Y:S01]  /*4c80*/  FFMA R32, -R21, 1.4426950216293334961, -R32 ;  /* 0x3fb8aa3b15207823 */ /* 0x000fe20000000920 */
[-C--:B------:R-:W-:Y:S01]  /*4c90*/  FFMA.SAT R92, -R24, R0.reuse, 0.5 ;  /* 0x3f000000185c7423 */ /* 0x080fe20000002100 */
[----:B------:R-:W-:Y:S01]  /*4ca0*/  FADD R90, R91, -12583039 ;  /* 0xcb40007f5b5a7421 */ /* 0x000fe20000000000 */
[----:B------:R-:W-:Y:S01]  /*4cb0*/  FADD R31, R88, -12583039 ;  /* 0xcb40007f581f7421 */ /* 0x000fe20000000000 */
[----:B------:R-:W-:Y:S01]  /*4cc0*/  FFMA R93, -R21, 1.925963033500011079e-08, R32 ;  /* 0x32a57060155d7823 */ /* 0x000fe20000000120 */
[-C--:B------:R-:W-:Y:S01]  /*4cd0*/  FFMA.RM R92, R92, R3.reuse, 12582913 ;  /* 0x4b4000015c5c7423 */ /* 0x080fe20000004003 */
[----:B------:R-:W-:Y:S01]  /*4ce0*/  FFMA R90, -R23, 1.4426950216293334961, -R90 ;  /* 0x3fb8aa3b175a7823 */ /* 0x000fe2000000095a */
[-C--:B------:R-:W-:Y:S01]  /*4cf0*/  FFMA.SAT R32, -R25, R0.reuse, 0.5 ;  /* 0x3f00000019207423 */ /* 0x080fe20000002100 */
[----:B------:R-:W-:Y:S01]  /*4d00*/  FFMA R31, -R20, 1.4426950216293334961, -R31 ;  /* 0x3fb8aa3b141f7823 */ /* 0x000fe2000000091f */
[----:B------:R-:W-:Y:S01]  /*4d10*/  FADD R33, R92, -12583039 ;  /* 0xcb40007f5c217421 */ /* 0x000fe20000000000 */
[----:B------:R-:W-:Y:S01]  /*4d20*/  FFMA R95, -R23, 1.925963033500011079e-08, R90 ;  /* 0x32a57060175f7823 */ /* 0x000fe2000000015a */
[----:B------:R-:W-:Y:S01]  /*4d30*/  FFMA.RM R90, R32, R3, 12582913 ;  /* 0x4b400001205a7423 */ /* 0x000fe20000004003 */
[----:B------:R-:W-:Y:S01]  /*4d40*/  FFMA R96, -R20, 1.925963033500011079e-08, R31 ;  /* 0x32a5706014607823 */ /* 0x000fe2000000011f */
[----:B------:R-:W-:Y:S01]  /*4d50*/  FFMA.SAT R94, -R26, R0, 0.5 ;  /* 0x3f0000001a5e7423 */ /* 0x000fe20000002100 */
[----:B------:R-:W-:-:S02]  /*4d60*/  HADD2.F32 R31, -RZ, R9.H0_H0 ;  /* 0x20000009ff1f7230 */ /* 0x000fc40000004100 */
[----:B------:R-:W-:Y:S01]  /*4d70*/  FMUL R34, R154, R34 ;  /* 0x000000229a227220 */ /* 0x000fe20000400000 */
[----:B------:R-:W-:Y:S01]  /*4d80*/  FFMA R33, -R24, 1.4426950216293334961, -R33 ;  /* 0x3fb8aa3b18217823 */ /* 0x000fe20000000921 */
[----:B------:R-:W-:Y:S01]  /*4d90*/  FADD R98, R90, -12583039 ;  /* 0xcb40007f5a627421 */ /* 0x000fe20000000000 */
[----:B------:R-:W-:Y:S01]  /*4da0*/  FFMA.RM R94, R94, R3, 12582913 ;  /* 0x4b4000015e5e7423 */ /* 0x000fe20000004003 */
[----:B------:R-:W-:Y:S01]  /*4db0*/  FFMA R31, R153, R31, R34 ;  /* 0x0000001f991f7223 */ /* 0x000fe20000000022 */
[----:B------:R-:W-:Y:S02]  /*4dc0*/  HADD2.F32 R97, -RZ, R9.H1_H1 ;  /* 0x30000009ff617230 */ /* 0x000fe40000004100 */
[----:B------:R-:W-:Y:S01]  /*4dd0*/  FMUL R32, R154, R35 ;  /* 0x000000239a207220 */ /* 0x000fe20000400000 */
[----:B------:R-:W-:Y:S01]  /*4de0*/  FFMA R34, -R24, 1.925963033500011079e-08, R33 ;  /* 0x32a5706018227823 */ /* 0x000fe20000000121 */
[----:B------:R-:W-:Y:S01]  /*4df0*/  FFMA R98, -R25, 1.4426950216293334961, -R98 ;  /* 0x3fb8aa3b19627823 */ /* 0x000fe20000000962 */
[----:B------:R-:W-:Y:S01]  /*4e00*/  FFMA.SAT R102, -R27, R0, 0.5 ;  /* 0x3f0000001b667423 */ /* 0x000fe20000002100 */
[----:B------:R-:W-:Y:S01]  /*4e10*/  FADD R33, R94, -12583039 ;  /* 0xcb40007f5e217421 */ /* 0x000fe20000000000 */
[----:B------:R-:W-:-:S02]  /*4e20*/  HADD2.F32 R101, -RZ, R10.H0_H0 ;  /* 0x2000000aff657230 */ /* 0x000fc40000004100 */
[----:B------:R-:W-:Y:S01]  /*4e30*/  FFMA R32, R153, R97, R32 ;  /* 0x0000006199207223 */ /* 0x000fe20000000020 */
[----:B------:R-:W-:Y:S01]  /*4e40*/  FFMA R35, -R25, 1.925963033500011079e-08, R98 ;  /* 0x32a5706019237823 */ /* 0x000fe20000000162 */
[----:B------:R-:W-:Y:S01]  /*4e50*/  FMUL R36, R154, R36 ;  /* 0x000000249a247220 */ /* 0x000fe20000400000 */
[----:B------:R-:W-:Y:S01]  /*4e60*/  FFMA.RM R98, R102, R3, 12582913 ;  /* 0x4b40000166627423 */ /* 0x000fe20000004003 */
[----:B------:R-:W-:Y:S01]  /*4e70*/  FFMA R97, -R26, 1.4426950216293334961, -R33 ;  /* 0x3fb8aa3b1a617823 */ /* 0x000fe20000000921 */
[-C--:B------:R-:W-:Y:S01]  /*4e80*/  FFMA.SAT R102, -R28, R0.reuse, 0.5 ;  /* 0x3f0000001c667423 */ /* 0x080fe20000002100 */
[----:B------:R-:W-:Y:S01]  /*4e90*/  FFMA R33, R153, R101, R36 ;  /* 0x0000006599217223 */ /* 0x000fe20000000024 */
[-C--:B------:R-:W-:Y:S01]  /*4ea0*/  FFMA.SAT R158, -R29, R0.reuse, 0.5 ;  /* 0x3f0000001d9e7423 */ /* 0x080fe20000002100 */
[----:B------:R-:W-:Y:S01]  /*4eb0*/  FFMA R36, -R26, 1.925963033500011079e-08, R97 ;  /* 0x32a570601a247823 */ /* 0x000fe20000000161 */
[-C--:B------:R-:W-:Y:S01]  /*4ec0*/  FFMA.RM R97, R102, R3.reuse, 12582913 ;  /* 0x4b40000166617423 */ /* 0x080fe20000004003 */
[----:B------:R1:W-:Y:S01]  /*4ed0*/  MUFU.EX2 R99, R35 ;  /* 0x0000002300637308 */ /* 0x0003e20000000800 */
[----:B------:R-:W-:Y:S01]  /*4ee0*/  FFMA.RM R103, R158, R3, 12582913 ;  /* 0x4b4000019e677423 */ /* 0x000fe20000004003 */
[----:B------:R-:W-:Y:S01]  /*4ef0*/  FFMA.SAT R158, -R30, R0, 0.5 ;  /* 0x3f0000001e9e7423 */ /* 0x000fe20000002100 */
[----:B------:R-:W-:-:S02]  /*4f00*/  HADD2.F32 R161, -RZ, R11.H0_H0 ;  /* 0x2000000bffa17230 */ /* 0x000fc40000004100 */
[----:B------:R-:W-:Y:S01]  /*4f10*/  FMUL R38, R154, R38 ;  /* 0x000000269a267220 */ /* 0x000fe20000400000 */
[-C--:B------:R-:W-:Y:S01]  /*4f20*/  FFMA.SAT R164, -R32, R0.reuse, 0.5 ;  /* 0x3f00000020a47423 */ /* 0x080fe20000002100 */
[-C--:B------:R-:W-:Y:S01]  /*4f30*/  FFMA.RM R160, R158, R3.reuse, 12582913 ;  /* 0x4b4000019ea07423 */ /* 0x080fe20000004003 */
[----:B------:R-:W-:Y:S01]  /*4f40*/  FFMA.SAT R162, -R31, R0, 0.5 ;  /* 0x3f0000001fa27423 */ /* 0x000fe20000002100 */
[----:B------:R2:W3:Y:S01]  /*4f50*/  MUFU.EX2 R100, R34 ;  /* 0x0000002200647308 */ /* 0x0004e20000000800 */
[----:B-1----:R-:W-:Y:S01]  /*4f60*/  FADD R35, R97, -12583039 ;  /* 0xcb40007f61237421 */ /* 0x002fe20000000000 */
[----:B------:R-:W-:Y:S02]  /*4f70*/  HADD2.F32 R101, -RZ, R10.H1_H1 ;  /* 0x3000000aff657230 */ /* 0x000fe40000004100 */
[-C--:B------:R-:W-:Y:S01]  /*4f80*/  FFMA.RM R166, R164, R3.reuse, 12582913 ;  /* 0x4b400001a4a67423 */ /* 0x080fe20000004003 */
[----:B------:R-:W-:Y:S01]  /*4f90*/  FFMA.RM R162, R162, R3, 12582913 ;  /* 0x4b400001a2a27423 */ /* 0x000fe20000004003 */
[----:B------:R-:W-:Y:S01]  /*4fa0*/  FFMA R35, -R28, 1.4426950216293334961, -R35 ;  /* 0x3fb8aa3b1c237823 */ /* 0x000fe20000000923 */
[----:B------:R-:W-:-:S02]  /*4fb0*/  HADD2.F32 R165, -RZ, R11.H1_H1 ;  /* 0x3000000bffa57230 */ /* 0x000fc40000004100 */
[----:B------:R-:W-:Y:S01]  /*4fc0*/  FFMA.SAT R168, -R33, R0, 0.5 ;  /* 0x3f00000021a87423 */ /* 0x000fe20000002100 */
[----:B------:R1:W-:Y:S01]  /*4fd0*/  MUFU.EX2 R102, R36 ;  /* 0x0000002400667308 */ /* 0x0003e20000000800 */
[----:B--2---:R-:W-:Y:S01]  /*4fe0*/  FADD R34, R98, -12583039 ;  /* 0xcb40007f62227421 */ /* 0x004fe20000000000 */
[----:B------:R-:W-:Y:S01]  /*4ff0*/  BSSY B1, `(.L_x_109) ;  /* 0x0000062000017945 */ /* 0x000fe20003800000 */
[----:B------:R-:W-:Y:S02]  /*5000*/  FFMA.RM R167, R168, R3, 12582913 ;  /* 0x4b400001a8a77423 */ /* 0x000fe40000004003 */
[----:B------:R-:W-:Y:S01]  /*5010*/  FFMA R156, -R27, 1.4426950216293334961, -R34 ;  /* 0x3fb8aa3b1b9c7823 */ /* 0x000fe20000000922 */
[----:B------:R-:W-:Y:S01]  /*5020*/  FMUL R34, R154, R37 ;  /* 0x000000259a227220 */ /* 0x000fe20000400000 */
[----:B------:R-:W-:Y:S01]  /*5030*/  FFMA R37, -R28, 1.925963033500011079e-08, R35 ;  /* 0x32a570601c257823 */ /* 0x000fe20000000123 */
[----:B------:R-:W-:Y:S01]  /*5040*/  FFMA R35, R153, R161, R38 ;  /* 0x000000a199237223 */ /* 0x000fe20000000026 */
[----:B-1----:R-:W-:Y:S01]  /*5050*/  FADD R36, R103, -12583039 ;  /* 0xcb40007f67247421 */ /* 0x002fe20000000000 */
[----:B------:R-:W-:Y:S01]  /*5060*/  FADD R161, R160, -12583039 ;  /* 0xcb40007fa0a17421 */ /* 0x000fe20000000000 */
[----:B------:R-:W-:Y:S01]  /*5070*/  FFMA R156, -R27, 1.925963033500011079e-08, R156 ;  /* 0x32a570601b9c7823 */ /* 0x000fe2000000019c */
[----:B------:R-:W-:Y:S01]  /*5080*/  MUFU.EX2 R96, R96 ;  /* 0x0000006000607308 */ /* 0x000fe20000000800 */
[----:B------:R-:W-:Y:S01]  /*5090*/  FFMA R36, -R29, 1.4426950216293334961, -R36 ;  /* 0x3fb8aa3b1d247823 */ /* 0x000fe20000000924 */
[----:B------:R-:W-:Y:S01]  /*50a0*/  FFMA R34, R153, R101, R34 ;  /* 0x0000006599227223 */ /* 0x000fe20000000022 */
[----:B------:R-:W-:-:S02]  /*50b0*/  FFMA R163, -R30, 1.4426950216293334961, -R161 ;  /* 0x3fb8aa3b1ea37823 */ /* 0x000fc400000009a1 */
[----:B------:R-:W-:Y:S01]  /*50c0*/  FFMA R38, -R29, 1.925963033500011079e-08, R36 ;  /* 0x32a570601d267823 */ /* 0x000fe20000000124 */
[----:B------:R-:W-:Y:S01]  /*50d0*/  FMUL R36, R154, R39 ;  /* 0x000000279a247220 */ /* 0x000fe20000400000 */
[----:B------:R-:W-:Y:S01]  /*50e0*/  FFMA R163, -R30, 1.925963033500011079e-08, R163 ;  /* 0x32a570601ea37823 */ /* 0x000fe200000001a3 */
[----:B------:R1:W-:Y:S01]  /*50f0*/  MUFU.EX2 R158, R37 ;  /* 0x00000025009e7308 */ /* 0x0003e20000000800 */
[-C--:B------:R-:W-:Y:S01]  /*5100*/  FFMA.SAT R170, -R34, R0.reuse, 0.5 ;  /* 0x3f00000022aa7423 */ /* 0x080fe20000002100 */
[----:B------:R-:W-:Y:S01]  /*5110*/  FFMA R36, R153, R165, R36 ;  /* 0x000000a599247223 */ /* 0x000fe20000000024 */
[----:B------:R-:W-:Y:S02]  /*5120*/  SHF.L.U32 R39, R92, 0x17, RZ ;  /* 0x000000175c277819 */ /* 0x000fe400000006ff */
[-C--:B------:R-:W-:Y:S01]  /*5130*/  FFMA.RM R170, R170, R3.reuse, 12582913 ;  /* 0x4b400001aaaa7423 */ /* 0x080fe20000004003 */
[----:B------:R-:W-:Y:S02]  /*5140*/  FFMA.SAT R172, -R36, R0, 0.5 ;  /* 0x3f00000024ac7423 */ /* 0x000fe40000002100 */
[----:B------:R2:W-:Y:S01]  /*5150*/  MUFU.EX2 R101, R156 ;  /* 0x0000009c00657308 */ /* 0x0005e20000000800 */
[----:B-1----:R-:W-:Y:S01]  /*5160*/  FADD R37, R166, -12583039 ;  /* 0xcb40007fa6257421 */ /* 0x002fe20000000000 */
[----:B------:R-:W-:Y:S01]  /*5170*/  FFMA.RM R172, R172, R3, 12582913 ;  /* 0x4b400001acac7423 */ /* 0x000fe20000004003 */
[----:B---3--:R-:W-:-:S02]  /*5180*/  FFMA R39, R39, R100, 1 ;  /* 0x3f80000027277423 */ /* 0x008fc40000000064 */
[----:B------:R-:W-:-:S03]  /*5190*/  FFMA R37, -R32, 1.4426950216293334961, -R37 ;  /* 0x3fb8aa3b20257823 */ /* 0x000fc60000000925 */
[----:B------:R-:W1:Y:S01]  /*51a0*/  MUFU.EX2 R95, R95 ;  /* 0x0000005f005f7308 */ /* 0x000e620000000800 */
[----:B--2---:R-:W-:-:S04]  /*51b0*/  FADD R156, R162, -12583039 ;  /* 0xcb40007fa29c7421 */ /* 0x004fc80000000000 */
[----:B------:R-:W-:-:S03]  /*51c0*/  FFMA R164, -R31, 1.4426950216293334961, -R156 ;  /* 0x3fb8aa3b1fa47823 */ /* 0x000fc6000000099c */
[----:B------:R-:W2:Y:S01]  /*51d0*/  MUFU.EX2 R93, R93 ;  /* 0x0000005d005d7308 */ /* 0x000ea20000000800 */
[----:B------:R-:W-:-:S07]  /*51e0*/  FFMA R164, -R31, 1.925963033500011079e-08, R164 ;  /* 0x32a570601fa47823 */ /* 0x000fce00000001a4 */
[----:B------:R3:W4:Y:S08]  /*51f0*/  MUFU.EX2 R161, R38 ;  /* 0x0000002600a17308 */ /* 0x0007300000000800 */
[----:B------:R5:W4:Y:S01]  /*5200*/  MUFU.EX2 R156, R163 ;  /* 0x000000a3009c7308 */ /* 0x000b220000000800 */
[----:B---3--:R-:W-:Y:S01]  /*5210*/  FFMA.SAT R38, -R35, R0, 0.5 ;  /* 0x3f00000023267423 */ /* 0x008fe20000002100 */
[----:B------:R-:W-:-:S03]  /*5220*/  FADD R0, R167, -12583039 ;  /* 0xcb40007fa7007421 */ /* 0x000fc60000000000 */
[----:B------:R-:W-:Y:S01]  /*5230*/  FFMA.RM R169, R38, R3, 12582913 ;  /* 0x4b40000126a97423 */ /* 0x000fe20000004003 */
[----:B------:R-:W-:Y:S01]  /*5240*/  FFMA R0, -R33, 1.4426950216293334961, -R0 ;  /* 0x3fb8aa3b21007823 */ /* 0x000fe20000000900 */
[----:B------:R-:W-:Y:S01]  /*5250*/  SHF.L.U32 R38, R91, 0x17, RZ ;  /* 0x000000175b267819 */ /* 0x000fe200000006ff */
[----:B------:R-:W-:Y:S01]  /*5260*/  FADD R91, R172, -12583039 ;  /* 0xcb40007fac5b7421 */ /* 0x000fe20000000000 */
[----:B-----5:R-:W-:Y:S01]  /*5270*/  FFMA R163, -R32, 1.925963033500011079e-08, R37 ;  /* 0x32a5706020a37823 */ /* 0x020fe20000000125 */
[----:B------:R-:W-:Y:S01]  /*5280*/  SHF.L.U32 R37, R88, 0x17, RZ ;  /* 0x0000001758257819 */ /* 0x000fe200000006ff */
[----:B------:R-:W-:Y:S01]  /*5290*/  FFMA R3, -R33, 1.925963033500011079e-08, R0 ;  /* 0x32a5706021037823 */ /* 0x000fe20000000100 */
[----:B------:R-:W-:Y:S01]  /*52a0*/  SHF.L.U32 R0, R89, 0x17, RZ ;  /* 0x0000001759007819 */ /* 0x000fe200000006ff */
[----:B------:R-:W-:Y:S01]  /*52b0*/  FADD R88, R169, -12583039 ;  /* 0xcb40007fa9587421 */ /* 0x000fe20000000000 */
[----:B-1----:R-:W-:Y:S01]  /*52c0*/  FFMA R38, R38, R95, 1 ;  /* 0x3f80000026267423 */ /* 0x002fe2000000005f */
[----:B------:R-:W-:Y:S01]  /*52d0*/  FFMA R174, R37, R96, 1 ;  /* 0x3f80000025ae7423 */ /* 0x000fe20000000060 */
[----:B------:R-:W-:Y:S01]  /*52e0*/  FADD R37, R170, -12583039 ;  /* 0xcb40007faa257421 */ /* 0x000fe20000000000 */
[----:B------:R-:W-:Y:S01]  /*52f0*/  FFMA R95, -R36, 1.4426950216293334961, -R91 ;  /* 0x3fb8aa3b245f7823 */ /* 0x000fe2000000095b */
[----:B------:R-:W-:Y:S01]  /*5300*/  FFMA R92, -R35, 1.4426950216293334961, -R88 ;  /* 0x3fb8aa3b235c7823 */ /* 0x000fe20000000958 */
[----:B------:R-:W-:Y:S01]  /*5310*/  SHF.L.U32 R91, R97, 0x17, RZ ;  /* 0x00000017615b7819 */ /* 0x000fe200000006ff */
[----:B------:R-:W-:Y:S01]  /*5320*/  FFMA R89, -R34, 1.4426950216293334961, -R37 ;  /* 0x3fb8aa3b22597823 */ /* 0x000fe20000000925 */
[----:B--2---:R-:W-:Y:S01]  /*5330*/  FFMA R37, R0, R93, 1 ;  /* 0x3f80000000257423 */ /* 0x004fe2000000005d */
[----:B------:R-:W-:Y:S01]  /*5340*/  FFMA R100, -R36, 1.925963033500011079e-08, R95 ;  /* 0x32a5706024647823 */ /* 0x000fe2000000015f */
[----:B------:R-:W-:Y:S01]  /*5350*/  IADD3 R97, R174, 0x1800000, RZ ;  /* 0x01800000ae617810 */ /* 0x000fe20007ffe0ff */
[----:B------:R-:W-:Y:S01]  /*5360*/  FFMA R0, -R34, 1.925963033500011079e-08, R89 ;  /* 0x32a5706022007823 */ /* 0x000fe20000000159 */
[----:B------:R-:W-:Y:S01]  /*5370*/  FFMA R92, -R35, 1.925963033500011079e-08, R92 ;  /* 0x32a57060235c7823 */ /* 0x000fe2000000015c */
[----:B------:R-:W1:Y:S01]  /*5380*/  MUFU.EX2 R165, R164 ;  /* 0x000000a400a57308 */ /* 0x000e620000000800 */
[----:B------:R-:W-:Y:S01]  /*5390*/  LOP3.LUT R97, R97, 0x7f800000, RZ, 0xc0, !PT ;  /* 0x7f80000061617812 */ /* 0x000fe200078ec0ff */
[----:B------:R-:W-:Y:S01]  /*53a0*/  FFMA R91, R91, R158, 1 ;  /* 0x3f8000005b5b7423 */ /* 0x000fe2000000009e */
[----:B------:R-:W-:-:S02]  /*53b0*/  SHF.L.U32 R89, R94, 0x17, RZ ;  /* 0x000000175e597819 */ /* 0x000fc400000006ff */
[----:B------:R-:W-:Y:S02]  /*53c0*/  ISETP.GT.U32.AND P2, PT, R97, 0x1ffffff, PT ;  /* 0x01ffffff6100780c */ /* 0x000fe40003f44070 */
[----:B------:R-:W-:Y:S01]  /*53d0*/  SHF.L.U32 R88, R90, 0x17, RZ ;  /* 0x000000175a587819 */ /* 0x000fe200000006ff */
[----:B------:R-:W2:Y:S01]  /*53e0*/  MUFU.EX2 R168, R163 ;  /* 0x000000a300a87308 */ /* 0x000ea20000000800 */
[----:B------:R-:W-:Y:S01]  /*53f0*/  SHF.L.U32 R94, R103, 0x17, RZ ;  /* 0x00000017675e7819 */ /* 0x000fe200000006ff */
[----:B------:R-:W-:Y:S01]  /*5400*/  FFMA R89, R89, R102, 1 ;  /* 0x3f80000059597423 */ /* 0x000fe20000000066 */
[----:B------:R-:W-:Y:S01]  /*5410*/  SHF.L.U32 R90, R98, 0x17, RZ ;  /* 0x00000017625a7819 */ /* 0x000fe200000006ff */
[----:B------:R-:W-:Y:S01]  /*5420*/  FFMA R88, R88, R99, 1 ;  /* 0x3f80000058587423 */ /* 0x000fe20000000063 */
[----:B------:R-:W-:Y:S01]  /*5430*/  SHF.L.U32 R95, R160, 0x17, RZ ;  /* 0x00000017a05f7819 */ /* 0x000fe200000006ff */
[----:B----4-:R-:W-:Y:S01]  /*5440*/  FFMA R94, R94, R161, 1 ;  /* 0x3f8000005e5e7423 */ /* 0x010fe200000000a1 */
[----:B------:R-:W-:Y:S01]  /*5450*/  SHF.L.U32 R96, R162, 0x17, RZ ;  /* 0x00000017a2607819 */ /* 0x000fe200000006ff */
[----:B------:R-:W3:Y:S01]  /*5460*/  MUFU.EX2 R3, R3 ;  /* 0x0000000300037308 */ /* 0x000ee20000000800 */
[----:B------:R-:W-:Y:S01]  /*5470*/  SHF.L.U32 R97, R166, 0x17, RZ ;  /* 0x00000017a6617819 */ /* 0x000fe200000006ff */
[----:B------:R-:W-:Y:S01]  /*5480*/  FFMA R90, R90, R101, 1 ;  /* 0x3f8000005a5a7423 */ /* 0x000fe20000000065 */
[----:B------:R-:W-:Y:S01]  /*5490*/  SHF.L.U32 R98, R167, 0x17, RZ ;  /* 0x00000017a7627819 */ /* 0x000fe200000006ff */
[----:B------:R-:W-:Y:S01]  /*54a0*/  FFMA R95, R95, R156, 1 ;  /* 0x3f8000005f5f7423 */ /* 0x000fe2000000009c */
[----:B------:R-:W-:Y:S01]  /*54b0*/  SHF.L.U32 R99, R170, 0x17, RZ ;  /* 0x00000017aa637819 */ /* 0x000fe200000006ff */
[----:B-1----:R-:W-:Y:S01]  /*54c0*/  FFMA R96, R96, R165, 1 ;  /* 0x3f80000060607423 */ /* 0x002fe200000000a5 */
[----:B------:R-:W-:Y:S01]  /*54d0*/  SHF.L.U32 R160, R169, 0x17, RZ ;  /* 0x00000017a9a07819 */ /* 0x000fe200000006ff */
[----:B------:R-:W1:Y:S01]  /*54e0*/  MUFU.EX2 R0, R0 ;  /* 0x0000000000007308 */ /* 0x000e620000000800 */
[----:B------:R-:W-:Y:S01]  /*54f0*/  SHF.L.U32 R161, R172, 0x17, RZ ;  /* 0x00000017aca17819 */ /* 0x000fe200000006ff */
[----:B--2---:R-:W-:-:S06]  /*5500*/  FFMA R97, R97, R168, 1 ;  /* 0x3f80000061617423 */ /* 0x004fcc00000000a8 */
[----:B------:R-:W2:Y:S01]  /*5510*/  MUFU.EX2 R93, R92 ;  /* 0x0000005c005d7308 */ /* 0x000ea20000000800 */
[----:B---3--:R-:W-:-:S07]  /*5520*/  FFMA R98, R98, R3, 1 ;  /* 0x3f80000062627423 */ /* 0x008fce0000000003 */
[----:B------:R-:W3:Y:S01]  /*5530*/  MUFU.EX2 R100, R100 ;  /* 0x0000006400647308 */ /* 0x000ee20000000800 */
[----:B-1----:R-:W-:Y:S01]  /*5540*/  FFMA R99, R99, R0, 1 ;  /* 0x3f80000063637423 */ /* 0x002fe20000000000 */
[----:B--2---:R-:W-:Y:S01]  /*5550*/  FFMA R160, R160, R93, 1 ;  /* 0x3f800000a0a07423 */ /* 0x004fe2000000005d */
[----:B---3--:R-:W-:Y:S01]  /*5560*/  FFMA R161, R161, R100, 1 ;  /* 0x3f800000a1a17423 */ /* 0x008fe20000000064 */
[----:B------:R-:W-:Y:S06]  /*5570*/  @P2 BRA `(.L_x_110) ;  /* 0x0000000000142947 */ /* 0x000fec0003800000 */
[----:B------:R-:W-:Y:S02]  /*5580*/  MOV R0, R174 ;  /* 0x000000ae00007202 */ /* 0x000fe40000000f00 */
[----:B------:R-:W-:-:S07]  /*5590*/  MOV R92, 0x55b0 ;  /* 0x000055b0005c7802 */ /* 0x000fce0000000f00 */
[----:B------:R-:W-:Y:S05]  /*55a0*/  CALL.REL.NOINC `($__internal_0_$__cuda_sm20_rcp_rn_f32_slowpath) ;  /* 0x0000010c00e47944 */ /* 0x000fea0003c00000 */
[----:B------:R-:W-:Y:S01]  /*55b0*/  MOV R163, R0 ;  /* 0x0000000000a37202 */ /* 0x000fe20000000f00 */
[----:B------:R-:W-:Y:S06]  /*55c0*/  BRA `(.L_x_111) ;  /* 0x0000000000107947 */ /* 0x000fec0003800000 */
.L_x_110:
[----:B------:R-:W1:Y:S02]  /*55d0*/  MUFU.RCP R163, R174 ;  /* 0x000000ae00a37308 */ /* 0x000e640000001000 */
[----:B-1----:R-:W-:-:S04]  /*55e0*/  FFMA R0, R174, R163, -1 ;  /* 0xbf800000ae007423 */ /* 0x002fc800000000a3 */
[----:B------:R-:W-:-:S04]  /*55f0*/  FADD.FTZ R0, -R0, -RZ ;  /* 0x800000ff00007221 */ /* 0x000fc80000010100 */
[----:B------:R-:W-:-:S07]  /*5600*/  FFMA R163, R163, R0, R163 ;  /* 0x00000000a3a37223 */ /* 0x000fce00000000a3 */
.L_x_111:
[----:B------:R-:W-:Y:S05]  /*5610*/  BSYNC B1 ;  /* 0x0000000000017941 */ /* 0x000fea0003800000 */
.L_x_109:
        /* <DEDUP_REMOVED lines=10> */
.L_x_113:
[----:B------:R-:W1:Y:S02]  /*56c0*/  MUFU.RCP R162, R37 ;  /* 0x0000002500a27308 */ /* 0x000e640000001000 */
[----:B-1----:R-:W-:-:S04]  /*56d0*/  FFMA R0, R37, R162, -1 ;  /* 0xbf80000025007423 */ /* 0x002fc800000000a2 */
[----:B------:R-:W-:-:S04]  /*56e0*/  FADD.FTZ R3, -R0, -RZ ;  /* 0x800000ff00037221 */ /* 0x000fc80000010100 */
[----:B------:R-:W-:-:S07]  /*56f0*/  FFMA R162, R162, R3, R162 ;  /* 0x00000003a2a27223 */ /* 0x000fce00000000a2 */
.L_x_114:
[----:B------:R-:W-:Y:S05]  /*5700*/  BSYNC B1 ;  /* 0x0000000000017941 */ /* 0x000fea0003800000 */
.L_x_112:
        /* <DEDUP_REMOVED lines=10> */
.L_x_116:
[----:B------:R-:W1:Y:S02]  /*57b0*/  MUFU.RCP R3, R38 ;  /* 0x0000002600037308 */ /* 0x000e640000001000 */
[----:B-1----:R-:W-:-:S04]  /*57c0*/  FFMA R0, R38, R3, -1 ;  /* 0xbf80000026007423 */ /* 0x002fc80000000003 */
[----:B------:R-:W-:-:S04]  /*57d0*/  FADD.FTZ R0, -R0, -RZ ;  /* 0x800000ff00007221 */ /* 0x000fc80000010100 */
[----:B------:R-:W-:-:S07]  /*57e0*/  FFMA R164, R3, R0, R3 ;  /* 0x0000000003a47223 */ /* 0x000fce0000000003 */
.L_x_117:
[----:B------:R-:W-:Y:S05]  /*57f0*/  BSYNC B1 ;  /* 0x0000000000017941 */ /* 0x000fea0003800000 */
.L_x_115:
        /* <DEDUP_REMOVED lines=10> */
.L_x_119:
[----:B------:R-:W1:Y:S02]  /*58a0*/  MUFU.RCP R0, R39 ;  /* 0x0000002700007308 */ /* 0x000e640000001000 */
[----:B-1----:R-:W-:-:S04]  /*58b0*/  FFMA R3, R39, R0, -1 ;  /* 0xbf80000027037423 */ /* 0x002fc80000000000 */
[----:B------:R-:W-:-:S04]  /*58c0*/  FADD.FTZ R3, -R3, -RZ ;  /* 0x800000ff03037221 */ /* 0x000fc80000010100 */
[----:B------:R-:W-:-:S07]  /*58d0*/  FFMA R37, R0, R3, R0 ;  /* 0x0000000300257223 */ /* 0x000fce0000000000 */
.L_x_120:
[----:B------:R-:W-:Y:S05]  /*58e0*/  BSYNC B1 ;  /* 0x0000000000017941 */ /* 0x000fea0003800000 */
.L_x_118:
        /* <DEDUP_REMOVED lines=10> */
.L_x_122:
[----:B------:R-:W1:Y:S02]  /*5990*/  MUFU.RCP R3, R88 ;  /* 0x0000005800037308 */ /* 0x000e640000001000 */
[----:B-1----:R-:W-:-:S04]  /*59a0*/  FFMA R0, R88, R3, -1 ;  /* 0xbf80000058007423 */ /* 0x002fc80000000003 */
[----:B------:R-:W-:-:S04]  /*59b0*/  FADD.FTZ R0, -R0, -RZ ;  /* 0x800000ff00007221 */ /* 0x000fc80000010100 */
[----:B------:R-:W-:-:S07]  /*59c0*/  FFMA R38, R3, R0, R3 ;  /* 0x0000000003267223 */ /* 0x000fce0000000003 */
.L_x_123:
[----:B------:R-:W-:Y:S05]  /*59d0*/  BSYNC B1 ;  /* 0x0000000000017941 */ /* 0x000fea0003800000 */
.L_x_121:
        /* <DEDUP_REMOVED lines=10> */
.L_x_125:
[----:B------:R-:W1:Y:S02]  /*5a80*/  MUFU.RCP R0, R89 ;  /* 0x0000005900007308 */ /* 0x000e640000001000 */
[----:B-1----:R-:W-:-:S04]  /*5a90*/  FFMA R3, R89, R0, -1 ;  /* 0xbf80000059037423 */ /* 0x002fc80000000000 */
[----:B------:R-:W-:-:S04]  /*5aa0*/  FADD.FTZ R3, -R3, -RZ ;  /* 0x800000ff03037221 */ /* 0x000fc80000010100 */
[----:B------:R-:W-:-:S07]  /*5ab0*/  FFMA R39, R0, R3, R0 ;  /* 0x0000000300277223 */ /* 0x000fce0000000000 */
.L_x_126:
[----:B------:R-:W-:Y:S05]  /*5ac0*/  BSYNC B1 ;  /* 0x0000000000017941 */ /* 0x000fea0003800000 */
.L_x_124:
        /* <DEDUP_REMOVED lines=10> */
.L_x_128:
[----:B------:R-:W1:Y:S02]  /*5b70*/  MUFU.RCP R3, R90 ;  /* 0x0000005a00037308 */ /* 0x000e640000001000 */
[----:B-1----:R-:W-:-:S04]  /*5b80*/  FFMA R0, R90, R3, -1 ;  /* 0xbf8000005a007423 */ /* 0x002fc80000000003 */
[----:B------:R-:W-:-:S04]  /*5b90*/  FADD.FTZ R0, -R0, -RZ ;  /* 0x800000ff00007221 */ /* 0x000fc80000010100 */
[----:B------:R-:W-:-:S07]  /*5ba0*/  FFMA R88, R3, R0, R3 ;  /* 0x0000000003587223 */ /* 0x000fce0000000003 */
.L_x_129:
[----:B------:R-:W-:Y:S05]  /*5bb0*/  BSYNC B1 ;  /* 0x0000000000017941 */ /* 0x000fea0003800000 */
.L_x_127:
        /* <DEDUP_REMOVED lines=10> */
.L_x_131:
[----:B------:R-:W1:Y:S02]  /*5c60*/  MUFU.RCP R0, R91 ;  /* 0x0000005b00007308 */ /* 0x000e640000001000 */
[----:B-1----:R-:W-:-:S04]  /*5c70*/  FFMA R3, R91, R0, -1 ;  /* 0xbf8000005b037423 */ /* 0x002fc80000000000 */
[----:B------:R-:W-:-:S04]  /*5c80*/  FADD.FTZ R3, -R3, -RZ ;  /* 0x800000ff03037221 */ /* 0x000fc80000010100 */
[----:B------:R-:W-:-:S07]  /*5c90*/  FFMA R89, R0, R3, R0 ;  /* 0x0000000300597223 */ /* 0x000fce0000000000 */
.L_x_132:
[----:B------:R-:W-:Y:S05]  /*5ca0*/  BSYNC B1 ;  /* 0x0000000000017941 */ /* 0x000fea0003800000 */
.L_x_130:
        /* <DEDUP_REMOVED lines=10> */
.L_x_134:
[----:B------:R-:W1:Y:S02]  /*5d50*/  MUFU.RCP R3, R94 ;  /* 0x0000005e00037308 */ /* 0x000e640000001000 */
[----:B-1----:R-:W-:-:S04]  /*5d60*/  FFMA R0, R94, R3, -1 ;  /* 0xbf8000005e007423 */ /* 0x002fc80000000003 */
[----:B------:R-:W-:-:S04]  /*5d70*/  FADD.FTZ R0, -R0, -RZ ;  /* 0x800000ff00007221 */ /* 0x000fc80000010100 */
[----:B------:R-:W-:-:S07]  /*5d80*/  FFMA R90, R3, R0, R3 ;  /* 0x00000000035a7223 */ /* 0x000fce0000000003 */
.L_x_135:
[----:B------:R-:W-:Y:S05]  /*5d90*/  BSYNC B1 ;  /* 0x0000000000017941 */ /* 0x000fea0003800000 */
.L_x_133:
        /* <DEDUP_REMOVED lines=10> */
.L_x_137:
[----:B------:R-:W1:Y:S02]  /*5e40*/  MUFU.RCP R0, R95 ;  /* 0x0000005f00007308 */ /* 0x000e640000001000 */
[----:B-1----:R-:W-:-:S04]  /*5e50*/  FFMA R3, R95, R0, -1 ;  /* 0xbf8000005f037423 */ /* 0x002fc80000000000 */
[----:B------:R-:W-:-:S04]  /*5e60*/  FADD.FTZ R3, -R3, -RZ ;  /* 0x800000ff03037221 */ /* 0x000fc80000010100 */
[----:B------:R-:W-:-:S07]  /*5e70*/  FFMA R91, R0, R3, R0 ;  /* 0x00000003005b7223 */ /* 0x000fce0000000000 */
.L_x_138:
[----:B------:R-:W-:Y:S05]  /*5e80*/  BSYNC B1 ;  /* 0x0000000000017941 */ /* 0x000fea0003800000 */
.L_x_136:
        /* <DEDUP_REMOVED lines=10> */
.L_x_140:
[----:B------:R-:W1:Y:S02]  /*5f30*/  MUFU.RCP R3, R96 ;  /* 0x0000006000037308 */ /* 0x000e640000001000 */
[----:B-1----:R-:W-:-:S04]  /*5f40*/  FFMA R0, R96, R3, -1 ;  /* 0xbf80000060007423 */ /* 0x002fc80000000003 */
[----:B------:R-:W-:-:S04]  /*5f50*/  FADD.FTZ R0, -R0, -RZ ;  /* 0x800000ff00007221 */ /* 0x000fc80000010100 */
[----:B------:R-:W-:-:S07]  /*5f60*/  FFMA R94, R3, R0, R3 ;  /* 0x00000000035e7223 */ /* 0x000fce0000000003 */
.L_x_141:
[----:B------:R-:W-:Y:S05]  /*5f70*/  BSYNC B1 ;  /* 0x0000000000017941 */ /* 0x000fea0003800000 */
.L_x_139:
        /* <DEDUP_REMOVED lines=10> */
.L_x_143:
[----:B------:R-:W1:Y:S02]  /*6020*/  MUFU.RCP R0, R97 ;  /* 0x0000006100007308 */ /* 0x000e640000001000 */
[----:B-1----:R-:W-:-:S04]  /*6030*/  FFMA R3, R97, R0, -1 ;  /* 0xbf80000061037423 */ /* 0x002fc80000000000 */
[----:B------:R-:W-:-:S04]  /*6040*/  FADD.FTZ R3, -R3, -RZ ;  /* 0x800000ff03037221 */ /* 0x000fc80000010100 */
[----:B------:R-:W-:-:S07]  /*6050*/  FFMA R95, R0, R3, R0 ;  /* 0x00000003005f7223 */ /* 0x000fce0000000000 */
.L_x_144:
[----:B------:R-:W-:Y:S05]  /*6060*/  BSYNC B1 ;  /* 0x0000000000017941 */ /* 0x000fea0003800000 */
.L_x_142:
        /* <DEDUP_REMOVED lines=10> */
.L_x_146:
[----:B------:R-:W1:Y:S02]  /*6110*/  MUFU.RCP R3, R98 ;  /* 0x0000006200037308 */ /* 0x000e640000001000 */
[----:B-1----:R-:W-:-:S04]  /*6120*/  FFMA R0, R98, R3, -1 ;  /* 0xbf80000062007423 */ /* 0x002fc80000000003 */
[----:B------:R-:W-:-:S04]  /*6130*/  FADD.FTZ R0, -R0, -RZ ;  /* 0x800000ff00007221 */ /* 0x000fc80000010100 */
[----:B------:R-:W-:-:S07]  /*6140*/  FFMA R96, R3, R0, R3 ;  /* 0x0000000003607223 */ /* 0x000fce0000000003 */
.L_x_147:
[----:B------:R-:W-:Y:S05]  /*6150*/  BSYNC B1 ;  /* 0x0000000000017941 */ /* 0x000fea0003800000 */
.L_x_145:
        /* <DEDUP_REMOVED lines=10> */
.L_x_149:
[----:B------:R-:W1:Y:S02]  /*6200*/  MUFU.RCP R0, R99 ;  /* 0x0000006300007308 */ /* 0x000e640000001000 */
[----:B-1----:R-:W-:-:S04]  /*6210*/  FFMA R3, R99, R0, -1 ;  /* 0xbf80000063037423 */ /* 0x002fc80000000000 */
[----:B------:R-:W-:-:S04]  /*6220*/  FADD.FTZ R3, -R3, -RZ ;  /* 0x800000ff03037221 */ /* 0x000fc80000010100 */
[----:B------:R-:W-:-:S07]  /*6230*/  FFMA R97, R0, R3, R0 ;  /* 0x0000000300617223 */ /* 0x000fce0000000000 */
.L_x_150:
[----:B------:R-:W-:Y:S05]  /*6240*/  BSYNC B1 ;  /* 0x0000000000017941 */ /* 0x000fea0003800000 */
.L_x_148:
        /* <DEDUP_REMOVED lines=10> */
.L_x_152:
[----:B------:R-:W1:Y:S02]  /*62f0*/  MUFU.RCP R3, R160 ;  /* 0x000000a000037308 */ /* 0x000e640000001000 */
[----:B-1----:R-:W-:-:S04]  /*6300*/  FFMA R0, R160, R3, -1 ;  /* 0xbf800000a0007423 */ /* 0x002fc80000000003 */
[----:B------:R-:W-:-:S04]  /*6310*/  FADD.FTZ R0, -R0, -RZ ;  /* 0x800000ff00007221 */ /* 0x000fc80000010100 */
[----:B------:R-:W-:-:S07]  /*6320*/  FFMA R98, R3, R0, R3 ;  /* 0x0000000003627223 */ /* 0x000fce0000000003 */
.L_x_153:
[----:B------:R-:W-:Y:S05]  /*6330*/  BSYNC B1 ;  /* 0x0000000000017941 */ /* 0x000fea0003800000 */
.L_x_151:
        /* <DEDUP_REMOVED lines=9> */
.L_x_155:
[----:B------:R-:W1:Y:S02]  /*63d0*/  MUFU.RCP R0, R161 ;  /* 0x000000a100007308 */ /* 0x000e640000001000 */
[----:B-1----:R-:W-:-:S04]  /*63e0*/  FFMA R3, R161, R0, -1 ;  /* 0xbf800000a1037423 */ /* 0x002fc80000000000 */
[----:B------:R-:W-:-:S04]  /*63f0*/  FADD.FTZ R3, -R3, -RZ ;  /* 0x800000ff03037221 */ /* 0x000fc80000010100 */
[----:B------:R-:W-:-:S07]  /*6400*/  FFMA R0, R0, R3, R0 ;  /* 0x0000000300007223 */ /* 0x000fce0000000000 */
.L_x_156:
[----:B------:R-:W-:Y:S05]  /*6410*/  BSYNC B1 ;  /* 0x0000000000017941 */ /* 0x000fea0003800000 */
.L_x_154:
[----:B------:R-:W-:Y:S01]  /*6420*/  FMUL R163, R20, R163 ;  /* 0x000000a314a37220 */ /* 0x000fe20000400000 */
        /* <DEDUP_REMOVED lines=15> */
[----:B------:R-:W-:Y:S01]  /*6520*/  F2FP.F16.F32.PACK_AB R24, R162, R163 ;  /* 0x000000a3a218723e */ /* 0x000fe200000000ff */
[----:B------:R-:W-:Y:S05]  /*6530*/  WARPSYNC.ALL ;  /* 0x0000000000007948 */ /* 0x000fea0003800000 */
[----:B------:R-:W-:Y:S01]  /*6540*/  F2FP.F16.F32.PACK_AB R25, R37, R164 ;  /* 0x000000a42519723e */ /* 0x000fe200000000ff */
[----:B------:R-:W-:Y:S01]  /*6550*/  BSSY B0, `(.L_x_157) ;  /* 0x000001b000007945 */ /* 0x000fe20003800000 */
[----:B------:R-:W-:-:S02]  /*6560*/  F2FP.F16.F32.PACK_AB R26, R39, R38 ;  /* 0x00000026271a723e */ /* 0x000fc400000000ff */
[----:B------:R-:W-:Y:S02]  /*6570*/  F2FP.F16.F32.PACK_AB R27, R28, R27 ;  /* 0x0000001b1c1b723e */ /* 0x000fe400000000ff */
[----:B------:R-:W-:Y:S02]  /*6580*/  F2FP.F16.F32.PACK_AB R28, R91, R90 ;  /* 0x0000005a5b1c723e */ /* 0x000fe400000000ff */
[----:B------:R-:W-:Y:S01]  /*6590*/  F2FP.F16.F32.PACK_AB R29, R95, R94 ;  /* 0x0000005e5f1d723e */ /* 0x000fe200000000ff */
[----:B------:R1:W-:Y:S01]  /*65a0*/  STSM.16.M88.4 [R14+0x2200], R24 ;  /* 0x002200180e007844 */ /* 0x0003e20000000200 */
[----:B------:R-:W-:Y:S02]  /*65b0*/  F2FP.F16.F32.PACK_AB R30, R97, R96 ;  /* 0x00000060611e723e */ /* 0x000fe400000000ff */
[----:B------:R-:W-:Y:S02]  /*65c0*/  F2FP.F16.F32.PACK_AB R31, R3, R98 ;  /* 0x00000062031f723e */ /* 0x000fe400000000ff */
        /* <DEDUP_REMOVED lines=12> */
[----:B------:R-:W-:Y:S02]  /*6690*/  UIADD3 UR4, UR52, 0x2200, URZ ;  /* 0x0000220034047890 */ /* 0x000fe4000fffe03f */
[----:B------:R-:W-:Y:S01]  /*66a0*/  UIADD3.X UR9, URZ, UR55, URZ, UP0, !UPT ;  /* 0x000000373f097290 */ /* 0x000fe200087fe43f */
[----:B------:R-:W-:Y:S01]  /*66b0*/  UMOV UR5, UR45 ;  /* 0x0000002d00057c82 */ /* 0x000fe20008000000 */
[----:B------:R-:W-:-:S07]  /*66c0*/  UMOV UR7, UR47 ;  /* 0x0000002f00077c82 */ /* 0x000fce0008000000 */
[----:B------:R2:W-:Y:S01]  /*66d0*/  UTMASTG.3D [UR4], [UR8] ;  /* 0x00000004080073b5 */ /* 0x0005e20008010000 */
[----:B------:R0:W-:Y:S01]  /*66e0*/  UTMACMDFLUSH ;  /* 0x00000000000079b7 */ /* 0x0001e20000000000 */
[----:B--2---:R-:W-:-:S04]  /*66f0*/  DEPBAR.LE SB0, 0x1 ;  /* 0x000080400000791a */ /* 0x004fc80000000000 */
.L_x_158:
[----:B------:R-:W-:Y:S05]  /*6700*/  BSYNC B0 ;  /* 0x0000000000007941 */ /* 0x000fea0003800000 */
.L_x_157:
[----:B-1----:R-:W-:Y:S01]  /*6710*/  IADD3 R0, R14, 0x2200, RZ ;  /* 0x000022000e007810 */ /* 0x002fe20007ffe0ff */
[----:B------:R-:W-:Y:S03]  /*6720*/  BAR.SYNC.DEFER_BLOCKING 0x1, 0x100 ;  /* 0x0044000000007b1d */ /* 0x000fe60000010000 */
[----:B------:R-:W-:-:S03]  /*6730*/  LEA R21, R155, R0, 0x1 ;  /* 0x000000009b157211 */ /* 0x000fc600078e08ff */
[----:B------:R-:W-:Y:S04]  /*6740*/  BSSY B0, `(.L_x_159) ;  /* 0x0000009000007945 */ /* 0x000fe80003800000 */
[----:B------:R-:W-:Y:S05]  /*6750*/  @P0 BRA `(.L_x_160) ;  /* 0x00000000001c0947 */ /* 0x000fea0003800000 */
[----:B------:R-:W-:-:S13]  /*6760*/  ISETP.NE.AND P2, PT, R159, 0x3, PT ;  /* 0x000000039f00780c */ /* 0x000fda0003f45270 */
[----:B------:R-:W-:Y:S05]  /*6770*/  @!P2 BRA `(.L_x_161) ;  /* 0x000000000004a947 */ /* 0x000fea0003800000 */
[----:B------:R-:W-:Y:S01]  /*6780*/  BPT.TRAP 0x1 ;  /* 0x000000040000795c */ /* 0x000fe20000300000 */
.L_x_161:
[----:B------:R-:W-:-:S04]  /*6790*/  ULEA UR4, UR36, UR52, 0x3 ;  /* 0x0000003424047291 */ /* 0x000fc8000f8e183f */
[----:B------:R-:W-:-:S04]  /*67a0*/  UIADD3 UR4, UR4, 0x60, URZ ;  /* 0x0000006004047890 */ /* 0x000fc8000fffe03f */
[----:B------:R-:W-:-:S09]  /*67b0*/  UPRMT UR4, UR51, 0x654, UR4 ;  /* 0x0000065433047896 */ /* 0x000fd20008000004 */
[----:B------:R-:W-:Y:S03]  /*67c0*/  SYNCS.ARRIVE.TRANS64.RED.A1T0 RZ, [UR4], RZ ;  /* 0x000000ffffff79a7 */ /* 0x000fe60008100404 */
.L_x_160:
[----:B------:R-:W-:Y:S05]  /*67d0*/  BSYNC B0 ;  /* 0x0000000000007941 */ /* 0x000fea0003800000 */
.L_x_159:
[----:B------:R-:W-:Y:S01]  /*67e0*/  UIADD3 UR36, UR36, 0x1, URZ ;  /* 0x0000000124247890 */ /* 0x000fe2000fffe03f */
[----:B------:R-:W-:Y:S01]  /*67f0*/  BSSY B0, `(.L_x_162) ;  /* 0x0000017000007945 */ /* 0x000fe20003800000 */
[----:B------:R-:W-:Y:S02]  /*6800*/  MOV R20, RZ ;  /* 0x000000ff00147202 */ /* 0x000fe40000000f00 */
[----:B------:R-:W-:-:S04]  /*6810*/  UISETP.NE.AND UP0, UPT, UR36, 0x4, UPT ;  /* 0x000000042400788c */ /* 0x000fc8000bf05270 */
[----:B------:R-:W-:Y:S01]  /*6820*/  USEL UR36, UR36, URZ, UP0 ;  /* 0x0000003f24247287 */ /* 0x000fe20008000000 */
[----:B------:R-:W-:Y:S11]  /*6830*/  @P0 BRA `(.L_x_163) ;  /* 0x0000000000480947 */ /* 0x000ff60003800000 */
[----:B------:R-:W-:-:S13]  /*6840*/  ISETP.NE.AND P2, PT, R159, 0x3, PT ;  /* 0x000000039f00780c */ /* 0x000fda0003f45270 */
[----:B------:R-:W-:Y:S05]  /*6850*/  @!P2 BRA `(.L_x_164) ;  /* 0x000000000004a947 */ /* 0x000fea0003800000 */
[----:B------:R-:W-:Y:S01]  /*6860*/  BPT.TRAP 0x1 ;  /* 0x000000040000795c */ /* 0x000fe20000300000 */
.L_x_164:
[C---:B------:R-:W-:Y:S01]  /*6870*/  LEA R0, R12.reuse, UR52, 0x3 ;  /* 0x000000340c007c11 */ /* 0x040fe2000f8e18ff */
[----:B------:R-:W-:Y:S01]  /*6880*/  BSSY B1, `(.L_x_165) ;  /* 0x0000006000017945 */ /* 0x000fe20003800000 */
[----:B------:R-:W-:Y:S02]  /*6890*/  SHF.L.U32 R3, RZ, 0x1f, RZ ;  /* 0x0000001fff037819 */ /* 0x000fe400000006ff */
[----:B------:R-:W-:Y:S02]  /*68a0*/  @!P1 LEA R24, R12, R15, 0xd ;  /* 0x0000000f0c189211 */ /* 0x000fe400078e68ff */
[----:B------:R-:W1:Y:S02]  /*68b0*/  SYNCS.PHASECHK.TRANS64.TRYWAIT P2, [R0+URZ+0x40], R3 ;  /* 0x00004003000075a7 */ /* 0x000e64000804017f */
[----:B------:R-:W-:Y:S01]  /*68c0*/  @!P1 LEA R23, R155, R24, 0x1 ;  /* 0x000000189b179211 */ /* 0x000fe200078e08ff */
[----:B-1----:R-:W-:Y:S06]  /*68d0*/  @!P2 BRA `(.L_x_166) ;  /* 0x000000f000fca947 */ /* 0x002fec0003800000 */
.L_x_613:
[----:B------:R-:W-:Y:S05]  /*68e0*/  BSYNC B1 ;  /* 0x0000000000017941 */ /* 0x000fea0003800000 */
.L_x_165:
[----:B------:R-:W-:Y:S05]  /*68f0*/  @!P1 WARPSYNC.ALL ;  /* 0x0000000000009948 */ /* 0x000fea0003800000 */
[----:B------:R2:W3:Y:S01]  /*6900*/  @!P1 LDSM.16.M88.4 R4, [R24] ;  /* 0x000000001804983b */ /* 0x0004e20000000200 */
[----:B------:R-:W-:-:S03]  /*6910*/  IADD3 R12, R12, 0x1, RZ ;  /* 0x000000010c0c7810 */ /* 0x000fc60007ffe0ff */
[----:B------:R2:W4:Y:S01]  /*6920*/  @!P1 LDSM.16.M88.4 R8, [R23] ;  /* 0x000000001708983b */ /* 0x0005220000000200 */
[----:B------:R-:W-:-:S04]  /*6930*/  ISETP.NE.AND P2, PT, R12, 0x4, PT ;  /* 0x000000040c00780c */ /* 0x000fc80003f45270 */
[----:B------:R-:W-:Y:S02]  /*6940*/  SEL R12, R12, RZ, P2 ;  /* 0x000000ff0c0c7207 */ /* 0x000fe40001000000 */
[----:B------:R-:W-:-:S07]  /*6950*/  SEL R20, RZ, 0x1, P2 ;  /* 0x00000001ff147807 */ /* 0x000fce0001000000 */
.L_x_163:
[----:B------:R-:W-:Y:S05]  /*6960*/  BSYNC B0 ;  /* 0x0000000000007941 */ /* 0x000fea0003800000 */
.L_x_162:
[--C-:B-1-3--:R-:W-:Y:S02]  /*6970*/  HADD2.F32 R3, -RZ, R4.reuse.H1_H1 ;  /* 0x30000004ff037230 */ /* 0x10afe40000004100 */
[C---:B--2---:R-:W-:Y:S01]  /*6980*/  FMUL R24, R154.reuse, R105 ;  /* 0x000000699a187220 */ /* 0x044fe20000400000 */
[----:B------:R-:W-:Y:S02]  /*6990*/  HADD2.F32 R23, -RZ, R4.H0_H0 ;  /* 0x20000004ff177230 */ /* 0x000fe40000004100 */
[C---:B------:R-:W-:Y:S01]  /*69a0*/  FMUL R104, R154.reuse, R104 ;  /* 0x000000689a687220 */ /* 0x040fe20000400000 */
[----:B------:R-:W-:Y:S02]  /*69b0*/  HADD2.F32 R29, -RZ, R6.H1_H1 ;  /* 0x30000006ff1d7230 */ /* 0x000fe40000004100 */
[----:B------:R-:W-:Y:S01]  /*69c0*/  FFMA R24, R153, R3, R24 ;  /* 0x0000000399187223 */ /* 0x000fe20000000018 */
[----:B------:R-:W-:Y:S01]  /*69d0*/  FMUL R28, R154, R109 ;  /* 0x0000006d9a1c7220 */ /* 0x000fe20000400000 */
[----:B------:R-:W-:-:S02]  /*69e0*/  HADD2.F32 R31, -RZ, R7.H0_H0 ;  /* 0x20000007ff1f7230 */ /* 0x000fc40000004100 */
[C---:B------:R-:W-:Y:S01]  /*69f0*/  FMUL R110, R154.reuse, R110 ;  /* 0x0000006e9a6e7220 */ /* 0x040fe20000400000 */
[----:B------:R-:W-:Y:S01]  /*6a00*/  MOV R3, 0x3bbb989d ;  /* 0x3bbb989d00037802 */ /* 0x000fe20000000f00 */
[C---:B------:R-:W-:Y:S01]  /*6a10*/  FFMA R23, R153.reuse, R23, R104 ;  /* 0x0000001799177223 */ /* 0x040fe20000000068 */
[C---:B------:R-:W-:Y:S01]  /*6a20*/  FFMA R28, R153.reuse, R29, R28 ;  /* 0x0000001d991c7223 */ /* 0x040fe2000000001c */
[----:B------:R-:W-:Y:S01]  /*6a30*/  FFMA R29, R153, R31, R110 ;  /* 0x0000001f991d7223 */ /* 0x000fe2000000006e */
[----:B------:R-:W-:Y:S01]  /*6a40*/  MOV R0, 0x437c0000 ;  /* 0x437c000000007802 */ /* 0x000fe20000000f00 */
[--C-:B------:R-:W-:Y:S02]  /*6a50*/  HADD2.F32 R27, -RZ, R5.reuse.H1_H1 ;  /* 0x30000005ff1b7230 */ /* 0x100fe40000004100 */
[----:B------:R-:W-:Y:S01]  /*6a60*/  FFMA.SAT R31, -R23, R3, 0.5 ;  /* 0x3f000000171f7423 */ /* 0x000fe20000002103 */
[----:B------:R-:W-:Y:S02]  /*6a70*/  HADD2.F32 R25, -RZ, R5.H0_H0 ;  /* 0x20000005ff197230 */ /* 0x000fe40000004100 */
[C---:B------:R-:W-:Y:S01]  /*6a80*/  FMUL R26, R154.reuse, R107 ;  /* 0x0000006b9a1a7220 */ /* 0x040fe20000400000 */
[----:B------:R-:W-:Y:S01]  /*6a90*/  FMUL R106, R154, R106 ;  /* 0x0000006a9a6a7220 */ /* 0x000fe20000400000 */
[----:B------:R-:W-:-:S02]  /*6aa0*/  HADD2.F32 R32, -RZ, R7.H1_H1 ;  /* 0x30000007ff207230 */ /* 0x000fc40000004100 */
[C---:B------:R-:W-:Y:S01]  /*6ab0*/  FMUL R30, R154.reuse, R111 ;  /* 0x0000006f9a1e7220 */ /* 0x040fe20000400000 */
[----:B----4-:R-:W-:Y:S02]  /*6ac0*/  HADD2.F32 R35, -RZ, R8.H0_H0 ;  /* 0x20000008ff237230 */ /* 0x010fe40000004100 */
[----:B------:R-:W-:Y:S01]  /*6ad0*/  FFMA.RM R39, R31, R0, 12582913 ;  /* 0x4b4000011f277423 */ /* 0x000fe20000004000 */
[C---:B------:R-:W-:Y:S01]  /*6ae0*/  FFMA R26, R153.reuse, R27, R26 ;  /* 0x0000001b991a7223 */ /* 0x040fe2000000001a */
[----:B------:R-:W-:Y:S01]  /*6af0*/  FMUL R112, R154, R112 ;  /* 0x000000709a707220 */ /* 0x000fe20000400000 */
[----:B------:R-:W-:Y:S01]  /*6b00*/  FFMA.SAT R33, -R24, R3, 0.5 ;  /* 0x3f00000018217423 */ /* 0x000fe20000002103 */
[C---:B------:R-:W-:Y:S01]  /*6b10*/  FFMA R25, R153.reuse, R25, R106 ;  /* 0x0000001999197223 */ /* 0x040fe2000000006a */
[----:B------:R-:W-:Y:S02]  /*6b20*/  HADD2.F32 R27, -RZ, R6.H0_H0 ;  /* 0x20000006ff1b7230 */ /* 0x000fe40000004100 */
[----:B------:R-:W-:Y:S01]  /*6b30*/  FMUL R108, R154, R108 ;  /* 0x0000006c9a6c7220 */ /* 0x000fe20000400000 */
[----:B------:R-:W-:Y:S01]  /*6b40*/  FFMA R30, R153, R32, R30 ;  /* 0x00000020991e7223 */ /* 0x000fe2000000001e */
[----:B------:R-:W-:Y:S01]  /*6b50*/  FADD R32, R39, -12583039 ;  /* 0xcb40007f27207421 */ /* 0x000fe20000000000 */
[----:B------:R-:W-:Y:S01]  /*6b60*/  FFMA R31, R153, R35, R112 ;  /* 0x00000023991f7223 */ /* 0x000fe20000000070 */
[----:B------:R-:W-:Y:S01]  /*6b70*/  FFMA.RM R89, R33, R0, 12582913 ;  /* 0x4b40000121597423 */ /* 0x000fe20000004000 */
[----:B------:R-:W-:Y:S01]  /*6b80*/  FFMA.SAT R35, -R25, R3, 0.5 ;  /* 0x3f00000019237423 */ /* 0x000fe20000002103 */
[----:B------:R-:W-:Y:S01]  /*6b90*/  FFMA R27, R153, R27, R108 ;  /* 0x0000001b991b7223 */ /* 0x000fe2000000006c */
[----:B------:R-:W-:-:S02]  /*6ba0*/  HADD2.F32 R36, -RZ, R8.H1_H1 ;  /* 0x30000008ff247230 */ /* 0x000fc40000004100 */
[----:B------:R-:W-:Y:S01]  /*6bb0*/  FFMA R34, -R23, 1.4426950216293334961, -R32 ;  /* 0x3fb8aa3b17227823 */ /* 0x000fe20000000920 */
[----:B------:R-:W-:Y:S01]  /*6bc0*/  FFMA.SAT R37, -R26, R3, 0.5 ;  /* 0x3f0000001a257423 */ /* 0x000fe20000002103 */
[----:B------:R-:W-:Y:S01]  /*6bd0*/  FMUL R32, R154, R113 ;  /* 0x000000719a207220 */ /* 0x000fe20000400000 */
[----:B------:R-:W-:Y:S01]  /*6be0*/  FADD R33, R89, -12583039 ;  /* 0xcb40007f59217421 */ /* 0x000fe20000000000 */
[-C--:B------:R-:W-:Y:S01]  /*6bf0*/  FFMA.RM R91, R35, R0.reuse, 12582913 ;  /* 0x4b400001235b7423 */ /* 0x080fe20000004000 */
[-C--:B------:R-:W-:Y:S01]  /*6c00*/  FFMA.SAT R93, -R27, R3.reuse, 0.5 ;  /* 0x3f0000001b5d7423 */ /* 0x080fe20000002103 */
[----:B------:R-:W-:Y:S01]  /*6c10*/  FFMA.RM R92, R37, R0, 12582913 ;  /* 0x4b400001255c7423 */ /* 0x000fe20000004000 */
[----:B------:R-:W-:Y:S01]  /*6c20*/  FFMA R32, R153, R36, R32 ;  /* 0x0000002499207223 */ /* 0x000fe20000000020 */
[----:B------:R-:W-:Y:S01]  /*6c30*/  FFMA R33, -R24, 1.4426950216293334961, -R33 ;  /* 0x3fb8aa3b18217823 */ /* 0x000fe20000000921 */
[--C-:B------:R-:W-:Y:S02]  /*6c40*/  HADD2.F32 R38, -RZ, R9.reuse.H0_H0 ;  /* 0x20000009ff267230 */ /* 0x100fe40000004100 */
[----:B------:R-:W-:Y:S01]  /*6c50*/  FADD R36, R91, -12583039 ;  /* 0xcb40007f5b247421 */ /* 0x000fe20000000000 */
[----:B------:R-:W-:Y:S01]  /*6c60*/  FMUL R114, R154, R114 ;  /* 0x000000729a727220 */ /* 0x000fe20000400000 */
[-C--:B------:R-:W-:Y:S01]  /*6c70*/  FFMA.SAT R97, -R28, R3.reuse, 0.5 ;  /* 0x3f0000001c617423 */ /* 0x080fe20000002103 */
[----:B------:R-:W-:Y:S01]  /*6c80*/  FFMA.RM R95, R93, R0, 12582913 ;  /* 0x4b4000015d5f7423 */ /* 0x000fe20000004000 */
[----:B------:R-:W-:Y:S01]  /*6c90*/  FADD R37, R92, -12583039 ;  /* 0xcb40007f5c257421 */ /* 0x000fe20000000000 */
[----:B------:R-:W-:Y:S01]  /*6ca0*/  FFMA R35, -R24, 1.925963033500011079e-08, R33 ;  /* 0x32a5706018237823 */ /* 0x000fe20000000121 */
[----:B------:R-:W-:Y:S01]  /*6cb0*/  FFMA R34, -R23, 1.925963033500011079e-08, R34 ;  /* 0x32a5706017227823 */ /* 0x000fe20000000122 */
[----:B------:R-:W-:Y:S01]  /*6cc0*/  FFMA R36, -R25, 1.4426950216293334961, -R36 ;  /* 0x3fb8aa3b19247823 */ /* 0x000fe20000000924 */
[----:B------:R-:W-:Y:S01]  /*6cd0*/  FFMA R33, R153, R38, R114 ;  /* 0x0000002699217223 */ /* 0x000fe20000000072 */
[----:B------:R-:W-:Y:S01]  /*6ce0*/  FFMA.RM R96, R97, R0, 12582913 ;  /* 0x4b40000161607423 */ /* 0x000fe20000004000 */
[----:B------:R-:W-:Y:S01]  /*6cf0*/  FADD R38, R95, -12583039 ;  /* 0xcb40007f5f267421 */ /* 0x000fe20000000000 */
[-C--:B------:R-:W-:Y:S01]  /*6d00*/  FFMA.SAT R97, -R29, R3.reuse, 0.5 ;  /* 0x3f0000001d617423 */ /* 0x080fe20000002103 */
[----:B------:R-:W-:Y:S01]  /*6d10*/  FFMA.SAT R101, -R30, R3, 0.5 ;  /* 0x3f0000001e657423 */ /* 0x000fe20000002103 */
[----:B------:R-:W-:Y:S01]  /*6d20*/  FFMA R37, -R26, 1.4426950216293334961, -R37 ;  /* 0x3fb8aa3b1a257823 */ /* 0x000fe20000000925 */
[----:B------:R1:W2:Y:S01]  /*6d30*/  MUFU.EX2 R88, R34 ;  /* 0x0000002200587308 */ /* 0x0002a20000000800 */
[----:B------:R-:W-:Y:S01]  /*6d40*/  FFMA R36, -R25, 1.925963033500011079e-08, R36 ;  /* 0x32a5706019247823 */ /* 0x000fe20000000124 */
[----:B------:R-:W-:-:S02]  /*6d50*/  HADD2.F32 R94, -RZ, R9.H1_H1 ;  /* 0x30000009ff5e7230 */ /* 0x000fc40000004100 */
[----:B------:R-:W-:Y:S01]  /*6d60*/  FFMA R38, -R27, 1.4426950216293334961, -R38 ;  /* 0x3fb8aa3b1b267823 */ /* 0x000fe20000000926 */
[-C--:B------:R-:W-:Y:S01]  /*6d70*/  FFMA.RM R100, R97, R0.reuse, 12582913 ;  /* 0x4b40000161647423 */ /* 0x080fe20000004000 */
[-C--:B------:R-:W-:Y:S01]  /*6d80*/  FFMA.RM R103, R101, R0.reuse, 12582913 ;  /* 0x4b40000165677423 */ /* 0x080fe20000004000 */
[----:B------:R-:W-:Y:S01]  /*6d90*/  FFMA R37, -R26, 1.925963033500011079e-08, R37 ;  /* 0x32a570601a257823 */ /* 0x000fe20000000125 */
[----:B------:R-:W-:Y:S01]  /*6da0*/  FFMA.SAT R101, -R31, R3, 0.5 ;  /* 0x3f0000001f657423 */ /* 0x000fe20000002103 */
[----:B------:R3:W4:Y:S01]  /*6db0*/  MUFU.EX2 R90, R35 ;  /* 0x00000023005a7308 */ /* 0x0007220000000800 */
[C---:B-1----:R-:W-:Y:S01]  /*6dc0*/  FMUL R34, R154.reuse, R115 ;  /* 0x000000739a227220 */ /* 0x042fe20000400000 */
[----:B------:R-:W-:Y:S01]  /*6dd0*/  FFMA R38, -R27, 1.925963033500011079e-08, R38 ;  /* 0x32a570601b267823 */ /* 0x000fe20000000126 */
[----:B------:R-:W-:Y:S01]  /*6de0*/  FFMA.RM R105, R101, R0, 12582913 ;  /* 0x4b40000165697423 */ /* 0x000fe20000004000 */
[----:B------:R-:W-:Y:S02]  /*6df0*/  HADD2.F32 R98, -RZ, R10.H0_H0 ;  /* 0x2000000aff627230 */ /* 0x000fe40000004100 */
[----:B------:R-:W-:Y:S01]  /*6e00*/  FFMA R34, R153, R94, R34 ;  /* 0x0000005e99227223 */ /* 0x000fe20000000022 */
[----:B------:R-:W-:Y:S01]  /*6e10*/  FMUL R116, R154, R116 ;  /* 0x000000749a747220 */ /* 0x000fe20000400000 */
[----:B------:R-:W-:Y:S01]  /*6e20*/  FFMA.SAT R107, -R32, R3, 0.5 ;  /* 0x3f000000206b7423 */ /* 0x000fe20000002103 */
[----:B------:R1:W5:Y:S01]  /*6e30*/  MUFU.EX2 R93, R36 ;  /* 0x00000024005d7308 */ /* 0x0003620000000800 */
[----:B---3--:R-:W-:Y:S01]  /*6e40*/  FADD R35, R96, -12583039 ;  /* 0xcb40007f60237421 */ /* 0x008fe20000000000 */
[----:B------:R-:W-:-:S02]  /*6e50*/  HADD2.F32 R108, -RZ, R11.H0_H0 ;  /* 0x2000000bff6c7230 */ /* 0x000fc40000004100 */
[----:B------:R-:W-:Y:S01]  /*6e60*/  FMUL R118, R154, R118 ;  /* 0x000000769a767220 */ /* 0x000fe20000400000 */
[----:B------:R-:W-:Y:S01]  /*6e70*/  FFMA.RM R106, R107, R0, 12582913 ;  /* 0x4b4000016b6a7423 */ /* 0x000fe20000004000 */
[----:B------:R-:W-:Y:S01]  /*6e80*/  FFMA R99, -R28, 1.4426950216293334961, -R35 ;  /* 0x3fb8aa3b1c637823 */ /* 0x000fe20000000923 */
[----:B------:R-:W-:Y:S01]  /*6e90*/  FFMA R35, R153, R98, R116 ;  /* 0x0000006299237223 */ /* 0x000fe20000000074 */
[----:B------:R-:W-:Y:S01]  /*6ea0*/  FFMA.SAT R109, -R33, R3, 0.5 ;  /* 0x3f000000216d7423 */ /* 0x000fe20000002103 */
[----:B------:R3:W5:Y:S01]  /*6eb0*/  MUFU.EX2 R94, R37 ;  /* 0x00000025005e7308 */ /* 0x0007620000000800 */
[----:B-1----:R-:W-:Y:S01]  /*6ec0*/  FADD R36, R100, -12583039 ;  /* 0xcb40007f64247421 */ /* 0x002fe20000000000 */
[----:B------:R-:W-:Y:S01]  /*6ed0*/  FFMA R99, -R28, 1.925963033500011079e-08, R99 ;  /* 0x32a570601c637823 */ /* 0x000fe20000000163 */
[----:B------:R-:W-:Y:S01]  /*6ee0*/  SHF.L.U32 R39, R39, 0x17, RZ ;  /* 0x0000001727277819 */ /* 0x000fe200000006ff */
[----:B------:R-:W-:Y:S02]  /*6ef0*/  HADD2.F32 R104, -RZ, R10.H1_H1 ;  /* 0x3000000aff687230 */ /* 0x000fe40000004100 */
[----:B------:R-:W-:Y:S01]  /*6f00*/  FFMA R102, -R29, 1.4426950216293334961, -R36 ;  /* 0x3fb8aa3b1d667823 */ /* 0x000fe20000000924 */
[----:B------:R-:W-:Y:S01]  /*6f10*/  FMUL R36, R154, R117 ;  /* 0x000000759a247220 */ /* 0x000fe20000400000 */
[----:B------:R-:W-:Y:S01]  /*6f20*/  FADD R107, R106, -12583039 ;  /* 0xcb40007f6a6b7421 */ /* 0x000fe20000000000 */
[----:B------:R1:W5:Y:S01]  /*6f30*/  MUFU.EX2 R97, R38 ;  /* 0x0000002600617308 */ /* 0x0003620000000800 */
[----:B---3--:R-:W-:Y:S01]  /*6f40*/  FADD R37, R103, -12583039 ;  /* 0xcb40007f67257421 */ /* 0x008fe20000000000 */
[----:B------:R-:W-:Y:S01]  /*6f50*/  FFMA R102, -R29, 1.925963033500011079e-08, R102 ;  /* 0x32a570601d667823 */ /* 0x000fe20000000166 */
[----:B------:R-:W-:-:S02]  /*6f60*/  HADD2.F32 R112, -RZ, R11.H1_H1 ;  /* 0x3000000bff707230 */ /* 0x000fc40000004100 */
[----:B------:R-:W-:Y:S01]  /*6f70*/  FFMA.RM R110, R109, R0, 12582913 ;  /* 0x4b4000016d6e7423 */ /* 0x000fe20000004000 */
[----:B------:R-:W-:Y:S01]  /*6f80*/  FFMA R37, -R30, 1.4426950216293334961, -R37 ;  /* 0x3fb8aa3b1e257823 */ /* 0x000fe20000000925 */
[----:B------:R-:W-:Y:S01]  /*6f90*/  FFMA R36, R153, R104, R36 ;  /* 0x0000006899247223 */ /* 0x000fe20000000024 */
[----:B------:R-:W-:Y:S01]  /*6fa0*/  FFMA R109, -R32, 1.4426950216293334961, -R107 ;  /* 0x3fb8aa3b206d7823 */ /* 0x000fe2000000096b */
[----:B------:R3:W-:Y:S01]  /*6fb0*/  MUFU.EX2 R98, R99 ;  /* 0x0000006300627308 */ /* 0x0007e20000000800 */
[----:B-1----:R-:W-:Y:S01]  /*6fc0*/  FADD R38, R105, -12583039 ;  /* 0xcb40007f69267421 */ /* 0x002fe20000000000 */
[-C--:B------:R-:W-:Y:S01]  /*6fd0*/  FFMA.SAT R111, -R34, R3.reuse, 0.5 ;  /* 0x3f000000226f7423 */ /* 0x080fe20000002103 */
[----:B------:R-:W-:Y:S01]  /*6fe0*/  FFMA R109, -R32, 1.925963033500011079e-08, R109 ;  /* 0x32a57060206d7823 */ /* 0x000fe2000000016d */
[-C--:B------:R-:W-:Y:S01]  /*6ff0*/  FFMA.SAT R113, -R35, R3.reuse, 0.5 ;  /* 0x3f00000023717423 */ /* 0x080fe20000002103 */
[----:B------:R-:W-:Y:S01]  /*7000*/  FFMA R38, -R31, 1.4426950216293334961, -R38 ;  /* 0x3fb8aa3b1f267823 */ /* 0x000fe20000000926 */
[-C--:B------:R-:W-:Y:S01]  /*7010*/  FFMA.SAT R115, -R36, R3.reuse, 0.5 ;  /* 0x3f00000024737423 */ /* 0x080fe20000002103 */
[----:B------:R-:W-:Y:S01]  /*7020*/  FFMA.RM R111, R111, R0, 12582913 ;  /* 0x4b4000016f6f7423 */ /* 0x000fe20000004000 */
[----:B------:R1:W5:Y:S01]  /*7030*/  MUFU.EX2 R101, R102 ;  /* 0x0000006600657308 */ /* 0x0003620000000800 */
[----:B---3--:R-:W-:Y:S01]  /*7040*/  FFMA R99, -R30, 1.925963033500011079e-08, R37 ;  /* 0x32a570601e637823 */ /* 0x008fe20000000125 */
[----:B------:R-:W-:Y:S01]  /*7050*/  FFMA R37, R153, R108, R118 ;  /* 0x0000006c99257223 */ /* 0x000fe20000000076 */
[----:B------:R-:W-:Y:S01]  /*7060*/  FADD R108, R110, -12583039 ;  /* 0xcb40007f6e6c7421 */ /* 0x000fe20000000000 */
[-C--:B------:R-:W-:Y:S01]  /*7070*/  FFMA.RM R115, R115, R0.reuse, 12582913 ;  /* 0x4b40000173737423 */ /* 0x080fe20000004000 */
[----:B------:R-:W-:Y:S01]  /*7080*/  FFMA.RM R114, R113, R0, 12582913 ;  /* 0x4b40000171727423 */ /* 0x000fe20000004000 */
[----:B------:R-:W-:Y:S01]  /*7090*/  FFMA.SAT R117, -R37, R3, 0.5 ;  /* 0x3f00000025757423 */ /* 0x000fe20000002103 */
[----:B------:R-:W-:Y:S01]  /*70a0*/  BSSY B1, `(.L_x_167) ;  /* 0x000004d000017945 */ /* 0x000fe20003800000 */
[----:B------:R3:W3:Y:S01]  /*70b0*/  MUFU.EX2 R104, R99 ;  /* 0x0000006300687308 */ /* 0x0006e20000000800 */
[----:B-1----:R-:W-:Y:S01]  /*70c0*/  FFMA R102, -R31, 1.925963033500011079e-08, R38 ;  /* 0x32a570601f667823 */ /* 0x002fe20000000126 */
[----:B------:R-:W-:Y:S01]  /*70d0*/  FMUL R38, R154, R119 ;  /* 0x000000779a267220 */ /* 0x000fe20000400000 */
[----:B--2---:R-:W-:Y:S01]  /*70e0*/  FFMA R119, R39, R88, 1 ;  /* 0x3f80000027777423 */ /* 0x004fe20000000058 */
[----:B------:R-:W-:Y:S01]  /*70f0*/  SHF.L.U32 R39, R89, 0x17, RZ ;  /* 0x0000001759277819 */ /* 0x000fe200000006ff */
[----:B------:R-:W-:Y:S01]  /*7100*/  FFMA.RM R117, R117, R0, 12582913 ;  /* 0x4b40000175757423 */ /* 0x000fe20000004000 */
[----:B------:R-:W-:Y:S01]  /*7110*/  FFMA R38, R153, R112, R38 ;  /* 0x0000007099267223 */ /* 0x000fe20000000026 */
[----:B------:R-:W-:Y:S01]  /*7120*/  FFMA R112, -R33, 1.4426950216293334961, -R108 ;  /* 0x3fb8aa3b21707823 */ /* 0x000fe2000000096c */
[----:B------:R-:W-:Y:S01]  /*7130*/  SHF.L.U32 R88, R91, 0x17, RZ ;  /* 0x000000175b587819 */ /* 0x000fe200000006ff */
[----:B----4-:R-:W-:Y:S01]  /*7140*/  FFMA R39, R39, R90, 1 ;  /* 0x3f80000027277423 */ /* 0x010fe2000000005a */
[----:B------:R-:W-:Y:S01]  /*7150*/  FFMA.SAT R3, -R38, R3, 0.5 ;  /* 0x3f00000026037423 */ /* 0x000fe20000002103 */
[----:B------:R-:W-:Y:S01]  /*7160*/  FADD R90, R117, -12583039 ;  /* 0xcb40007f755a7421 */ /* 0x000fe20000000000 */
[----:B------:R1:W-:Y:S01]  /*7170*/  MUFU.EX2 R108, R109 ;  /* 0x0000006d006c7308 */ /* 0x0003e20000000800 */
[----:B------:R-:W-:Y:S01]  /*7180*/  SHF.L.U32 R89, R92, 0x17, RZ ;  /* 0x000000175c597819 */ /* 0x000fe200000006ff */
[----:B-----5:R-:W-:Y:S01]  /*7190*/  FFMA R88, R88, R93, 1 ;  /* 0x3f80000058587423 */ /* 0x020fe2000000005d */
[----:B------:R-:W-:Y:S01]  /*71a0*/  FFMA R92, -R37, 1.4426950216293334961, -R90 ;  /* 0x3fb8aa3b255c7823 */ /* 0x000fe2000000095a */
[----:B------:R-:W-:Y:S01]  /*71b0*/  SHF.L.U32 R90, R95, 0x17, RZ ;  /* 0x000000175f5a7819 */ /* 0x000fe200000006ff */
[----:B---3--:R-:W-:Y:S01]  /*71c0*/  FADD R99, R111, -12583039 ;  /* 0xcb40007f6f637421 */ /* 0x008fe20000000000 */
[----:B------:R-:W-:Y:S01]  /*71d0*/  FFMA R89, R89, R94, 1 ;  /* 0x3f80000059597423 */ /* 0x000fe2000000005e */
[----:B------:R-:W-:Y:S01]  /*71e0*/  SHF.L.U32 R94, R100, 0x17, RZ ;  /* 0x00000017645e7819 */ /* 0x000fe200000006ff */
[----:B------:R2:W3:Y:S01]  /*71f0*/  MUFU.EX2 R107, R102 ;  /* 0x00000066006b7308 */ /* 0x0004e20000000800 */
[----:B-1----:R-:W-:Y:S01]  /*7200*/  FFMA.RM R109, R3, R0, 12582913 ;  /* 0x4b400001036d7423 */ /* 0x002fe20000004000 */
[----:B------:R-:W-:Y:S01]  /*7210*/  FADD R3, R115, -12583039 ;  /* 0xcb40007f73037421 */ /* 0x000fe20000000000 */
[----:B------:R-:W-:Y:S01]  /*7220*/  FFMA R90, R90, R97, 1 ;  /* 0x3f8000005a5a7423 */ /* 0x000fe20000000061 */
[----:B------:R-:W-:Y:S01]  /*7230*/  FFMA R112, -R33, 1.925963033500011079e-08, R112 ;  /* 0x32a5706021707823 */ /* 0x000fe20000000170 */
[----:B------:R-:W-:Y:S01]  /*7240*/  FADD R93, R109, -12583039 ;  /* 0xcb40007f6d5d7421 */ /* 0x000fe20000000000 */
[----:B------:R-:W-:Y:S01]  /*7250*/  FFMA R91, -R36, 1.4426950216293334961, -R3 ;  /* 0x3fb8aa3b245b7823 */ /* 0x000fe20000000903 */
[----:B------:R-:W-:Y:S01]  /*7260*/  FFMA R113, -R34, 1.4426950216293334961, -R99 ;  /* 0x3fb8aa3b22717823 */ /* 0x000fe20000000963 */
[----:B------:R-:W-:Y:S01]  /*7270*/  FFMA R94, R94, R101, 1 ;  /* 0x3f8000005e5e7423 */ /* 0x000fe20000000065 */
[----:B--2---:R-:W-:Y:S01]  /*7280*/  FADD R102, R114, -12583039 ;  /* 0xcb40007f72667421 */ /* 0x004fe20000000000 */
[----:B------:R-:W-:Y:S01]  /*7290*/  FFMA R97, -R38, 1.4426950216293334961, -R93 ;  /* 0x3fb8aa3b26617823 */ /* 0x000fe2000000095d */
[----:B------:R-:W1:Y:S01]  /*72a0*/  MUFU.EX2 R99, R112 ;  /* 0x0000007000637308 */ /* 0x000e620000000800 */
[----:B------:R-:W-:Y:S01]  /*72b0*/  FFMA R0, -R36, 1.925963033500011079e-08, R91 ;  /* 0x32a5706024007823 */ /* 0x000fe2000000015b */
[----:B------:R-:W-:Y:S01]  /*72c0*/  FFMA R116, -R35, 1.4426950216293334961, -R102 ;  /* 0x3fb8aa3b23747823 */ /* 0x000fe20000000966 */
[----:B------:R-:W-:Y:S01]  /*72d0*/  FFMA R100, -R38, 1.925963033500011079e-08, R97 ;  /* 0x32a5706026647823 */ /* 0x000fe20000000161 */
[----:B------:R-:W-:Y:S01]  /*72e0*/  IADD3 R101, R119, 0x1800000, RZ ;  /* 0x0180000077657810 */ /* 0x000fe20007ffe0ff */
[----:B------:R-:W-:Y:S01]  /*72f0*/  FFMA R113, -R34, 1.925963033500011079e-08, R113 ;  /* 0x32a5706022717823 */ /* 0x000fe20000000171 */
[----:B------:R-:W-:Y:S01]  /*7300*/  FFMA R116, -R35, 1.925963033500011079e-08, R116 ;  /* 0x32a5706023747823 */ /* 0x000fe20000000174 */
[----:B------:R-:W-:Y:S01]  /*7310*/  FFMA R92, -R37, 1.925963033500011079e-08, R92 ;  /* 0x32a57060255c7823 */ /* 0x000fe2000000015c */
[----:B------:R-:W-:Y:S01]  /*7320*/  LOP3.LUT R101, R101, 0x7f800000, RZ, 0xc0, !PT ;  /* 0x7f80000065657812 */ /* 0x000fe200078ec0ff */
[----:B------:R-:W2:Y:S01]  /*7330*/  MUFU.EX2 R102, R113 ;  /* 0x0000007100667308 */ /* 0x000ea20000000800 */
[----:B------:R-:W-:-:S02]  /*7340*/  SHF.L.U32 R91, R96, 0x17, RZ ;  /* 0x00000017605b7819 */ /* 0x000fc400000006ff */
[----:B------:R-:W-:Y:S02]  /*7350*/  ISETP.GT.U32.AND P2, PT, R101, 0x1ffffff, PT ;  /* 0x01ffffff6500780c */ /* 0x000fe40003f44070 */
[----:B------:R-:W-:Y:S01]  /*7360*/  SHF.L.U32 R95, R103, 0x17, RZ ;  /* 0x00000017675f7819 */ /* 0x000fe200000006ff */
[----:B------:R-:W-:Y:S01]  /*7370*/  FFMA R91, R91, R98, 1 ;  /* 0x3f8000005b5b7423 */ /* 0x000fe20000000062 */
[----:B------:R-:W-:Y:S01]  /*7380*/  SHF.L.U32 R96, R105, 0x17, RZ ;  /* 0x0000001769607819 */ /* 0x000fe200000006ff */
[----:B------:R-:W4:Y:S01]  /*7390*/  MUFU.EX2 R3, R116 ;  /* 0x0000007400037308 */ /* 0x000f220000000800 */
[----:B------:R-:W-:Y:S01]  /*73a0*/  SHF.L.U32 R98, R110, 0x17, RZ ;  /* 0x000000176e627819 */ /* 0x000fe200000006ff */
[----:B------:R-:W-:Y:S01]  /*73b0*/  FFMA R95, R95, R104, 1 ;  /* 0x3f8000005f5f7423 */ /* 0x000fe20000000068 */
[----:B------:R-:W-:Y:S01]  /*73c0*/  SHF.L.U32 R97, R106, 0x17, RZ ;  /* 0x000000176a617819 */ /* 0x000fe200000006ff */
[----:B---3--:R-:W-:Y:S01]  /*73d0*/  FFMA R96, R96, R107, 1 ;  /* 0x3f80000060607423 */ /* 0x008fe2000000006b */
[----:B------:R-:W-:Y:S01]  /*73e0*/  SHF.L.U32 R104, R114, 0x17, RZ ;  /* 0x0000001772687819 */ /* 0x000fe200000006ff */
[----:B-1----:R-:W-:Y:S01]  /*73f0*/  FFMA R98, R98, R99, 1 ;  /* 0x3f80000062627423 */ /* 0x002fe20000000063 */
[----:B------:R-:W-:Y:S01]  /*7400*/  SHF.L.U32 R99, R111, 0x17, RZ ;  /* 0x000000176f637819 */ /* 0x000fe200000006ff */
[----:B------:R-:W1:Y:S01]  /*7410*/  MUFU.EX2 R0, R0 ;  /* 0x0000000000007308 */ /* 0x000e620000000800 */
[----:B------:R-:W-:Y:S01]  /*7420*/  SHF.L.U32 R105, R115, 0x17, RZ ;  /* 0x0000001773697819 */ /* 0x000fe200000006ff */
[----:B------:R-:W-:Y:S01]  /*7430*/  FFMA R97, R97, R108, 1 ;  /* 0x3f80000061617423 */ /* 0x000fe2000000006c */
[----:B------:R-:W-:Y:S01]  /*7440*/  SHF.L.U32 R106, R117, 0x17, RZ ;  /* 0x00000017756a7819 */ /* 0x000fe200000006ff */
[----:B--2---:R-:W-:Y:S01]  /*7450*/  FFMA R99, R99, R102, 1 ;  /* 0x3f80000063637423 */ /* 0x004fe20000000066 */
[----:B------:R-:W-:-:S03]  /*7460*/  SHF.L.U32 R107, R109, 0x17, RZ ;  /* 0x000000176d6b7819 */ /* 0x000fc600000006ff */
[----:B------:R-:W2:Y:S01]  /*7470*/  MUFU.EX2 R93, R92 ;  /* 0x0000005c005d7308 */ /* 0x000ea20000000800 */
[----:B----4-:R-:W-:-:S07]  /*7480*/  FFMA R104, R104, R3, 1 ;  /* 0x3f80000068687423 */ /* 0x010fce0000000003 */
        /* <DEDUP_REMOVED lines=10> */
.L_x_168:
[----:B------:R-:W1:Y:S02]  /*7530*/  MUFU.RCP R108, R119 ;  /* 0x00000077006c7308 */ /* 0x000e640000001000 */
[----:B-1----:R-:W-:-:S04]  /*7540*/  FFMA R0, R119, R108, -1 ;  /* 0xbf80000077007423 */ /* 0x002fc8000000006c */
[----:B------:R-:W-:-:S04]  /*7550*/  FADD.FTZ R3, -R0, -RZ ;  /* 0x800000ff00037221 */ /* 0x000fc80000010100 */
[----:B------:R-:W-:-:S07]  /*7560*/  FFMA R108, R108, R3, R108 ;  /* 0x000000036c6c7223 */ /* 0x000fce000000006c */
.L_x_169:
[----:B------:R-:W-:Y:S05]  /*7570*/  BSYNC B1 ;  /* 0x0000000000017941 */ /* 0x000fea0003800000 */
.L_x_167:
        /* <DEDUP_REMOVED lines=10> */
.L_x_171:
[----:B------:R-:W1:Y:S02]  /*7620*/  MUFU.RCP R0, R39 ;  /* 0x0000002700007308 */ /* 0x000e640000001000 */
[----:B-1----:R-:W-:-:S04]  /*7630*/  FFMA R3, R39, R0, -1 ;  /* 0xbf80000027037423 */ /* 0x002fc80000000000 */
[----:B------:R-:W-:-:S04]  /*7640*/  FADD.FTZ R3, -R3, -RZ ;  /* 0x800000ff03037221 */ /* 0x000fc80000010100 */
[----:B------:R-:W-:-:S07]  /*7650*/  FFMA R109, R0, R3, R0 ;  /* 0x00000003006d7223 */ /* 0x000fce0000000000 */
.L_x_172:
[----:B------:R-:W-:Y:S05]  /*7660*/  BSYNC B1 ;  /* 0x0000000000017941 */ /* 0x000fea0003800000 */
.L_x_170:
        /* <DEDUP_REMOVED lines=10> */
.L_x_174:
[----:B------:R-:W1:Y:S02]  /*7710*/  MUFU.RCP R3, R88 ;  /* 0x0000005800037308 */ /* 0x000e640000001000 */
[----:B-1----:R-:W-:-:S04]  /*7720*/  FFMA R0, R88, R3, -1 ;  /* 0xbf80000058007423 */ /* 0x002fc80000000003 */
[----:B------:R-:W-:-:S04]  /*7730*/  FADD.FTZ R0, -R0, -RZ ;  /* 0x800000ff00007221 */ /* 0x000fc80000010100 */
[----:B------:R-:W-:-:S07]  /*7740*/  FFMA R110, R3, R0, R3 ;  /* 0x00000000036e7223 */ /* 0x000fce0000000003 */
.L_x_175:
[----:B------:R-:W-:Y:S05]  /*7750*/  BSYNC B1 ;  /* 0x0000000000017941 */ /* 0x000fea0003800000 */
.L_x_173:
        /* <DEDUP_REMOVED lines=10> */
.L_x_177:
[----:B------:R-:W1:Y:S02]  /*7800*/  MUFU.RCP R0, R89 ;  /* 0x0000005900007308 */ /* 0x000e640000001000 */
[----:B-1----:R-:W-:-:S04]  /*7810*/  FFMA R3, R89, R0, -1 ;  /* 0xbf80000059037423 */ /* 0x002fc80000000000 */
[----:B------:R-:W-:-:S04]  /*7820*/  FADD.FTZ R3, -R3, -RZ ;  /* 0x800000ff03037221 */ /* 0x000fc80000010100 */
[----:B------:R-:W-:-:S07]  /*7830*/  FFMA R39, R0, R3, R0 ;  /* 0x0000000300277223 */ /* 0x000fce0000000000 */
.L_x_178:
[----:B------:R-:W-:Y:S05]  /*7840*/  BSYNC B1 ;  /* 0x0000000000017941 */ /* 0x000fea0003800000 */
.L_x_176:
        /* <DEDUP_REMOVED lines=10> */
.L_x_180:
[----:B------:R-:W1:Y:S02]  /*78f0*/  MUFU.RCP R3, R90 ;  /* 0x0000005a00037308 */ /* 0x000e640000001000 */
[----:B-1----:R-:W-:-:S04]  /*7900*/  FFMA R0, R90, R3, -1 ;  /* 0xbf8000005a007423 */ /* 0x002fc80000000003 */
[----:B------:R-:W-:-:S04]  /*7910*/  FADD.FTZ R0, -R0, -RZ ;  /* 0x800000ff00007221 */ /* 0x000fc80000010100 */
[----:B------:R-:W-:-:S07]  /*7920*/  FFMA R88, R3, R0, R3 ;  /* 0x0000000003587223 */ /* 0x000fce0000000003 */
.L_x_181:
[----:B------:R-:W-:Y:S05]  /*7930*/  BSYNC B1 ;  /* 0x0000000000017941 */ /* 0x000fea0003800000 */
.L_x_179:
        /* <DEDUP_REMOVED lines=10> */
.L_x_183:
[----:B------:R-:W1:Y:S02]  /*79e0*/  MUFU.RCP R0, R91 ;  /* 0x0000005b00007308 */ /* 0x000e640000001000 */
[----:B-1----:R-:W-:-:S04]  /*79f0*/  FFMA R3, R91, R0, -1 ;  /* 0xbf8000005b037423 */ /* 0x002fc80000000000 */
[----:B------:R-:W-:-:S04]  /*7a00*/  FADD.FTZ R3, -R3, -RZ ;  /* 0x800000ff03037221 */ /* 0x000fc80000010100 */
[----:B------:R-:W-:-:S07]  /*7a10*/  FFMA R89, R0, R3, R0 ;  /* 0x0000000300597223 */ /* 0x000fce0000000000 */
.L_x_184:
[----:B------:R-:W-:Y:S05]  /*7a20*/  BSYNC B1 ;  /* 0x0000000000017941 */ /* 0x000fea0003800000 */
.L_x_182:
        /* <DEDUP_REMOVED lines=10> */
.L_x_186:
[----:B------:R-:W1:Y:S02]  /*7ad0*/  MUFU.RCP R3, R94 ;  /* 0x0000005e00037308 */ /* 0x000e640000001000 */
[----:B-1----:R-:W-:-:S04]  /*7ae0*/  FFMA R0, R94, R3, -1 ;  /* 0xbf8000005e007423 */ /* 0x002fc80000000003 */
[----:B------:R-:W-:-:S04]  /*7af0*/  FADD.FTZ R0, -R0, -RZ ;  /* 0x800000ff00007221 */ /* 0x000fc80000010100 */
[----:B------:R-:W-:-:S07]  /*7b00*/  FFMA R90, R3, R0, R3 ;  /* 0x00000000035a7223 */ /* 0x000fce0000000003 */
.L_x_187:
[----:B------:R-:W-:Y:S05]  /*7b10*/  BSYNC B1 ;  /* 0x0000000000017941 */ /* 0x000fea0003800000 */
.L_x_185:
        /* <DEDUP_REMOVED lines=10> */
.L_x_189:
[----:B------:R-:W1:Y:S02]  /*7bc0*/  MUFU.RCP R0, R95 ;  /* 0x0000005f00007308 */ /* 0x000e640000001000 */
[----:B-1----:R-:W-:-:S04]  /*7bd0*/  FFMA R3, R95, R0, -1 ;  /* 0xbf8000005f037423 */ /* 0x002fc80000000000 */
[----:B------:R-:W-:-:S04]  /*7be0*/  FADD.FTZ R3, -R3, -RZ ;  /* 0x800000ff03037221 */ /* 0x000fc80000010100 */
[----:B------:R-:W-:-:S07]  /*7bf0*/  FFMA R91, R0, R3, R0 ;  /* 0x00000003005b7223 */ /* 0x000fce0000000000 */
.L_x_190:
[----:B------:R-:W-:Y:S05]  /*7c00*/  BSYNC B1 ;  /* 0x0000000000017941 */ /* 0x000fea0003800000 */
.L_x_188:
        /* <DEDUP_REMOVED lines=10> */
.L_x_192:
[----:B------:R-:W1:Y:S02]  /*7cb0*/  MUFU.RCP R3, R96 ;  /* 0x0000006000037308 */ /* 0x000e640000001000 */
[----:B-1----:R-:W-:-:S04]  /*7cc0*/  FFMA R0, R96, R3, -1 ;  /* 0xbf80000060007423 */ /* 0x002fc80000000003 */
[----:B------:R-:W-:-:S04]  /*7cd0*/  FADD.FTZ R0, -R0, -RZ ;  /* 0x800000ff00007221 */ /* 0x000fc80000010100 */
[----:B------:R-:W-:-:S07]  /*7ce0*/  FFMA R94, R3, R0, R3 ;  /* 0x00000000035e7223 */ /* 0x000fce0000000003 */
.L_x_193:
[----:B------:R-:W-:Y:S05]  /*7cf0*/  BSYNC B1 ;  /* 0x0000000000017941 */ /* 0x000fea0003800000 */
.L_x_191:
        /* <DEDUP_REMOVED lines=10> */
.L_x_195:
[----:B------:R-:W1:Y:S02]  /*7da0*/  MUFU.RCP R0, R97 ;  /* 0x0000006100007308 */ /* 0x000e640000001000 */
[----:B-1----:R-:W-:-:S04]  /*7db0*/  FFMA R3, R97, R0, -1 ;  /* 0xbf80000061037423 */ /* 0x002fc80000000000 */
[----:B------:R-:W-:-:S04]  /*7dc0*/  FADD.FTZ R3, -R3, -RZ ;  /* 0x800000ff03037221 */ /* 0x000fc80000010100 */
[----:B------:R-:W-:-:S07]  /*7dd0*/  FFMA R95, R0, R3, R0 ;  /* 0x00000003005f7223 */ /* 0x000fce0000000000 */
.L_x_196:
[----:B------:R-:W-:Y:S05]  /*7de0*/  BSYNC B1 ;  /* 0x0000000000017941 */ /* 0x000fea0003800000 */
.L_x_194:
        /* <DEDUP_REMOVED lines=10> */
.L_x_198:
[----:B------:R-:W1:Y:S02]  /*7e90*/  MUFU.RCP R3, R98 ;  /* 0x0000006200037308 */ /* 0x000e640000001000 */
[----:B-1----:R-:W-:-:S04]  /*7ea0*/  FFMA R0, R98, R3, -1 ;  /* 0xbf80000062007423 */ /* 0x002fc80000000003 */
[----:B------:R-:W-:-:S04]  /*7eb0*/  FADD.FTZ R0, -R0, -RZ ;  /* 0x800000ff00007221 */ /* 0x000fc80000010100 */
[----:B------:R-:W-:-:S07]  /*7ec0*/  FFMA R96, R3, R0, R3 ;  /* 0x0000000003607223 */ /* 0x000fce0000000003 */
.L_x_199:
[----:B------:R-:W-:Y:S05]  /*7ed0*/  BSYNC B1 ;  /* 0x0000000000017941 */ /* 0x000fea0003800000 */
.L_x_197:
        /* <DEDUP_REMOVED lines=10> */
.L_x_201:
[----:B------:R-:W1:Y:S02]  /*7f80*/  MUFU.RCP R0, R99 ;  /* 0x0000006300007308 */ /* 0x000e640000001000 */
[----:B-1----:R-:W-:-:S04]  /*7f90*/  FFMA R3, R99, R0, -1 ;  /* 0xbf80000063037423 */ /* 0x002fc80000000000 */
[----:B------:R-:W-:-:S04]  /*7fa0*/  FADD.FTZ R3, -R3, -RZ ;  /* 0x800000ff03037221 */ /* 0x000fc80000010100 */
[----:B------:R-:W-:-:S07]  /*7fb0*/  FFMA R97, R0, R3, R0 ;  /* 0x0000000300617223 */ /* 0x000fce0000000000 */
.L_x_202:
[----:B------:R-:W-:Y:S05]  /*7fc0*/  BSYNC B1 ;  /* 0x0000000000017941 */ /* 0x000fea0003800000 */
.L_x_200:
        /* <DEDUP_REMOVED lines=10> */
.L_x_204:
[----:B------:R-:W1:Y:S02]  /*8070*/  MUFU.RCP R3, R104 ;  /* 0x0000006800037308 */ /* 0x000e640000001000 */
[----:B-1----:R-:W-:-:S04]  /*8080*/  FFMA R0, R104, R3, -1 ;  /* 0xbf80000068007423 */ /* 0x002fc80000000003 */
[----:B------:R-:W-:-:S04]  /*8090*/  FADD.FTZ R0, -R0, -RZ ;  /* 0x800000ff00007221 */ /* 0x000fc80000010100 */
[----:B------:R-:W-:-:S07]  /*80a0*/  FFMA R98, R3, R0, R3 ;  /* 0x0000000003627223 */ /* 0x000fce0000000003 */
.L_x_205:
[----:B------:R-:W-:Y:S05]  /*80b0*/  BSYNC B1 ;  /* 0x0000000000017941 */ /* 0x000fea0003800000 */
.L_x_203:
        /* <DEDUP_REMOVED lines=10> */
.L_x_207:
[----:B------:R-:W1:Y:S02]  /*8160*/  MUFU.RCP R0, R105 ;  /* 0x0000006900007308 */ /* 0x000e640000001000 */
[----:B-1----:R-:W-:-:S04]  /*8170*/  FFMA R3, R105, R0, -1 ;  /* 0xbf80000069037423 */ /* 0x002fc80000000000 */
[----:B------:R-:W-:-:S04]  /*8180*/  FADD.FTZ R3, -R3, -RZ ;  /* 0x800000ff03037221 */ /* 0x000fc80000010100 */
[----:B------:R-:W-:-:S07]  /*8190*/  FFMA R99, R0, R3, R0 ;  /* 0x0000000300637223 */ /* 0x000fce0000000000 */
.L_x_208:
[----:B------:R-:W-:Y:S05]  /*81a0*/  BSYNC B1 ;  /* 0x0000000000017941 */ /* 0x000fea0003800000 */
.L_x_206:
        /* <DEDUP_REMOVED lines=10> */
.L_x_210:
[----:B------:R-:W1:Y:S02]  /*8250*/  MUFU.RCP R3, R106 ;  /* 0x0000006a00037308 */ /* 0x000e640000001000 */
[----:B-1----:R-:W-:-:S04]  /*8260*/  FFMA R0, R106, R3, -1 ;  /* 0xbf8000006a007423 */ /* 0x002fc80000000003 */
[----:B------:R-:W-:-:S04]  /*8270*/  FADD.FTZ R0, -R0, -RZ ;  /* 0x800000ff00007221 */ /* 0x000fc80000010100 */
[----:B------:R-:W-:-:S07]  /*8280*/  FFMA R104, R3, R0, R3 ;  /* 0x0000000003687223 */ /* 0x000fce0000000003 */
.L_x_211:
[----:B------:R-:W-:Y:S05]  /*8290*/  BSYNC B1 ;  /* 0x0000000000017941 */ /* 0x000fea0003800000 */
.L_x_209:
        /* <DEDUP_REMOVED lines=9> */
.L_x_213:
[----:B------:R-:W1:Y:S02]  /*8330*/  MUFU.RCP R0, R107 ;  /* 0x0000006b00007308 */ /* 0x000e640000001000 */
[----:B-1----:R-:W-:-:S04]  /*8340*/  FFMA R3, R107, R0, -1 ;  /* 0xbf8000006b037423 */ /* 0x002fc80000000000 */
[----:B------:R-:W-:-:S04]  /*8350*/  FADD.FTZ R3, -R3, -RZ ;  /* 0x800000ff03037221 */ /* 0x000fc80000010100 */
[----:B------:R-:W-:-:S07]  /*8360*/  FFMA R0, R0, R3, R0 ;  /* 0x0000000300007223 */ /* 0x000fce0000000000 */
.L_x_214:
[----:B------:R-:W-:Y:S05]  /*8370*/  BSYNC B1 ;  /* 0x0000000000017941 */ /* 0x000fea0003800000 */
.L_x_212:
        /* <DEDUP_REMOVED lines=46> */
.L_x_216:
[----:B------:R-:W-:Y:S05]  /*8660*/  BSYNC B0 ;  /* 0x0000000000007941 */ /* 0x000fea0003800000 */
.L_x_215:
        /* <DEDUP_REMOVED lines=8> */
.L_x_219:
[----:B------:R-:W-:-:S04]  /*86f0*/  ULEA UR4, UR36, UR52, 0x3 ;  /* 0x0000003424047291 */ /* 0x000fc8000f8e183f */
[----:B------:R-:W-:-:S04]  /*8700*/  UIADD3 UR4, UR4, 0x60, URZ ;  /* 0x0000006004047890 */ /* 0x000fc8000fffe03f */
[----:B------:R-:W-:-:S09]  /*8710*/  UPRMT UR4, UR51, 0x654, UR4 ;  /* 0x0000065433047896 */ /* 0x000fd20008000004 */
[----:B------:R-:W-:Y:S03]  /*8720*/  SYNCS.ARRIVE.TRANS64.RED.A1T0 RZ, [UR4], RZ ;  /* 0x000000ffffff79a7 */ /* 0x000fe60008100404 */
.L_x_218:
[----:B------:R-:W-:Y:S05]  /*8730*/  BSYNC B0 ;  /* 0x0000000000007941 */ /* 0x000fea0003800000 */
.L_x_217:
[----:B------:R-:W-:Y:S01]  /*8740*/  UIADD3 UR4, UR36, 0x1, URZ ;  /* 0x0000000124047890 */ /* 0x000fe2000fffe03f */
[----:B------:R-:W-:Y:S03]  /*8750*/  BSSY B0, `(.L_x_220) ;  /* 0x0000017000007945 */ /* 0x000fe60003800000 */
[----:B------:R-:W-:-:S04]  /*8760*/  UISETP.NE.AND UP0, UPT, UR4, 0x4, UPT ;  /* 0x000000040400788c */ /* 0x000fc8000bf05270 */
[----:B------:R-:W-:Y:S01]  /*8770*/  USEL UR5, UR4, URZ, UP0 ;  /* 0x0000003f04057287 */ /* 0x000fe20008000000 */
[----:B------:R-:W-:Y:S11]  /*8780*/  @P0 BRA `(.L_x_221) ;  /* 0x00000000004c0947 */ /* 0x000ff60003800000 */
[----:B------:R-:W-:-:S13]  /*8790*/  ISETP.NE.AND P2, PT, R159, 0x3, PT ;  /* 0x000000039f00780c */ /* 0x000fda0003f45270 */
[----:B------:R-:W-:Y:S05]  /*87a0*/  @!P2 BRA `(.L_x_222) ;  /* 0x000000000004a947 */ /* 0x000fea0003800000 */
[----:B------:R-:W-:Y:S01]  /*87b0*/  BPT.TRAP 0x1 ;  /* 0x000000040000795c */ /* 0x000fe20000300000 */
.L_x_222:
[----:B------:R-:W-:Y:S01]  /*87c0*/  LEA R3, R12, UR52, 0x3 ;  /* 0x000000340c037c11 */ /* 0x000fe2000f8e18ff */
[----:B------:R-:W-:Y:S01]  /*87d0*/  BSSY B1, `(.L_x_223) ;  /* 0x0000006000017945 */ /* 0x000fe20003800000 */
[----:B------:R-:W-:Y:S02]  /*87e0*/  SHF.L.U32 R0, R20, 0x1f, RZ ;  /* 0x0000001f14007819 */ /* 0x000fe400000006ff */
[----:B------:R-:W-:Y:S02]  /*87f0*/  @!P1 LEA R24, R12, R15, 0xd ;  /* 0x0000000f0c189211 */ /* 0x000fe400078e68ff */
[----:B------:R-:W1:Y:S02]  /*8800*/  SYNCS.PHASECHK.TRANS64.TRYWAIT P2, [R3+URZ+0x40], R0 ;  /* 0x00004000030075a7 */ /* 0x000e64000804017f */
[----:B------:R-:W-:Y:S01]  /*8810*/  @!P1 LEA R25, R155, R24, 0x1 ;  /* 0x000000189b199211 */ /* 0x000fe200078e08ff */
[----:B-1----:R-:W-:Y:S06]  /*8820*/  @!P2 BRA `(.L_x_224) ;  /* 0x000000d4003ca947 */ /* 0x002fec0003800000 */
.L_x_614:
[----:B------:R-:W-:Y:S05]  /*8830*/  BSYNC B1 ;  /* 0x0000000000017941 */ /* 0x000fea0003800000 */
.L_x_223:
[----:B------:R-:W-:Y:S05]  /*8840*/  @!P1 WARPSYNC.ALL ;  /* 0x0000000000009948 */ /* 0x000fea0003800000 */
[----:B------:R2:W3:Y:S01]  /*8850*/  @!P1 LDSM.16.M88.4 R4, [R24] ;  /* 0x000000001804983b */ /* 0x0004e20000000200 */
[----:B------:R-:W-:-:S03]  /*8860*/  IADD3 R12, R12, 0x1, RZ ;  /* 0x000000010c0c7810 */ /* 0x000fc60007ffe0ff */
[----:B------:R2:W4:Y:S01]  /*8870*/  @!P1 LDSM.16.M88.4 R8, [R25] ;  /* 0x000000001908983b */ /* 0x0005220000000200 */
[----:B------:R-:W-:-:S04]  /*8880*/  ISETP.NE.AND P2, PT, R12, 0x4, PT ;  /* 0x000000040c00780c */ /* 0x000fc80003f45270 */
[----:B-1----:R-:W-:Y:S02]  /*8890*/  SEL R3, RZ, 0x1, P2 ;  /* 0x00000001ff037807 */ /* 0x002fe40001000000 */
[----:B------:R-:W-:Y:S02]  /*88a0*/  SEL R12, R12, RZ, P2 ;  /* 0x000000ff0c0c7207 */ /* 0x000fe40001000000 */
[----:B--2---:R-:W-:-:S07]  /*88b0*/  LOP3.LUT R20, R20, R3, RZ, 0x3c, !PT ;  /* 0x0000000314147212 */ /* 0x004fce00078e3cff */
.L_x_221:
[----:B------:R-:W-:Y:S05]  /*88c0*/  BSYNC B0 ;  /* 0x0000000000007941 */ /* 0x000fea0003800000 */
.L_x_220:
[--C-:B---3--:R-:W-:Y:S02]  /*88d0*/  HADD2.F32 R27, -RZ, R5.reuse.H0_H0 ;  /* 0x20000005ff1b7230 */ /* 0x108fe40000004100 */
[C---:B------:R-:W-:Y:S01]  /*88e0*/  FMUL R26, R154.reuse, R42 ;  /* 0x0000002a9a1a7220 */ /* 0x040fe20000400000 */
[----:B------:R-:W-:Y:S02]  /*88f0*/  HADD2.F32 R29, -RZ, R5.H1_H1 ;  /* 0x30000005ff1d7230 */ /* 0x000fe40000004100 */
[C---:B------:R-:W-:Y:S01]  /*8900*/  FMUL R28, R154.reuse, R43 ;  /* 0x0000002b9a1c7220 */ /* 0x040fe20000400000 */
[--C-:B------:R-:W-:Y:S02]  /*8910*/  HADD2.F32 R25, -RZ, R4.reuse.H1_H1 ;  /* 0x30000004ff197230 */ /* 0x100fe40000004100 */
[C---:B------:R-:W-:Y:S01]  /*8920*/  FMUL R0, R154.reuse, R41 ;  /* 0x000000299a007220 */ /* 0x040fe20000400000 */
[----:B------:R-:W-:Y:S02]  /*8930*/  HADD2.F32 R3, -RZ, R4.H0_H0 ;  /* 0x20000004ff037230 */ /* 0x000fe40000004100 */
[----:B------:R-:W-:Y:S01]  /*8940*/  FMUL R24, R154, R40 ;  /* 0x000000289a187220 */ /* 0x000fe20000400000 */
[C---:B------:R-:W-:Y:S01]  /*8950*/  FFMA R26, R153.reuse, R27, R26 ;  /* 0x0000001b991a7223 */ /* 0x040fe2000000001a */
[----:B------:R-:W-:Y:S01]  /*8960*/  FFMA R27, R153, R29, R28 ;  /* 0x0000001d991b7223 */ /* 0x000fe2000000001c */
[----:B------:R-:W-:-:S02]  /*8970*/  HADD2.F32 R31, -RZ, R7.H0_H0 ;  /* 0x20000007ff1f7230 */ /* 0x000fc40000004100 */
[C---:B------:R-:W-:Y:S01]  /*8980*/  FFMA R25, R153.reuse, R25, R0 ;  /* 0x0000001999197223 */ /* 0x040fe20000000000 */
[--C-:B------:R-:W-:Y:S02]  /*8990*/  HADD2.F32 R29, -RZ, R6.reuse.H1_H1 ;  /* 0x30000006ff1d7230 */ /* 0x100fe40000004100 */
[C---:B------:R-:W-:Y:S01]  /*89a0*/  FMUL R30, R154.reuse, R46 ;  /* 0x0000002e9a1e7220 */ /* 0x040fe20000400000 */
[C---:B------:R-:W-:Y:S01]  /*89b0*/  FFMA R24, R153.reuse, R3, R24 ;  /* 0x0000000399187223 */ /* 0x040fe20000000018 */
[C---:B------:R-:W-:Y:S01]  /*89c0*/  FMUL R0, R154.reuse, R45 ;  /* 0x0000002d9a007220 */ /* 0x040fe20000400000 */
[----:B------:R-:W-:Y:S02]  /*89d0*/  HADD2.F32 R3, -RZ, R6.H0_H0 ;  /* 0x20000006ff037230 */ /* 0x000fe40000004100 */
[----:B------:R-:W-:Y:S01]  /*89e0*/  FMUL R28, R154, R44 ;  /* 0x0000002c9a1c7220 */ /* 0x000fe20000400000 */
[----:B------:R-:W-:Y:S01]  /*89f0*/  MOV R100, 0x3bbb989d ;  /* 0x3bbb989d00647802 */ /* 0x000fe20000000f00 */
[C---:B------:R-:W-:Y:S01]  /*8a00*/  FFMA R30, R153.reuse, R31, R30 ;  /* 0x0000001f991e7223 */ /* 0x040fe2000000001e */
[----:B------:R-:W-:Y:S01]  /*8a10*/  FFMA R29, R153, R29, R0 ;  /* 0x0000001d991d7223 */ /* 0x000fe20000000000 */
[----:B------:R-:W-:-:S02]  /*8a20*/  HADD2.F32 R31, -RZ, R7.H1_H1 ;  /* 0x30000007ff1f7230 */ /* 0x000fc40000004100 */
[----:B------:R-:W-:Y:S01]  /*8a30*/  FMUL R0, R154, R47 ;  /* 0x0000002f9a007220 */ /* 0x000fe20000400000 */
[C---:B------:R-:W-:Y:S01]  /*8a40*/  FFMA R28, R153.reuse, R3, R28 ;  /* 0x00000003991c7223 */ /* 0x040fe2000000001c */
[----:B------:R-:W-:Y:S01]  /*8a50*/  MOV R101, 0x437c0000 ;  /* 0x437c000000657802 */ /* 0x000fe20000000f00 */
[-C--:B------:R-:W-:Y:S01]  /*8a60*/  FFMA.SAT R3, -R24, R100.reuse, 0.5 ;  /* 0x3f00000018037423 */ /* 0x080fe20000002164 */
[----:B------:R-:W-:Y:S01]  /*8a70*/  FFMA R31, R153, R31, R0 ;  /* 0x0000001f991f7223 */ /* 0x000fe20000000000 */
[----:B------:R-:W-:Y:S01]  /*8a80*/  FFMA.SAT R0, -R25, R100, 0.5 ;  /* 0x3f00000019007423 */ /* 0x000fe20000002164 */
[--C-:B----4-:R-:W-:Y:S02]  /*8a90*/  HADD2.F32 R35, -RZ, R8.reuse.H0_H0 ;  /* 0x20000008ff237230 */ /* 0x110fe40000004100 */
[-C--:B------:R-:W-:Y:S01]  /*8aa0*/  FFMA.RM R3, R3, R101.reuse, 12582913 ;  /* 0x4b40000103037423 */ /* 0x080fe20000004065 */
[----:B------:R-:W-:Y:S01]  /*8ab0*/  FMUL R32, R154, R48 ;  /* 0x000000309a207220 */ /* 0x000fe20000400000 */
[----:B------:R-:W-:Y:S01]  /*8ac0*/  FFMA.RM R41, R0, R101, 12582913 ;  /* 0x4b40000100297423 */ /* 0x000fe20000004065 */
[----:B------:R-:W-:-:S02]  /*8ad0*/  HADD2.F32 R37, -RZ, R8.H1_H1 ;  /* 0x30000008ff257230 */ /* 0x000fc40000004100 */
[----:B------:R-:W-:Y:S01]  /*8ae0*/  FADD R33, R3, -12583039 ;  /* 0xcb40007f03217421 */ /* 0x000fe20000000000 */
[----:B------:R-:W-:Y:S01]  /*8af0*/  FMUL R0, R154, R49 ;  /* 0x000000319a007220 */ /* 0x000fe20000400000 */
[----:B------:R-:W-:Y:S01]  /*8b00*/  FADD R34, R41, -12583039 ;  /* 0xcb40007f29227421 */ /* 0x000fe20000000000 */
[-C--:B------:R-:W-:Y:S01]  /*8b10*/  FFMA.SAT R36, -R26, R100.reuse, 0.5 ;  /* 0x3f0000001a247423 */ /* 0x080fe20000002164 */
[----:B------:R-:W-:Y:S01]  /*8b20*/  FFMA R33, -R24, 1.4426950216293334961, -R33 ;  /* 0x3fb8aa3b18217823 */ /* 0x000fe20000000921 */
[----:B------:R-:W-:Y:S01]  /*8b30*/  FFMA R32, R153, R35, R32 ;  /* 0x0000002399207223 */ /* 0x000fe20000000020 */
[----:B------:R-:W-:Y:S01]  /*8b40*/  FFMA R34, -R25, 1.4426950216293334961, -R34 ;  /* 0x3fb8aa3b19227823 */ /* 0x000fe20000000922 */
[----:B------:R-:W-:Y:S01]  /*8b50*/  FFMA.RM R43, R36, R101, 12582913 ;  /* 0x4b400001242b7423 */ /* 0x000fe20000004065 */
[----:B------:R-:W-:Y:S01]  /*8b60*/  FFMA R35, -R24, 1.925963033500011079e-08, R33 ;  /* 0x32a5706018237823 */ /* 0x000fe20000000121 */
[----:B------:R-:W-:Y:S01]  /*8b70*/  FFMA R33, R153, R37, R0 ;  /* 0x0000002599217223 */ /* 0x000fe20000000000 */
[----:B------:R-:W-:Y:S01]  /*8b80*/  FFMA.SAT R0, -R27, R100, 0.5 ;  /* 0x3f0000001b007423 */ /* 0x000fe20000002164 */
[----:B------:R-:W-:-:S02]  /*8b90*/  HADD2.F32 R38, -RZ, R9.H0_H0 ;  /* 0x20000009ff267230 */ /* 0x000fc40000004100 */
[----:B------:R-:W-:Y:S01]  /*8ba0*/  FFMA R36, -R25, 1.925963033500011079e-08, R34 ;  /* 0x32a5706019247823 */ /* 0x000fe20000000122 */
[----:B------:R-:W-:Y:S01]  /*8bb0*/  FMUL R34, R154, R50 ;  /* 0x000000329a227220 */ /* 0x000fe20000400000 */
[-C--:B------:R-:W-:Y:S01]  /*8bc0*/  FFMA.RM R45, R0, R101.reuse, 12582913 ;  /* 0x4b400001002d7423 */ /* 0x080fe20000004065 */
[----:B------:R-:W-:Y:S01]  /*8bd0*/  FADD R37, R43, -12583039 ;  /* 0xcb40007f2b257421 */ /* 0x000fe20000000000 */
[----:B------:R-:W-:Y:S01]  /*8be0*/  FFMA.SAT R46, -R29, R100, 0.5 ;  /* 0x3f0000001d2e7423 */ /* 0x000fe20000002164 */
[----:B------:R-:W-:Y:S01]  /*8bf0*/  FFMA R34, R153, R38, R34 ;  /* 0x0000002699227223 */ /* 0x000fe20000000022 */
[----:B------:R-:W-:Y:S01]  /*8c00*/  FFMA.SAT R38, -R28, R100, 0.5 ;  /* 0x3f0000001c267423 */ /* 0x000fe20000002164 */
[----:B------:R-:W-:Y:S01]  /*8c10*/  FADD R0, R45, -12583039 ;  /* 0xcb40007f2d007421 */ /* 0x000fe20000000000 */
[----:B------:R1:W2:Y:S01]  /*8c20*/  MUFU.EX2 R40, R35 ;  /* 0x0000002300287308 */ /* 0x0002a20000000800 */
[----:B------:R-:W-:Y:S01]  /*8c30*/  FFMA R37, -R26, 1.4426950216293334961, -R37 ;  /* 0x3fb8aa3b1a257823 */ /* 0x000fe20000000925 */
[----:B------:R-:W-:Y:S01]  /*8c40*/  FFMA.RM R47, R38, R101, 12582913 ;  /* 0x4b400001262f7423 */ /* 0x000fe20000004065 */
[----:B------:R-:W-:Y:S01]  /*8c50*/  FFMA R38, -R27, 1.4426950216293334961, -R0 ;  /* 0x3fb8aa3b1b267823 */ /* 0x000fe20000000900 */
[----:B------:R-:W-:Y:S01]  /*8c60*/  FMUL R0, R154, R51 ;  /* 0x000000339a007220 */ /* 0x000fe20000400000 */
[----:B------:R-:W-:Y:S01]  /*8c70*/  FFMA.RM R49, R46, R101, 12582913 ;  /* 0x4b4000012e317423 */ /* 0x000fe20000004065 */
[----:B------:R-:W-:-:S02]  /*8c80*/  HADD2.F32 R50, -RZ, R10.H0_H0 ;  /* 0x2000000aff327230 */ /* 0x000fc40000004100 */
[----:B------:R-:W-:Y:S01]  /*8c90*/  FFMA.SAT R48, -R30, R100, 0.5 ;  /* 0x3f0000001e307423 */ /* 0x000fe20000002164 */
[----:B------:R3:W4:Y:S01]  /*8ca0*/  MUFU.EX2 R42, R36 ;  /* 0x00000024002a7308 */ /* 0x0007220000000800 */
[----:B-1----:R-:W-:Y:S02]  /*8cb0*/  HADD2.F32 R35, -RZ, R9.H1_H1 ;  /* 0x30000009ff237230 */ /* 0x002fe40000004100 */
[----:B------:R-:W-:Y:S01]  /*8cc0*/  FFMA R37, -R26, 1.925963033500011079e-08, R37 ;  /* 0x32a570601a257823 */ /* 0x000fe20000000125 */
[----:B------:R-:W-:Y:S01]  /*8cd0*/  FADD R39, R47, -12583039 ;  /* 0xcb40007f2f277421 */ /* 0x000fe20000000000 */
[----:B------:R-:W-:Y:S01]  /*8ce0*/  FFMA.RM R51, R48, R101, 12582913 ;  /* 0x4b40000130337423 */ /* 0x000fe20000004065 */
[----:B------:R-:W-:Y:S01]  /*8cf0*/  FFMA R38, -R27, 1.925963033500011079e-08, R38 ;  /* 0x32a570601b267823 */ /* 0x000fe20000000126 */
[----:B------:R-:W-:Y:S01]  /*8d00*/  FFMA R35, R153, R35, R0 ;  /* 0x0000002399237223 */ /* 0x000fe20000000000 */
[----:B------:R-:W-:Y:S01]  /*8d10*/  FADD R0, R49, -12583039 ;  /* 0xcb40007f31007421 */ /* 0x000fe20000000000 */
[----:B------:R1:W-:Y:S01]  /*8d20*/  MUFU.EX2 R44, R37 ;  /* 0x00000025002c7308 */ /* 0x0003e20000000800 */
[----:B---3--:R-:W-:Y:S01]  /*8d30*/  FMUL R36, R154, R52 ;  /* 0x000000349a247220 */ /* 0x008fe20000400000 */
[----:B------:R-:W-:Y:S01]  /*8d40*/  FFMA R39, -R28, 1.4426950216293334961, -R39 ;  /* 0x3fb8aa3b1c277823 */ /* 0x000fe20000000927 */
[----:B------:R-:W-:Y:S01]  /*8d50*/  FFMA R0, -R29, 1.4426950216293334961, -R0 ;  /* 0x3fb8aa3b1d007823 */ /* 0x000fe20000000900 */
[----:B------:R-:W-:-:S02]  /*8d60*/  HADD2.F32 R89, -RZ, R10.H1_H1 ;  /* 0x3000000aff597230 */ /* 0x000fc40000004100 */
[----:B------:R-:W-:Y:S01]  /*8d70*/  FFMA R36, R153, R50, R36 ;  /* 0x0000003299247223 */ /* 0x000fe20000000024 */
[-C--:B------:R-:W-:Y:S01]  /*8d80*/  FFMA.SAT R50, -R31, R100.reuse, 0.5 ;  /* 0x3f0000001f327423 */ /* 0x080fe20000002164 */
[----:B------:R-:W-:Y:S01]  /*8d90*/  FFMA R39, -R28, 1.925963033500011079e-08, R39 ;  /* 0x32a570601c277823 */ /* 0x000fe20000000127 */
[----:B------:R3:W5:Y:S01]  /*8da0*/  MUFU.EX2 R46, R38 ;  /* 0x00000026002e7308 */ /* 0x0007620000000800 */
[----:B-1----:R-:W-:Y:S01]  /*8db0*/  FADD R37, R51, -12583039 ;  /* 0xcb40007f33257421 */ /* 0x002fe20000000000 */
[-C--:B------:R-:W-:Y:S01]  /*8dc0*/  FFMA.RM R88, R50, R101.reuse, 12582913 ;  /* 0x4b40000132587423 */ /* 0x080fe20000004065 */
[-C--:B------:R-:W-:Y:S01]  /*8dd0*/  FFMA.SAT R90, -R33, R100.reuse, 0.5 ;  /* 0x3f000000215a7423 */ /* 0x080fe20000002164 */
[--C-:B------:R-:W-:Y:S02]  /*8de0*/  HADD2.F32 R92, -RZ, R11.reuse.H0_H0 ;  /* 0x2000000bff5c7230 */ /* 0x100fe40000004100 */
[----:B------:R-:W-:Y:S01]  /*8df0*/  FFMA R37, -R30, 1.4426950216293334961, -R37 ;  /* 0x3fb8aa3b1e257823 */ /* 0x000fe20000000925 */
[----:B------:R-:W-:Y:S01]  /*8e00*/  FADD R52, R88, -12583039 ;  /* 0xcb40007f58347421 */ /* 0x000fe20000000000 */
[----:B------:R-:W-:Y:S01]  /*8e10*/  FFMA.RM R90, R90, R101, 12582913 ;  /* 0x4b4000015a5a7423 */ /* 0x000fe20000004065 */
[----:B------:R1:W5:Y:S01]  /*8e20*/  MUFU.EX2 R48, R39 ;  /* 0x0000002700307308 */ /* 0x0003620000000800 */
[----:B---3--:R-:W-:Y:S01]  /*8e30*/  FFMA R38, -R29, 1.925963033500011079e-08, R0 ;  /* 0x32a570601d267823 */ /* 0x008fe20000000100 */
[----:B------:R-:W-:Y:S01]  /*8e40*/  FMUL R0, R154, R53 ;  /* 0x000000359a007220 */ /* 0x000fe20000400000 */
[-C--:B------:R-:W-:Y:S01]  /*8e50*/  FFMA.SAT R53, -R32, R100.reuse, 0.5 ;  /* 0x3f00000020357423 */ /* 0x080fe20000002164 */
[-C--:B------:R-:W-:Y:S01]  /*8e60*/  FFMA.SAT R94, -R35, R100.reuse, 0.5 ;  /* 0x3f000000235e7423 */ /* 0x080fe20000002164 */
[----:B------:R-:W-:Y:S01]  /*8e70*/  SHF.L.U32 R3, R3, 0x17, RZ ;  /* 0x0000001703037819 */ /* 0x000fe200000006ff */
[-C--:B------:R-:W-:Y:S01]  /*8e80*/  FFMA.SAT R95, -R36, R100.reuse, 0.5 ;  /* 0x3f000000245f7423 */ /* 0x080fe20000002164 */
[----:B------:R-:W-:Y:S01]  /*8e90*/  SHF.L.U32 R41, R41, 0x17, RZ ;  /* 0x0000001729297819 */ /* 0x000fe200000006ff */
[----:B------:R3:W5:Y:S01]  /*8ea0*/  MUFU.EX2 R50, R38 ;  /* 0x0000002600327308 */ /* 0x0007620000000800 */
[----:B-1----:R-:W-:Y:S01]  /*8eb0*/  FFMA R39, -R30, 1.925963033500011079e-08, R37 ;  /* 0x32a570601e277823 */ /* 0x002fe20000000125 */
[----:B------:R-:W-:Y:S01]  /*8ec0*/  FFMA R37, R153, R89, R0 ;  /* 0x0000005999257223 */ /* 0x000fe20000000000 */
[----:B------:R-:W-:Y:S01]  /*8ed0*/  FFMA R0, -R31, 1.4426950216293334961, -R52 ;  /* 0x3fb8aa3b1f007823 */ /* 0x000fe20000000934 */
[-C--:B------:R-:W-:Y:S01]  /*8ee0*/  FFMA.RM R89, R53, R101.reuse, 12582913 ;  /* 0x4b40000135597423 */ /* 0x080fe20000004065 */
[-C--:B------:R-:W-:Y:S01]  /*8ef0*/  FFMA.RM R94, R94, R101.reuse, 12582913 ;  /* 0x4b4000015e5e7423 */ /* 0x080fe20000004065 */
[----:B------:R-:W-:Y:S01]  /*8f00*/  FFMA.SAT R97, -R37, R100, 0.5 ;  /* 0x3f00000025617423 */ /* 0x000fe20000002164 */
[----:B------:R-:W-:Y:S01]  /*8f10*/  FFMA R53, -R31, 1.925963033500011079e-08, R0 ;  /* 0x32a570601f357823 */ /* 0x000fe20000000100 */
[----:B------:R-:W-:Y:S01]  /*8f20*/  FADD R0, R90, -12583039 ;  /* 0xcb40007f5a007421 */ /* 0x000fe20000000000 */
[----:B---3--:R-:W-:Y:S01]  /*8f30*/  FMUL R38, R154, R54 ;  /* 0x000000369a267220 */ /* 0x008fe20000400000 */
[----:B------:R-:W-:Y:S01]  /*8f40*/  FFMA.SAT R54, -R34, R100, 0.5 ;  /* 0x3f00000022367423 */ /* 0x000fe20000002164 */
[----:B------:R1:W3:Y:S01]  /*8f50*/  MUFU.EX2 R52, R39 ;  /* 0x0000002700347308 */ /* 0x0002e20000000800 */
[----:B------:R-:W-:Y:S01]  /*8f60*/  FADD R91, R89, -12583039 ;  /* 0xcb40007f595b7421 */ /* 0x000fe20000000000 */
[----:B------:R-:W-:Y:S01]  /*8f70*/  FFMA R38, R153, R92, R38 ;  /* 0x0000005c99267223 */ /* 0x000fe20000000026 */
[----:B------:R-:W-:Y:S01]  /*8f80*/  FFMA.RM R93, R54, R101, 12582913 ;  /* 0x4b400001365d7423 */ /* 0x000fe20000004065 */
[----:B------:R-:W-:Y:S01]  /*8f90*/  FFMA R92, -R33, 1.4426950216293334961, -R0 ;  /* 0x3fb8aa3b215c7823 */ /* 0x000fe20000000900 */
[----:B------:R-:W-:Y:S01]  /*8fa0*/  FMUL R0, R154, R55 ;  /* 0x000000379a007220 */ /* 0x000fe20000400000 */
[----:B------:R-:W-:Y:S01]  /*8fb0*/  FFMA R91, -R32, 1.4426950216293334961, -R91 ;  /* 0x3fb8aa3b205b7823 */ /* 0x000fe2000000095b */
[----:B------:R-:W-:Y:S01]  /*8fc0*/  FADD R55, R93, -12583039 ;  /* 0xcb40007f5d377421 */ /* 0x000fe20000000000 */
[----:B------:R-:W-:Y:S01]  /*8fd0*/  FFMA.RM R98, R97, R101, 12582913 ;  /* 0x4b40000161627423 */ /* 0x000fe20000004065 */
[----:B-1----:R-:W-:-:S02]  /*8fe0*/  HADD2.F32 R39, -RZ, R11.H1_H1 ;  /* 0x3000000bff277230 */ /* 0x002fc40000004100 */
[----:B------:R-:W-:Y:S01]  /*8ff0*/  FFMA R91, -R32, 1.925963033500011079e-08, R91 ;  /* 0x32a57060205b7823 */ /* 0x000fe2000000015b */
[----:B------:R-:W-:Y:S01]  /*9000*/  FFMA R55, -R34, 1.4426950216293334961, -R55 ;  /* 0x3fb8aa3b22377823 */ /* 0x000fe20000000937 */
[----:B------:R-:W-:Y:S01]  /*9010*/  FFMA.SAT R99, -R38, R100, 0.5 ;  /* 0x3f00000026637423 */ /* 0x000fe20000002164 */
[----:B------:R-:W-:Y:S01]  /*9020*/  FFMA.RM R95, R95, R101, 12582913 ;  /* 0x4b4000015f5f7423 */ /* 0x000fe20000004065 */
[----:B------:R-:W-:Y:S01]  /*9030*/  FFMA R39, R153, R39, R0 ;  /* 0x0000002799277223 */ /* 0x000fe20000000000 */
[----:B------:R-:W-:Y:S01]  /*9040*/  FADD R0, R94, -12583039 ;  /* 0xcb40007f5e007421 */ /* 0x000fe20000000000 */
[----:B--2---:R-:W-:Y:S01]  /*9050*/  FFMA R102, R3, R40, 1 ;  /* 0x3f80000003667423 */ /* 0x004fe20000000028 */
[----:B------:R-:W-:Y:S01]  /*9060*/  FADD R40, R98, -12583039 ;  /* 0xcb40007f62287421 */ /* 0x000fe20000000000 */
[----:B------:R-:W-:Y:S01]  /*9070*/  FFMA.SAT R100, -R39, R100, 0.5 ;  /* 0x3f00000027647423 */ /* 0x000fe20000002164 */
[----:B------:R-:W-:Y:S01]  /*9080*/  FFMA R55, -R34, 1.925963033500011079e-08, R55 ;  /* 0x32a5706022377823 */ /* 0x000fe20000000137 */
[----:B------:R-:W-:Y:S01]  /*9090*/  FFMA R96, -R35, 1.4426950216293334961, -R0 ;  /* 0x3fb8aa3b23607823 */ /* 0x000fe20000000900 */
[----:B------:R1:W-:Y:S01]  /*90a0*/  MUFU.EX2 R54, R91 ;  /* 0x0000005b00367308 */ /* 0x0003e20000000800 */
[-C--:B------:R-:W-:Y:S01]  /*90b0*/  FFMA.RM R99, R99, R101.reuse, 12582913 ;  /* 0x4b40000163637423 */ /* 0x080fe20000004065 */
[----:B------:R-:W-:Y:S01]  /*90c0*/  FFMA.RM R100, R100, R101, 12582913 ;  /* 0x4b40000164647423 */ /* 0x000fe20000004065 */
[----:B------:R-:W-:Y:S01]  /*90d0*/  FFMA R40, -R37, 1.4426950216293334961, -R40 ;  /* 0x3fb8aa3b25287823 */ /* 0x000fe20000000928 */
[----:B------:R-:W-:Y:S01]  /*90e0*/  FFMA R96, -R35, 1.925963033500011079e-08, R96 ;  /* 0x32a5706023607823 */ /* 0x000fe20000000160 */
[----:B------:R-:W-:Y:S01]  /*90f0*/  SHF.L.U32 R43, R43, 0x17, RZ ;  /* 0x000000172b2b7819 */ /* 0x000fe200000006ff */
[----:B------:R-:W-:Y:S01]  /*9100*/  FADD R3, R99, -12583039 ;  /* 0xcb40007f63037421 */ /* 0x000fe20000000000 */
[----:B------:R-:W-:Y:S01]  /*9110*/  FFMA R40, -R37, 1.925963033500011079e-08, R40 ;  /* 0x32a5706025287823 */ /* 0x000fe20000000128 */
[----:B------:R4:W-:Y:S01]  /*9120*/  MUFU.EX2 R0, R55 ;  /* 0x0000003700007308 */ /* 0x0009e20000000800 */
[----:B-1----:R-:W-:Y:S01]  /*9130*/  FADD R91, R95, -12583039 ;  /* 0xcb40007f5f5b7421 */ /* 0x002fe20000000000 */
[----:B------:R-:W-:Y:S01]  /*9140*/  FFMA R92, -R33, 1.925963033500011079e-08, R92 ;  /* 0x32a57060215c7823 */ /* 0x000fe2000000015c */
[----:B------:R-:W-:Y:S01]  /*9150*/  SHF.L.U32 R45, R45, 0x17, RZ ;  /* 0x000000172d2d7819 */ /* 0x000fe200000006ff */
[----:B------:R-:W-:Y:S01]  /*9160*/  BSSY B1, `(.L_x_225) ;  /* 0x0000037000017945 */ /* 0x000fe20003800000 */
[----:B------:R-:W-:Y:S01]  /*9170*/  FFMA R97, -R36, 1.4426950216293334961, -R91 ;  /* 0x3fb8aa3b24617823 */ /* 0x000fe2000000095b */
[----:B------:R-:W-:-:S02]  /*9180*/  SHF.L.U32 R47, R47, 0x17, RZ ;  /* 0x000000172f2f7819 */ /* 0x000fc400000006ff */
[----:B------:R1:W-:Y:S01]  /*9190*/  MUFU.EX2 R91, R96 ;  /* 0x00000060005b7308 */ /* 0x0003e20000000800 */
[----:B----4-:R-:W-:Y:S01]  /*91a0*/  FFMA R55, R41, R42, 1 ;  /* 0x3f80000029377423 */ /* 0x010fe2000000002a */
[----:B------:R-:W-:Y:S01]  /*91b0*/  FADD R42, R100, -12583039 ;  /* 0xcb40007f642a7421 */ /* 0x000fe20000000000 */
[----:B------:R-:W-:Y:S01]  /*91c0*/  FFMA R41, -R38, 1.4426950216293334961, -R3 ;  /* 0x3fb8aa3b26297823 */ /* 0x000fe20000000903 */
[----:B------:R-:W-:Y:S01]  /*91d0*/  FFMA R97, -R36, 1.925963033500011079e-08, R97 ;  /* 0x32a5706024617823 */ /* 0x000fe20000000161 */
[----:B------:R-:W-:Y:S01]  /*91e0*/  SHF.L.U32 R49, R49, 0x17, RZ ;  /* 0x0000001731317819 */ /* 0x000fe200000006ff */
[----:B-----5:R-:W-:Y:S01]  /*91f0*/  FFMA R105, R45, R46, 1 ;  /* 0x3f8000002d697423 */ /* 0x020fe2000000002e */
[----:B------:R-:W-:Y:S01]  /*9200*/  FFMA R41, -R38, 1.925963033500011079e-08, R41 ;  /* 0x32a5706026297823 */ /* 0x000fe20000000129 */
[----:B------:R2:W-:Y:S01]  /*9210*/  MUFU.EX2 R3, R40 ;  /* 0x0000002800037308 */ /* 0x0005e20000000800 */
[----:B-1----:R-:W-:Y:S01]  /*9220*/  FFMA R96, R43, R44, 1 ;  /* 0x3f8000002b607423 */ /* 0x002fe2000000002c */
[----:B------:R-:W-:Y:S01]  /*9230*/  FFMA R44, -R39, 1.4426950216293334961, -R42 ;  /* 0x3fb8aa3b272c7823 */ /* 0x000fe2000000092a */
[----:B------:R-:W-:Y:S01]  /*9240*/  FFMA R104, R47, R48, 1 ;  /* 0x3f8000002f687423 */ /* 0x000fe20000000030 */
[----:B------:R-:W-:Y:S01]  /*9250*/  FFMA R107, R49, R50, 1 ;  /* 0x3f800000316b7423 */ /* 0x000fe20000000032 */
[----:B------:R-:W-:Y:S01]  /*9260*/  SHF.L.U32 R88, R88, 0x17, RZ ;  /* 0x0000001758587819 */ /* 0x000fe200000006ff */
[----:B------:R-:W-:Y:S01]  /*9270*/  FFMA R44, -R39, 1.925963033500011079e-08, R44 ;  /* 0x32a57060272c7823 */ /* 0x000fe2000000012c */
[----:B------:R-:W-:Y:S01]  /*9280*/  SHF.L.U32 R51, R51, 0x17, RZ ;  /* 0x0000001733337819 */ /* 0x000fe200000006ff */
[----:B------:R-:W1:Y:S01]  /*9290*/  MUFU.EX2 R53, R53 ;  /* 0x0000003500357308 */ /* 0x000e620000000800 */
[----:B--2---:R-:W-:-:S02]  /*92a0*/  IADD3 R40, R102, 0x1800000, RZ ;  /* 0x0180000066287810 */ /* 0x004fc40007ffe0ff */
[----:B------:R-:W-:Y:S01]  /*92b0*/  SHF.L.U32 R89, R89, 0x17, RZ ;  /* 0x0000001759597819 */ /* 0x000fe200000006ff */
[----:B---3--:R-:W-:Y:S01]  /*92c0*/  FFMA R106, R51, R52, 1 ;  /* 0x3f800000336a7423 */ /* 0x008fe20000000034 */
[----:B------:R-:W-:Y:S02]  /*92d0*/  LOP3.LUT R40, R40, 0x7f800000, RZ, 0xc0, !PT ;  /* 0x7f80000028287812 */ /* 0x000fe400078ec0ff */
[----:B------:R-:W-:Y:S01]  /*92e0*/  SHF.L.U32 R49, R90, 0x17, RZ ;  /* 0x000000175a317819 */ /* 0x000fe200000006ff */
[----:B------:R2:W3:Y:S01]  /*92f0*/  MUFU.EX2 R42, R41 ;  /* 0x00000029002a7308 */ /* 0x0004e20000000800 */
[----:B------:R-:W-:Y:S02]  /*9300*/  ISETP.GT.U32.AND P2, PT, R40, 0x1ffffff, PT ;  /* 0x01ffffff2800780c */ /* 0x000fe40003f44070 */
[----:B------:R-:W-:Y:S02]  /*9310*/  SHF.L.U32 R47, R93, 0x17, RZ ;  /* 0x000000175d2f7819 */ /* 0x000fe400000006ff */
[----:B------:R-:W-:-:S02]  /*9320*/  SHF.L.U32 R48, R94, 0x17, RZ ;  /* 0x000000175e307819 */ /* 0x000fc400000006ff */
[----:B------:R-:W-:Y:S01]  /*9330*/  SHF.L.U32 R46, R95, 0x17, RZ ;  /* 0x000000175f2e7819 */ /* 0x000fe200000006ff */
[----:B------:R-:W4:Y:S01]  /*9340*/  MUFU.EX2 R92, R92 ;  /* 0x0000005c005c7308 */ /* 0x000f220000000800 */
[----:B--2---:R-:W-:Y:S01]  /*9350*/  SHF.L.U32 R41, R99, 0x17, RZ ;  /* 0x0000001763297819 */ /* 0x004fe200000006ff */
[----:B-1----:R-:W-:Y:S01]  /*9360*/  FFMA R109, R88, R53, 1 ;  /* 0x3f800000586d7423 */ /* 0x002fe20000000035 */
[----:B------:R-:W-:Y:S01]  /*9370*/  SHF.L.U32 R40, R98, 0x17, RZ ;  /* 0x0000001762287819 */ /* 0x000fe200000006ff */
[----:B------:R-:W-:Y:S01]  /*9380*/  FFMA R88, R89, R54, 1 ;  /* 0x3f80000059587423 */ /* 0x000fe20000000036 */
[----:B------:R-:W-:Y:S01]  /*9390*/  SHF.L.U32 R100, R100, 0x17, RZ ;  /* 0x0000001764647819 */ /* 0x000fe200000006ff */
[----:B------:R-:W-:Y:S01]  /*93a0*/  FFMA R47, R47, R0, 1 ;  /* 0x3f8000002f2f7423 */ /* 0x000fe20000000000 */
[----:B------:R-:W-:Y:S01]  /*93b0*/  FFMA R48, R48, R91, 1 ;  /* 0x3f80000030307423 */ /* 0x000fe2000000005b */
[----:B------:R-:W1:Y:S01]  /*93c0*/  MUFU.EX2 R97, R97 ;  /* 0x0000006100617308 */ /* 0x000e620000000800 */
[----:B---3--:R-:W-:Y:S01]  /*93d0*/  FFMA R41, R41, R42, 1 ;  /* 0x3f80000029297423 */ /* 0x008fe2000000002a */
[----:B------:R-:W-:-:S06]  /*93e0*/  FFMA R40, R40, R3, 1 ;  /* 0x3f80000028287423 */ /* 0x000fcc0000000003 */
[----:B------:R-:W2:Y:S01]  /*93f0*/  MUFU.EX2 R43, R44 ;  /* 0x0000002c002b7308 */ /* 0x000ea20000000800 */
[----:B----4-:R-:W-:Y:S01]  /*9400*/  FFMA R49, R49, R92, 1 ;  /* 0x3f80000031317423 */ /* 0x010fe2000000005c */
        /* <DEDUP_REMOVED lines=8> */
.L_x_226:
[----:B------:R-:W1:Y:S02]  /*9490*/  MUFU.RCP R43, R102 ;  /* 0x00000066002b7308 */ /* 0x000e640000001000 */
[----:B-1----:R-:W-:-:S04]  /*94a0*/  FFMA R0, R102, R43, -1 ;  /* 0xbf80000066007423 */ /* 0x002fc8000000002b */
[----:B------:R-:W-:-:S04]  /*94b0*/  FADD.FTZ R0, -R0, -RZ ;  /* 0x800000ff00007221 */ /* 0x000fc80000010100 */
[----:B------:R-:W-:-:S07]  /*94c0*/  FFMA R43, R43, R0, R43 ;  /* 0x000000002b2b7223 */ /* 0x000fce000000002b */
.L_x_227:
[----:B------:R-:W-:Y:S05]  /*94d0*/  BSYNC B1 ;  /* 0x0000000000017941 */ /* 0x000fea0003800000 */
.L_x_225:
        /* <DEDUP_REMOVED lines=10> */
.L_x_229:
[----:B------:R-:W1:Y:S02]  /*9580*/  MUFU.RCP R44, R55 ;  /* 0x00000037002c7308 */ /* 0x000e640000001000 */
[----:B-1----:R-:W-:-:S04]  /*9590*/  FFMA R0, R55, R44, -1 ;  /* 0xbf80000037007423 */ /* 0x002fc8000000002c */
[----:B------:R-:W-:-:S04]  /*95a0*/  FADD.FTZ R3, -R0, -RZ ;  /* 0x800000ff00037221 */ /* 0x000fc80000010100 */
[----:B------:R-:W-:-:S07]  /*95b0*/  FFMA R44, R44, R3, R44 ;  /* 0x000000032c2c7223 */ /* 0x000fce000000002c */
.L_x_230:
[----:B------:R-:W-:Y:S05]  /*95c0*/  BSYNC B1 ;  /* 0x0000000000017941 */ /* 0x000fea0003800000 */
.L_x_228:
        /* <DEDUP_REMOVED lines=10> */
.L_x_232:
[----:B------:R-:W1:Y:S02]  /*9670*/  MUFU.RCP R45, R96 ;  /* 0x00000060002d7308 */ /* 0x000e640000001000 */
[----:B-1----:R-:W-:-:S04]  /*9680*/  FFMA R0, R96, R45, -1 ;  /* 0xbf80000060007423 */ /* 0x002fc8000000002d */
[----:B------:R-:W-:-:S04]  /*9690*/  FADD.FTZ R0, -R0, -RZ ;  /* 0x800000ff00007221 */ /* 0x000fc80000010100 */
[----:B------:R-:W-:-:S07]  /*96a0*/  FFMA R45, R45, R0, R45 ;  /* 0x000000002d2d7223 */ /* 0x000fce000000002d */
.L_x_233:
[----:B------:R-:W-:Y:S05]  /*96b0*/  BSYNC B1 ;  /* 0x0000000000017941 */ /* 0x000fea0003800000 */
.L_x_231:
        /* <DEDUP_REMOVED lines=10> */
.L_x_235:
[----:B------:R-:W1:Y:S02]  /*9760*/  MUFU.RCP R50, R105 ;  /* 0x0000006900327308 */ /* 0x000e640000001000 */
[----:B-1----:R-:W-:-:S04]  /*9770*/  FFMA R0, R105, R50, -1 ;  /* 0xbf80000069007423 */ /* 0x002fc80000000032 */
[----:B------:R-:W-:-:S04]  /*9780*/  FADD.FTZ R3, -R0, -RZ ;  /* 0x800000ff00037221 */ /* 0x000fc80000010100 */
[----:B------:R-:W-:-:S07]  /*9790*/  FFMA R50, R50, R3, R50 ;  /* 0x0000000332327223 */ /* 0x000fce0000000032 */
.L_x_236:
[----:B------:R-:W-:Y:S05]  /*97a0*/  BSYNC B1 ;  /* 0x0000000000017941 */ /* 0x000fea0003800000 */
.L_x_234:
        /* <DEDUP_REMOVED lines=10> */
.L_x_238:
[----:B------:R-:W1:Y:S02]  /*9850*/  MUFU.RCP R51, R104 ;  /* 0x0000006800337308 */ /* 0x000e640000001000 */
[----:B-1----:R-:W-:-:S04]  /*9860*/  FFMA R0, R104, R51, -1 ;  /* 0xbf80000068007423 */ /* 0x002fc80000000033 */
[----:B------:R-:W-:-:S04]  /*9870*/  FADD.FTZ R0, -R0, -RZ ;  /* 0x800000ff00007221 */ /* 0x000fc80000010100 */
[----:B------:R-:W-:-:S07]  /*9880*/  FFMA R51, R51, R0, R51 ;  /* 0x0000000033337223 */ /* 0x000fce0000000033 */
.L_x_239:
[----:B------:R-:W-:Y:S05]  /*9890*/  BSYNC B1 ;  /* 0x0000000000017941 */ /* 0x000fea0003800000 */
.L_x_237:
        /* <DEDUP_REMOVED lines=10> */
.L_x_241:
[----:B------:R-:W1:Y:S02]  /*9940*/  MUFU.RCP R52, R107 ;  /* 0x0000006b00347308 */ /* 0x000e640000001000 */
[----:B-1----:R-:W-:-:S04]  /*9950*/  FFMA R0, R107, R52, -1 ;  /* 0xbf8000006b007423 */ /* 0x002fc80000000034 */
[----:B------:R-:W-:-:S04]  /*9960*/  FADD.FTZ R3, -R0, -RZ ;  /* 0x800000ff00037221 */ /* 0x000fc80000010100 */
[----:B------:R-:W-:-:S07]  /*9970*/  FFMA R52, R52, R3, R52 ;  /* 0x0000000334347223 */ /* 0x000fce0000000034 */
.L_x_242:
[----:B------:R-:W-:Y:S05]  /*9980*/  BSYNC B1 ;  /* 0x0000000000017941 */ /* 0x000fea0003800000 */
.L_x_240:
        /* <DEDUP_REMOVED lines=10> */
.L_x_244:
[----:B------:R-:W1:Y:S02]  /*9a30*/  MUFU.RCP R53, R106 ;  /* 0x0000006a00357308 */ /* 0x000e640000001000 */
[----:B-1----:R-:W-:-:S04]  /*9a40*/  FFMA R0, R106, R53, -1 ;  /* 0xbf8000006a007423 */ /* 0x002fc80000000035 */
[----:B------:R-:W-:-:S04]  /*9a50*/  FADD.FTZ R0, -R0, -RZ ;  /* 0x800000ff00007221 */ /* 0x000fc80000010100 */
[----:B------:R-:W-:-:S07]  /*9a60*/  FFMA R53, R53, R0, R53 ;  /* 0x0000000035357223 */ /* 0x000fce0000000035 */
.L_x_245:
[----:B------:R-:W-:Y:S05]  /*9a70*/  BSYNC B1 ;  /* 0x0000000000017941 */ /* 0x000fea0003800000 */
.L_x_243:
        /* <DEDUP_REMOVED lines=10> */
.L_x_247:
[----:B------:R-:W1:Y:S02]  /*9b20*/  MUFU.RCP R54, R109 ;  /* 0x0000006d00367308 */ /* 0x000e640000001000 */
[----:B-1----:R-:W-:-:S04]  /*9b30*/  FFMA R0, R109, R54, -1 ;  /* 0xbf8000006d007423 */ /* 0x002fc80000000036 */
[----:B------:R-:W-:-:S04]  /*9b40*/  FADD.FTZ R3, -R0, -RZ ;  /* 0x800000ff00037221 */ /* 0x000fc80000010100 */
[----:B------:R-:W-:-:S07]  /*9b50*/  FFMA R54, R54, R3, R54 ;  /* 0x0000000336367223 */ /* 0x000fce0000000036 */
.L_x_248:
[----:B------:R-:W-:Y:S05]  /*9b60*/  BSYNC B1 ;  /* 0x0000000000017941 */ /* 0x000fea0003800000 */
.L_x_246:
        /* <DEDUP_REMOVED lines=10> */
.L_x_250:
[----:B------:R-:W1:Y:S02]  /*9c10*/  MUFU.RCP R55, R88 ;  /* 0x0000005800377308 */ /* 0x000e640000001000 */
[----:B-1----:R-:W-:-:S04]  /*9c20*/  FFMA R0, R88, R55, -1 ;  /* 0xbf80000058007423 */ /* 0x002fc80000000037 */
[----:B------:R-:W-:-:S04]  /*9c30*/  FADD.FTZ R0, -R0, -RZ ;  /* 0x800000ff00007221 */ /* 0x000fc80000010100 */
[----:B------:R-:W-:-:S07]  /*9c40*/  FFMA R55, R55, R0, R55 ;  /* 0x0000000037377223 */ /* 0x000fce0000000037 */
.L_x_251:
[----:B------:R-:W-:Y:S05]  /*9c50*/  BSYNC B1 ;  /* 0x0000000000017941 */ /* 0x000fea0003800000 */
.L_x_249:
        /* <DEDUP_REMOVED lines=10> */
.L_x_253:
[----:B------:R-:W1:Y:S02]  /*9d00*/  MUFU.RCP R88, R49 ;  /* 0x0000003100587308 */ /* 0x000e640000001000 */
[----:B-1----:R-:W-:-:S04]  /*9d10*/  FFMA R0, R49, R88, -1 ;  /* 0xbf80000031007423 */ /* 0x002fc80000000058 */
[----:B------:R-:W-:-:S04]  /*9d20*/  FADD.FTZ R3, -R0, -RZ ;  /* 0x800000ff00037221 */ /* 0x000fc80000010100 */
[----:B------:R-:W-:-:S07]  /*9d30*/  FFMA R88, R88, R3, R88 ;  /* 0x0000000358587223 */ /* 0x000fce0000000058 */
.L_x_254:
[----:B------:R-:W-:Y:S05]  /*9d40*/  BSYNC B1 ;  /* 0x0000000000017941 */ /* 0x000fea0003800000 */
.L_x_252:
        /* <DEDUP_REMOVED lines=10> */
.L_x_256:
[----:B------:R-:W1:Y:S02]  /*9df0*/  MUFU.RCP R0, R47 ;  /* 0x0000002f00007308 */ /* 0x000e640000001000 */
[----:B-1----:R-:W-:-:S04]  /*9e00*/  FFMA R3, R47, R0, -1 ;  /* 0xbf8000002f037423 */ /* 0x002fc80000000000 */
[----:B------:R-:W-:-:S04]  /*9e10*/  FADD.FTZ R3, -R3, -RZ ;  /* 0x800000ff03037221 */ /* 0x000fc80000010100 */
[----:B------:R-:W-:-:S07]  /*9e20*/  FFMA R49, R0, R3, R0 ;  /* 0x0000000300317223 */ /* 0x000fce0000000000 */
.L_x_257:
[----:B------:R-:W-:Y:S05]  /*9e30*/  BSYNC B1 ;  /* 0x0000000000017941 */ /* 0x000fea0003800000 */
.L_x_255:
        /* <DEDUP_REMOVED lines=10> */
.L_x_259:
[----:B------:R-:W1:Y:S02]  /*9ee0*/  MUFU.RCP R3, R48 ;  /* 0x0000003000037308 */ /* 0x000e640000001000 */
[----:B-1----:R-:W-:-:S04]  /*9ef0*/  FFMA R0, R48, R3, -1 ;  /* 0xbf80000030007423 */ /* 0x002fc80000000003 */
[----:B------:R-:W-:-:S04]  /*9f00*/  FADD.FTZ R0, -R0, -RZ ;  /* 0x800000ff00007221 */ /* 0x000fc80000010100 */
[----:B------:R-:W-:-:S07]  /*9f10*/  FFMA R90, R3, R0, R3 ;  /* 0x00000000035a7223 */ /* 0x000fce0000000003 */
.L_x_260:
[----:B------:R-:W-:Y:S05]  /*9f20*/  BSYNC B1 ;  /* 0x0000000000017941 */ /* 0x000fea0003800000 */
.L_x_258:
        /* <DEDUP_REMOVED lines=10> */
.L_x_262:
[----:B------:R-:W1:Y:S02]  /*9fd0*/  MUFU.RCP R47, R46 ;  /* 0x0000002e002f7308 */ /* 0x000e640000001000 */
[----:B-1----:R-:W-:-:S04]  /*9fe0*/  FFMA R0, R46, R47, -1 ;  /* 0xbf8000002e007423 */ /* 0x002fc8000000002f */
[----:B------:R-:W-:-:S04]  /*9ff0*/  FADD.FTZ R0, -R0, -RZ ;  /* 0x800000ff00007221 */ /* 0x000fc80000010100 */
[----:B------:R-:W-:-:S07]  /*a000*/  FFMA R47, R47, R0, R47 ;  /* 0x000000002f2f7223 */ /* 0x000fce000000002f */
.L_x_263:
[----:B------:R-:W-:Y:S05]  /*a010*/  BSYNC B1 ;  /* 0x0000000000017941 */ /* 0x000fea0003800000 */
.L_x_261:
        /* <DEDUP_REMOVED lines=10> */
.L_x_265:
[----:B------:R-:W1:Y:S02]  /*a0c0*/  MUFU.RCP R3, R40 ;  /* 0x0000002800037308 */ /* 0x000e640000001000 */
[----:B-1----:R-:W-:-:S04]  /*a0d0*/  FFMA R0, R40, R3, -1 ;  /* 0xbf80000028007423 */ /* 0x002fc80000000003 */
[----:B------:R-:W-:-:S04]  /*a0e0*/  FADD.FTZ R0, -R0, -RZ ;  /* 0x800000ff00007221 */ /* 0x000fc80000010100 */
[----:B------:R-:W-:-:S07]  /*a0f0*/  FFMA R46, R3, R0, R3 ;  /* 0x00000000032e7223 */ /* 0x000fce0000000003 */
.L_x_266:
[----:B------:R-:W-:Y:S05]  /*a100*/  BSYNC B1 ;  /* 0x0000000000017941 */ /* 0x000fea0003800000 */
.L_x_264:
        /* <DEDUP_REMOVED lines=10> */
.L_x_268:
[----:B------:R-:W1:Y:S02]  /*a1b0*/  MUFU.RCP R0, R41 ;  /* 0x0000002900007308 */ /* 0x000e640000001000 */
[----:B-1----:R-:W-:-:S04]  /*a1c0*/  FFMA R3, R41, R0, -1 ;  /* 0xbf80000029037423 */ /* 0x002fc80000000000 */
[----:B------:R-:W-:-:S04]  /*a1d0*/  FADD.FTZ R3, -R3, -RZ ;  /* 0x800000ff03037221 */ /* 0x000fc80000010100 */
[----:B------:R-:W-:-:S07]  /*a1e0*/  FFMA R89, R0, R3, R0 ;  /* 0x0000000300597223 */ /* 0x000fce0000000000 */
.L_x_269:
[----:B------:R-:W-:Y:S05]  /*a1f0*/  BSYNC B1 ;  /* 0x0000000000017941 */ /* 0x000fea0003800000 */
.L_x_267:
        /* <DEDUP_REMOVED lines=9> */
.L_x_271:
[----:B------:R-:W1:Y:S02]  /*a290*/  MUFU.RCP R3, R42 ;  /* 0x0000002a00037308 */ /* 0x000e640000001000 */
[----:B-1----:R-:W-:-:S04]  /*a2a0*/  FFMA R0, R42, R3, -1 ;  /* 0xbf8000002a007423 */ /* 0x002fc80000000003 */
[----:B------:R-:W-:-:S04]  /*a2b0*/  FADD.FTZ R0, -R0, -RZ ;  /* 0x800000ff00007221 */ /* 0x000fc80000010100 */
[----:B------:R-:W-:-:S07]  /*a2c0*/  FFMA R0, R3, R0, R3 ;  /* 0x0000000003007223 */ /* 0x000fce0000000003 */
.L_x_272:
[----:B------:R-:W-:Y:S05]  /*a2d0*/  BSYNC B1 ;  /* 0x0000000000017941 */ /* 0x000fea0003800000 */
.L_x_270:
        /* <DEDUP_REMOVED lines=23> */
[----:B------:R-:W-:Y:S02]  /*a450*/  F2FP.F16.F32.PACK_AB R47, R0, R89 ;  /* 0x00000059002f723e */ /* 0x000fe400000000ff */
[----:B------:R-:W-:Y:S01]  /*a460*/  F2FP.F16.F32.PACK_AB R44, R88, R55 ;  /* 0x00000037582c723e */ /* 0x000fe200000000ff */
[----:B------:R1:W-:Y:S01]  /*a470*/  STSM.16.M88.4 [R14+0x6200], R24 ;  /* 0x006200180e007844 */ /* 0x0003e20000000200 */
        /* <DEDUP_REMOVED lines=14> */
[----:B------:R-:W-:Y:S02]  /*a560*/  UIADD3 UR8, UR52, 0x6200, URZ ;  /* 0x0000620034087890 */ /* 0x000fe4000fffe03f */
[----:B------:R-:W-:Y:S01]  /*a570*/  UIADD3.X UR7, URZ, UR55, URZ, UP0, !UPT ;  /* 0x000000373f077290 */ /* 0x000fe200087fe43f */
[----:B------:R-:W-:-:S08]  /*a580*/  UMOV UR11, UR47 ;  /* 0x0000002f000b7c82 */ /* 0x000fd00008000000 */
[----:B------:R2:W-:Y:S01]  /*a590*/  UTMASTG.3D [UR8], [UR6] ;  /* 0x00000008060073b5 */ /* 0x0005e20008010000 */
[----:B------:R0:W-:Y:S01]  /*a5a0*/  UTMACMDFLUSH ;  /* 0x00000000000079b7 */ /* 0x0001e20000000000 */
[----:B--2---:R-:W-:-:S04]  /*a5b0*/  DEPBAR.LE SB0, 0x1 ;  /* 0x000080400000791a */ /* 0x004fc80000000000 */
.L_x_274:
[----:B------:R-:W-:Y:S05]  /*a5c0*/  BSYNC B0 ;  /* 0x0000000000007941 */ /* 0x000fea0003800000 */
.L_x_273:
        /* <DEDUP_REMOVED lines=8> */
.L_x_277:
[----:B------:R-:W-:-:S04]  /*a650*/  ULEA UR4, UR5, UR52, 0x3 ;  /* 0x0000003405047291 */ /* 0x000fc8000f8e183f */
[----:B------:R-:W-:-:S04]  /*a660*/  UIADD3 UR4, UR4, 0x60, URZ ;  /* 0x0000006004047890 */ /* 0x000fc8000fffe03f */
[----:B------:R-:W-:-:S09]  /*a670*/  UPRMT UR4, UR51, 0x654, UR4 ;  /* 0x0000065433047896 */ /* 0x000fd20008000004 */
[----:B------:R-:W-:Y:S03]  /*a680*/  SYNCS.ARRIVE.TRANS64.RED.A1T0 RZ, [UR4], RZ ;  /* 0x000000ffffff79a7 */ /* 0x000fe60008100404 */
.L_x_276:
[----:B------:R-:W-:Y:S05]  /*a690*/  BSYNC B0 ;  /* 0x0000000000007941 */ /* 0x000fea0003800000 */
.L_x_275:
        /* <DEDUP_REMOVED lines=8> */
.L_x_280:
[----:B------:R-:W-:Y:S01]  /*a720*/  LEA R0, R12, UR52, 0x3 ;  /* 0x000000340c007c11 */ /* 0x000fe2000f8e18ff */
[----:B------:R-:W-:Y:S01]  /*a730*/  BSSY B1, `(.L_x_281) ;  /* 0x0000006000017945 */ /* 0x000fe20003800000 */
[----:B------:R-:W-:Y:S02]  /*a740*/  SHF.L.U32 R3, R20, 0x1f, RZ ;  /* 0x0000001f14037819 */ /* 0x000fe400000006ff */
[----:B------:R-:W-:Y:S02]  /*a750*/  @!P1 LEA R26, R12, R15, 0xd ;  /* 0x0000000f0c1a9211 */ /* 0x000fe400078e68ff */
[----:B------:R-:W1:Y:S02]  /*a760*/  SYNCS.PHASECHK.TRANS64.TRYWAIT P2, [R0+URZ+0x40], R3 ;  /* 0x00004003000075a7 */ /* 0x000e64000804017f */
[----:B------:R-:W-:Y:S01]  /*a770*/  @!P1 LEA R25, R155, R26, 0x1 ;  /* 0x0000001a9b199211 */ /* 0x000fe200078e08ff */
[----:B-1----:R-:W-:Y:S06]  /*a780*/  @!P2 BRA `(.L_x_282) ;  /* 0x000000b40078a947 */ /* 0x002fec0003800000 */
.L_x_615:
[----:B------:R-:W-:Y:S05]  /*a790*/  BSYNC B1 ;  /* 0x0000000000017941 */ /* 0x000fea0003800000 */
.L_x_281:
        /* <DEDUP_REMOVED lines=8> */
.L_x_279:
[----:B------:R-:W-:Y:S05]  /*a820*/  BSYNC B0 ;  /* 0x0000000000007941 */ /* 0x000fea0003800000 */
.L_x_278:
[--C-:B---3--:R-:W-:Y:S02]  /*a830*/  HADD2.F32 R3, -RZ, R4.reuse.H1_H1 ;  /* 0x30000004ff037230 */ /* 0x108fe40000004100 */
[C---:B------:R-:W-:Y:S01]  /*a840*/  FMUL R26, R154.reuse, R121 ;  /* 0x000000799a1a7220 */ /* 0x040fe20000400000 */
[----:B------:R-:W-:Y:S02]  /*a850*/  HADD2.F32 R25, -RZ, R4.H0_H0 ;  /* 0x20000004ff197230 */ /* 0x000fe40000004100 */
[C---:B------:R-:W-:Y:S01]  /*a860*/  FMUL R30, R154.reuse, R125 ;  /* 0x0000007d9a1e7220 */ /* 0x040fe20000400000 */
[C---:B------:R-:W-:Y:S01]  /*a870*/  FMUL R120, R154.reuse, R120 ;  /* 0x000000789a787220 */ /* 0x040fe20000400000 */
[C---:B------:R-:W-:Y:S01]  /*a880*/  FFMA R26, R153.reuse, R3, R26 ;  /* 0x00000003991a7223 */ /* 0x040fe2000000001a */
[----:B------:R-:W-:Y:S01]  /*a890*/  HADD2.F32 R3, -RZ, R6.H1_H1 ;  /* 0x30000006ff037230 */ /* 0x000fe20000004100 */
[----:B------:R-:W-:Y:S01]  /*a8a0*/  MOV R101, 0x3bbb989d ;  /* 0x3bbb989d00657802 */ /* 0x000fe20000000f00 */
[C---:B------:R-:W-:Y:S01]  /*a8b0*/  FFMA R25, R153.reuse, R25, R120 ;  /* 0x0000001999197223 */ /* 0x040fe20000000078 */
[----:B------:R-:W-:Y:S01]  /*a8c0*/  FMUL R32, R154, R127 ;  /* 0x0000007f9a207220 */ /* 0x000fe20000400000 */
[----:B------:R-:W-:Y:S01]  /*a8d0*/  MOV R103, 0x437c0000 ;  /* 0x437c000000677802 */ /* 0x000fe20000000f00 */
[----:B------:R-:W-:Y:S01]  /*a8e0*/  FFMA R30, R153, R3, R30 ;  /* 0x00000003991e7223 */ /* 0x000fe2000000001e */
[----:B------:R-:W-:-:S02]  /*a8f0*/  HADD2.F32 R3, -RZ, R7.H1_H1 ;  /* 0x30000007ff037230 */ /* 0x000fc40000004100 */
[----:B------:R-:W-:Y:S01]  /*a900*/  FFMA.SAT R0, -R25, R101, 0.5 ;  /* 0x3f00000019007423 */ /* 0x000fe20000002165 */
[--C-:B------:R-:W-:Y:S02]  /*a910*/  HADD2.F32 R27, -RZ, R5.reuse.H0_H0 ;  /* 0x20000005ff1b7230 */ /* 0x100fe40000004100 */
[----:B------:R-:W-:Y:S01]  /*a920*/  FMUL R122, R154, R122 ;  /* 0x0000007a9a7a7220 */ /* 0x000fe20000400000 */
[----:B------:R-:W-:Y:S02]  /*a930*/  HADD2.F32 R29, -RZ, R5.H1_H1 ;  /* 0x30000005ff1d7230 */ /* 0x000fe40000004100 */
[C---:B------:R-:W-:Y:S01]  /*a940*/  FFMA R32, R153.reuse, R3, R32 ;  /* 0x0000000399207223 */ /* 0x040fe20000000020 */
[----:B------:R-:W-:Y:S01]  /*a950*/  FFMA.SAT R3, -R26, R101, 0.5 ;  /* 0x3f0000001a037423 */ /* 0x000fe20000002165 */
[----:B------:R-:W-:Y:S01]  /*a960*/  FFMA.RM R0, R0, R103, 12582913 ;  /* 0x4b40000100007423 */ /* 0x000fe20000004067 */
[----:B------:R-:W-:Y:S01]  /*a970*/  FFMA R27, R153, R27, R122 ;  /* 0x0000001b991b7223 */ /* 0x000fe2000000007a */
[----:B------:R-:W-:Y:S01]  /*a980*/  FMUL R28, R154, R123 ;  /* 0x0000007b9a1c7220 */ /* 0x000fe20000400000 */
[----:B------:R-:W-:Y:S01]  /*a990*/  FFMA.RM R41, R3, R103, 12582913 ;  /* 0x4b40000103297423 */ /* 0x000fe20000004067 */
[----:B------:R-:W-:Y:S01]  /*a9a0*/  FADD R34, R0, -12583039 ;  /* 0xcb40007f00227421 */ /* 0x000fe20000000000 */
[----:B------:R-:W-:Y:S01]  /*a9b0*/  FFMA.SAT R35, -R27, R101, 0.5 ;  /* 0x3f0000001b237423 */ /* 0x000fe20000002165 */
[----:B------:R-:W-:Y:S01]  /*a9c0*/  FFMA R28, R153, R29, R28 ;  /* 0x0000001d991c7223 */ /* 0x000fe2000000001c */
[----:B------:R-:W-:Y:S01]  /*a9d0*/  FADD R3, R41, -12583039 ;  /* 0xcb40007f29037421 */ /* 0x000fe20000000000 */
[----:B------:R-:W-:-:S02]  /*a9e0*/  HADD2.F32 R29, -RZ, R6.H0_H0 ;  /* 0x20000006ff1d7230 */ /* 0x000fc40000004100 */
[C---:B------:R-:W-:Y:S01]  /*a9f0*/  FMUL R124, R154.reuse, R124 ;  /* 0x0000007c9a7c7220 */ /* 0x040fe20000400000 */
[----:B----4-:R-:W-:Y:S02]  /*aa00*/  HADD2.F32 R37, -RZ, R8.H1_H1 ;  /* 0x30000008ff257230 */ /* 0x010fe40000004100 */
[----:B------:R-:W-:Y:S01]  /*aa10*/  FFMA R36, -R25, 1.4426950216293334961, -R34 ;  /* 0x3fb8aa3b19247823 */ /* 0x000fe20000000922 */
[----:B------:R-:W-:Y:S01]  /*aa20*/  FMUL R34, R154, R129 ;  /* 0x000000819a227220 */ /* 0x000fe20000400000 */
[----:B------:R-:W-:Y:S01]  /*aa30*/  FFMA.RM R43, R35, R103, 12582913 ;  /* 0x4b400001232b7423 */ /* 0x000fe20000004067 */
[----:B------:R-:W-:Y:S01]  /*aa40*/  FFMA R35, -R26, 1.4426950216293334961, -R3 ;  /* 0x3fb8aa3b1a237823 */ /* 0x000fe20000000903 */
[----:B------:R-:W-:Y:S02]  /*aa50*/  HADD2.F32 R40, -RZ, R9.H0_H0 ;  /* 0x20000009ff287230 */ /* 0x000fe40000004100 */
[----:B------:R-:W-:Y:S01]  /*aa60*/  FMUL R130, R154, R130 ;  /* 0x000000829a827220 */ /* 0x000fe20000400000 */
[C---:B------:R-:W-:Y:S01]  /*aa70*/  FFMA R29, R153.reuse, R29, R124 ;  /* 0x0000001d991d7223 */ /* 0x040fe2000000007c */
[----:B------:R-:W-:Y:S01]  /*aa80*/  FFMA R34, R153, R37, R34 ;  /* 0x0000002599227223 */ /* 0x000fe20000000022 */
[----:B------:R-:W-:Y:S01]  /*aa90*/  FFMA R36, -R25, 1.925963033500011079e-08, R36 ;  /* 0x32a5706019247823 */ /* 0x000fe20000000124 */
[----:B------:R-:W-:Y:S01]  /*aaa0*/  FFMA R37, -R26, 1.925963033500011079e-08, R35 ;  /* 0x32a570601a257823 */ /* 0x000fe20000000123 */
[----:B------:R-:W-:-:S02]  /*aab0*/  HADD2.F32 R31, -RZ, R7.H0_H0 ;  /* 0x20000007ff1f7230 */ /* 0x000fc40000004100 */
[----:B------:R-:W-:Y:S01]  /*aac0*/  FFMA R35, R153, R40, R130 ;  /* 0x0000002899237223 */ /* 0x000fe20000000082 */
[----:B------:R-:W-:Y:S01]  /*aad0*/  FMUL R126, R154, R126 ;  /* 0x0000007e9a7e7220 */ /* 0x000fe20000400000 */
[-C--:B------:R-:W-:Y:S01]  /*aae0*/  FFMA.SAT R40, -R29, R101.reuse, 0.5 ;  /* 0x3f0000001d287423 */ /* 0x080fe20000002165 */
[----:B------:R1:W2:Y:S01]  /*aaf0*/  MUFU.EX2 R3, R36 ;  /* 0x0000002400037308 */ /* 0x0002a20000000800 */
[----:B------:R-:W-:Y:S02]  /*ab00*/  HADD2.F32 R48, -RZ, R9.H1_H1 ;  /* 0x30000009ff307230 */ /* 0x000fe40000004100 */
[-C--:B------:R-:W-:Y:S01]  /*ab10*/  FFMA.SAT R46, -R30, R101.reuse, 0.5 ;  /* 0x3f0000001e2e7423 */ /* 0x080fe20000002165 */
[----:B------:R-:W-:Y:S01]  /*ab20*/  FFMA.SAT R39, -R28, R101, 0.5 ;  /* 0x3f0000001c277423 */ /* 0x000fe20000002165 */
[----:B------:R-:W-:Y:S01]  /*ab30*/  FADD R38, R43, -12583039 ;  /* 0xcb40007f2b267421 */ /* 0x000fe20000000000 */
[----:B------:R-:W-:Y:S01]  /*ab40*/  FFMA R31, R153, R31, R126 ;  /* 0x0000001f991f7223 */ /* 0x000fe2000000007e */
[----:B------:R-:W-:-:S02]  /*ab50*/  HADD2.F32 R33, -RZ, R8.H0_H0 ;  /* 0x20000008ff217230 */ /* 0x000fc40000004100 */
[----:B------:R-:W-:Y:S01]  /*ab60*/  FFMA.RM R47, R40, R103, 12582913 ;  /* 0x4b400001282f7423 */ /* 0x000fe20000004067 */
[C---:B------:R-:W-:Y:S01]  /*ab70*/  FMUL R128, R154.reuse, R128 ;  /* 0x000000809a807220 */ /* 0x040fe20000400000 */
[----:B-1----:R-:W-:Y:S01]  /*ab80*/  FMUL R36, R154, R131 ;  /* 0x000000839a247220 */ /* 0x002fe20000400000 */
[-C--:B------:R-:W-:Y:S01]  /*ab90*/  FFMA.RM R49, R46, R103.reuse, 12582913 ;  /* 0x4b4000012e317423 */ /* 0x080fe20000004067 */
[----:B------:R-:W-:Y:S01]  /*aba0*/  FFMA.RM R45, R39, R103, 12582913 ;  /* 0x4b400001272d7423 */ /* 0x000fe20000004067 */
[----:B------:R-:W-:Y:S01]  /*abb0*/  FFMA R38, -R27, 1.4426950216293334961, -R38 ;  /* 0x3fb8aa3b1b267823 */ /* 0x000fe20000000926 */
[----:B------:R-:W-:Y:S01]  /*abc0*/  FFMA R36, R153, R48, R36 ;  /* 0x0000003099247223 */ /* 0x000fe20000000024 */
[----:B------:R-:W-:Y:S01]  /*abd0*/  FADD R40, R47, -12583039 ;  /* 0xcb40007f2f287421 */ /* 0x000fe20000000000 */
[----:B------:R-:W-:Y:S01]  /*abe0*/  FFMA.SAT R48, -R31, R101, 0.5 ;  /* 0x3f0000001f307423 */ /* 0x000fe20000002165 */
[----:B------:R-:W-:Y:S01]  /*abf0*/  FFMA R33, R153, R33, R128 ;  /* 0x0000002199217223 */ /* 0x000fe20000000080 */
[----:B------:R1:W3:Y:S01]  /*ac00*/  MUFU.EX2 R42, R37 ;  /* 0x00000025002a7308 */ /* 0x0002e20000000800 */
[----:B------:R-:W-:-:S02]  /*ac10*/  HADD2.F32 R50, -RZ, R10.H0_H0 ;  /* 0x2000000aff327230 */ /* 0x000fc40000004100 */
[----:B------:R-:W-:Y:S01]  /*ac20*/  FADD R39, R45, -12583039 ;  /* 0xcb40007f2d277421 */ /* 0x000fe20000000000 */
[----:B------:R-:W-:Y:S01]  /*ac30*/  FFMA R38, -R27, 1.925963033500011079e-08, R38 ;  /* 0x32a570601b267823 */ /* 0x000fe20000000126 */
[----:B------:R-:W-:Y:S01]  /*ac40*/  FMUL R132, R154, R132 ;  /* 0x000000849a847220 */ /* 0x000fe20000400000 */
[----:B------:R-:W-:Y:S01]  /*ac50*/  FFMA R40, -R29, 1.4426950216293334961, -R40 ;  /* 0x3fb8aa3b1d287823 */ /* 0x000fe20000000928 */
[----:B------:R-:W-:Y:S01]  /*ac60*/  FFMA.RM R52, R48, R103, 12582913 ;  /* 0x4b40000130347423 */ /* 0x000fe20000004067 */
[----:B------:R-:W-:Y:S01]  /*ac70*/  FFMA.SAT R53, -R33, R101, 0.5 ;  /* 0x3f00000021357423 */ /* 0x000fe20000002165 */
[----:B------:R-:W-:Y:S01]  /*ac80*/  FFMA R39, -R28, 1.4426950216293334961, -R39 ;  /* 0x3fb8aa3b1c277823 */ /* 0x000fe20000000927 */
[----:B-1----:R-:W-:Y:S01]  /*ac90*/  FADD R37, R49, -12583039 ;  /* 0xcb40007f31257421 */ /* 0x002fe20000000000 */
[----:B------:R1:W4:Y:S01]  /*aca0*/  MUFU.EX2 R44, R38 ;  /* 0x00000026002c7308 */ /* 0x0003220000000800 */
[----:B------:R-:W-:Y:S01]  /*acb0*/  FFMA R40, -R29, 1.925963033500011079e-08, R40 ;  /* 0x32a570601d287823 */ /* 0x000fe20000000128 */
[----:B------:R-:W-:Y:S01]  /*acc0*/  FFMA.RM R89, R53, R103, 12582913 ;  /* 0x4b40000135597423 */ /* 0x000fe20000004067 */
[----:B------:R-:W-:Y:S01]  /*acd0*/  FFMA R51, -R30, 1.4426950216293334961, -R37 ;  /* 0x3fb8aa3b1e337823 */ /* 0x000fe20000000925 */
[----:B------:R-:W-:Y:S01]  /*ace0*/  FFMA R37, R153, R50, R132 ;  /* 0x0000003299257223 */ /* 0x000fe20000000084 */
[----:B------:R-:W-:Y:S01]  /*acf0*/  FFMA.SAT R50, -R32, R101, 0.5 ;  /* 0x3f00000020327423 */ /* 0x000fe20000002165 */
[----:B------:R-:W-:Y:S01]  /*ad00*/  FFMA R39, -R28, 1.925963033500011079e-08, R39 ;  /* 0x32a570601c277823 */ /* 0x000fe20000000127 */
[----:B------:R-:W-:Y:S01]  /*ad10*/  FFMA R51, -R30, 1.925963033500011079e-08, R51 ;  /* 0x32a570601e337823 */ /* 0x000fe20000000133 */
[----:B------:R5:W-:Y:S01]  /*ad20*/  MUFU.EX2 R48, R40 ;  /* 0x0000002800307308 */ /* 0x000be20000000800 */
[----:B-1----:R-:W-:Y:S01]  /*ad30*/  FADD R38, R52, -12583039 ;  /* 0xcb40007f34267421 */ /* 0x002fe20000000000 */
[----:B------:R-:W-:Y:S01]  /*ad40*/  FFMA.RM R55, R50, R103, 12582913 ;  /* 0x4b40000132377423 */ /* 0x000fe20000004067 */
[----:B------:R-:W-:-:S02]  /*ad50*/  HADD2.F32 R88, -RZ, R10.H1_H1 ;  /* 0x3000000aff587230 */ /* 0x000fc40000004100 */
[C---:B------:R-:W-:Y:S01]  /*ad60*/  FMUL R134, R154.reuse, R134 ;  /* 0x000000869a867220 */ /* 0x040fe20000400000 */
[----:B------:R-:W-:Y:S01]  /*ad70*/  FFMA R54, -R31, 1.4426950216293334961, -R38 ;  /* 0x3fb8aa3b1f367823 */ /* 0x000fe20000000926 */
[----:B------:R-:W-:Y:S01]  /*ad80*/  FMUL R38, R154, R133 ;  /* 0x000000859a267220 */ /* 0x000fe20000400000 */
[--C-:B------:R-:W-:Y:S01]  /*ad90*/  HADD2.F32 R91, -RZ, R11.reuse.H0_H0 ;  /* 0x2000000bff5b7230 */ /* 0x100fe20000004100 */
[----:B------:R1:W-:Y:S01]  /*ada0*/  MUFU.EX2 R46, R39 ;  /* 0x00000027002e7308 */ /* 0x0003e20000000800 */
[----:B-----5:R-:W-:Y:S01]  /*adb0*/  FADD R40, R89, -12583039 ;  /* 0xcb40007f59287421 */ /* 0x020fe20000000000 */
[----:B------:R-:W-:Y:S01]  /*adc0*/  FFMA R54, -R31, 1.925963033500011079e-08, R54 ;  /* 0x32a570601f367823 */ /* 0x000fe20000000136 */
[----:B------:R-:W-:Y:S01]  /*add0*/  FFMA.SAT R92, -R35, R101, 0.5 ;  /* 0x3f000000235c7423 */ /* 0x000fe20000002165 */
[----:B------:R-:W-:Y:S02]  /*ade0*/  HADD2.F32 R95, -RZ, R11.H1_H1 ;  /* 0x3000000bff5f7230 */ /* 0x000fe40000004100 */
[----:B------:R-:W-:Y:S01]  /*adf0*/  FFMA R40, -R33, 1.4426950216293334961, -R40 ;  /* 0x3fb8aa3b21287823 */ /* 0x000fe20000000928 */
[----:B------:R-:W-:Y:S01]  /*ae00*/  FFMA R38, R153, R88, R38 ;  /* 0x0000005899267223 */ /* 0x000fe20000000026 */
[----:B------:R-:W-:Y:S01]  /*ae10*/  FFMA.RM R92, R92, R103, 12582913 ;  /* 0x4b4000015c5c7423 */ /* 0x000fe20000004067 */
[----:B------:R5:W-:Y:S01]  /*ae20*/  MUFU.EX2 R53, R54 ;  /* 0x0000003600357308 */ /* 0x000be20000000800 */
[----:B-1----:R-:W-:Y:S01]  /*ae30*/  FADD R39, R55, -12583039 ;  /* 0xcb40007f37277421 */ /* 0x002fe20000000000 */
[-C--:B------:R-:W-:Y:S01]  /*ae40*/  FFMA.SAT R93, -R36, R101.reuse, 0.5 ;  /* 0x3f000000245d7423 */ /* 0x080fe20000002165 */
[-C--:B------:R-:W-:Y:S01]  /*ae50*/  FFMA.SAT R88, -R34, R101.reuse, 0.5 ;  /* 0x3f00000022587423 */ /* 0x080fe20000002165 */
[----:B------:R-:W-:Y:S01]  /*ae60*/  FFMA.SAT R96, -R38, R101, 0.5 ;  /* 0x3f00000026607423 */ /* 0x000fe20000002165 */
[----:B------:R-:W-:Y:S01]  /*ae70*/  FFMA R39, -R32, 1.4426950216293334961, -R39 ;  /* 0x3fb8aa3b20277823 */ /* 0x000fe20000000927 */
[----:B------:R-:W-:Y:S01]  /*ae80*/  FADD R94, R92, -12583039 ;  /* 0xcb40007f5c5e7421 */ /* 0x000fe20000000000 */
[----:B------:R-:W-:Y:S01]  /*ae90*/  SHF.L.U32 R0, R0, 0x17, RZ ;  /* 0x0000001700007819 */ /* 0x000fe200000006ff */
[----:B------:R1:W-:Y:S01]  /*aea0*/  MUFU.EX2 R50, R51 ;  /* 0x0000003300327308 */ /* 0x0003e20000000800 */
[----:B-----5:R-:W-:Y:S01]  /*aeb0*/  FFMA R54, -R33, 1.925963033500011079e-08, R40 ;  /* 0x32a5706021367823 */ /* 0x020fe20000000128 */
[----:B------:R-:W-:Y:S01]  /*aec0*/  FMUL R40, R154, R135 ;  /* 0x000000879a287220 */ /* 0x000fe20000400000 */
[-C--:B------:R-:W-:Y:S01]  /*aed0*/  FFMA.RM R93, R93, R103.reuse, 12582913 ;  /* 0x4b4000015d5d7423 */ /* 0x080fe20000004067 */
[-C--:B------:R-:W-:Y:S01]  /*aee0*/  FFMA.RM R99, R96, R103.reuse, 12582913 ;  /* 0x4b40000160637423 */ /* 0x080fe20000004067 */
[----:B------:R-:W-:Y:S01]  /*aef0*/  FFMA.RM R90, R88, R103, 12582913 ;  /* 0x4b400001585a7423 */ /* 0x000fe20000004067 */
[----:B------:R-:W-:Y:S01]  /*af00*/  FFMA R40, R153, R95, R40 ;  /* 0x0000005f99287223 */ /* 0x000fe20000000028 */
[----:B------:R-:W-:Y:S01]  /*af10*/  FFMA.SAT R95, -R37, R101, 0.5 ;  /* 0x3f000000255f7423 */ /* 0x000fe20000002165 */
[----:B------:R-:W-:Y:S01]  /*af20*/  FFMA R94, -R35, 1.4426950216293334961, -R94 ;  /* 0x3fb8aa3b235e7823 */ /* 0x000fe2000000095e */
[----:B-1----:R-:W-:Y:S01]  /*af30*/  FFMA R51, -R32, 1.925963033500011079e-08, R39 ;  /* 0x32a5706020337823 */ /* 0x002fe20000000127 */
[----:B------:R-:W-:Y:S01]  /*af40*/  FFMA R39, R153, R91, R134 ;  /* 0x0000005b99277223 */ /* 0x000fe20000000086 */
[----:B------:R-:W-:Y:S01]  /*af50*/  FFMA.RM R97, R95, R103, 12582913 ;  /* 0x4b4000015f617423 */ /* 0x000fe20000004067 */
[----:B------:R-:W-:Y:S01]  /*af60*/  FFMA R94, -R35, 1.925963033500011079e-08, R94 ;  /* 0x32a57060235e7823 */ /* 0x000fe2000000015e */
[----:B------:R1:W5:Y:S01]  /*af70*/  MUFU.EX2 R88, R51 ;  /* 0x0000003300587308 */ /* 0x0003620000000800 */
[-C--:B------:R-:W-:Y:S01]  /*af80*/  FFMA.SAT R98, -R39, R101.reuse, 0.5 ;  /* 0x3f00000027627423 */ /* 0x080fe20000002165 */
[----:B------:R-:W-:Y:S01]  /*af90*/  FFMA.SAT R101, -R40, R101, 0.5 ;  /* 0x3f00000028657423 */ /* 0x000fe20000002165 */
[----:B------:R-:W-:Y:S01]  /*afa0*/  SHF.L.U32 R41, R41, 0x17, RZ ;  /* 0x0000001729297819 */ /* 0x000fe200000006ff */
[----:B------:R-:W-:Y:S01]  /*afb0*/  FADD R96, R97, -12583039 ;  /* 0xcb40007f61607421 */ /* 0x000fe20000000000 */
[-C--:B------:R-:W-:Y:S01]  /*afc0*/  FFMA.RM R100, R98, R103.reuse, 12582913 ;  /* 0x4b40000162647423 */ /* 0x080fe20000004067 */
[----:B------:R-:W-:Y:S01]  /*afd0*/  FFMA.RM R101, R101, R103, 12582913 ;  /* 0x4b40000165657423 */ /* 0x000fe20000004067 */
[----:B--2---:R-:W-:Y:S01]  /*afe0*/  FFMA R103, R0, R3, 1 ;  /* 0x3f80000000677423 */ /* 0x004fe20000000003 */
[----:B------:R-:W-:Y:S01]  /*aff0*/  FADD R3, R99, -12583039 ;  /* 0xcb40007f63037421 */ /* 0x000fe20000000000 */
[----:B-1----:R-:W-:Y:S01]  /*b000*/  FADD R51, R93, -12583039 ;  /* 0xcb40007f5d337421 */ /* 0x002fe20000000000 */
[----:B------:R-:W-:Y:S01]  /*b010*/  FADD R91, R90, -12583039 ;  /* 0xcb40007f5a5b7421 */ /* 0x000fe20000000000 */
[----:B------:R-:W-:Y:S01]  /*b020*/  FADD R0, R100, -12583039 ;  /* 0xcb40007f64007421 */ /* 0x000fe20000000000 */
[----:B------:R-:W-:Y:S01]  /*b030*/  FFMA R3, -R38, 1.4426950216293334961, -R3 ;  /* 0x3fb8aa3b26037823 */ /* 0x000fe20000000903 */
[----:B------:R-:W-:Y:S01]  /*b040*/  FFMA R95, -R36, 1.4426950216293334961, -R51 ;  /* 0x3fb8aa3b245f7823 */ /* 0x000fe20000000933 */
[C---:B------:R-:W-:Y:S01]  /*b050*/  FFMA R98, -R37.reuse, 1.4426950216293334961, -R96 ;  /* 0x3fb8aa3b25627823 */ /* 0x040fe20000000960 */
[----:B------:R3:W-:Y:S01]  /*b060*/  MUFU.EX2 R51, R94 ;  /* 0x0000005e00337308 */ /* 0x0007e20000000800 */
[----:B------:R-:W-:Y:S01]  /*b070*/  FFMA R3, -R38, 1.925963033500011079e-08, R3 ;  /* 0x32a5706026037823 */ /* 0x000fe20000000103 */
[----:B------:R-:W-:Y:S01]  /*b080*/  FFMA R91, -R34, 1.4426950216293334961, -R91 ;  /* 0x3fb8aa3b225b7823 */ /* 0x000fe2000000095b */
[----:B------:R-:W-:Y:S01]  /*b090*/  FFMA R98, -R37, 1.925963033500011079e-08, R98 ;  /* 0x32a5706025627823 */ /* 0x000fe20000000162 */
[----:B------:R-:W-:Y:S01]  /*b0a0*/  FFMA R95, -R36, 1.925963033500011079e-08, R95 ;  /* 0x32a57060245f7823 */ /* 0x000fe2000000015f */
[----:B------:R-:W-:Y:S01]  /*b0b0*/  SHF.L.U32 R43, R43, 0x17, RZ ;  /* 0x000000172b2b7819 */ /* 0x000fe200000006ff */
[----:B------:R-:W-:Y:S01]  /*b0c0*/  FFMA R91, -R34, 1.925963033500011079e-08, R91 ;  /* 0x32a57060225b7823 */ /* 0x000fe2000000015b */
[----:B------:R-:W-:Y:S01]  /*b0d0*/  SHF.L.U32 R55, R55, 0x17, RZ ;  /* 0x0000001737377819 */ /* 0x000fe200000006ff */
[----:B------:R4:W-:Y:S01]  /*b0e0*/  MUFU.EX2 R96, R95 ;  /* 0x0000005f00607308 */ /* 0x0009e20000000800 */
[----:B---3--:R-:W-:Y:S01]  /*b0f0*/  FFMA R94, R41, R42, 1 ;  /* 0x3f800000295e7423 */ /* 0x008fe2000000002a */
[----:B------:R-:W-:Y:S01]  /*b100*/  FADD R41, R101, -12583039 ;  /* 0xcb40007f65297421 */ /* 0x000fe20000000000 */
[----:B------:R-:W-:Y:S01]  /*b110*/  FFMA R42, -R39, 1.4426950216293334961, -R0 ;  /* 0x3fb8aa3b272a7823 */ /* 0x000fe20000000900 */
[----:B------:R-:W-:Y:S01]  /*b120*/  SHF.L.U32 R97, R97, 0x17, RZ ;  /* 0x0000001761617819 */ /* 0x000fe200000006ff */
[----:B------:R-:W-:Y:S01]  /*b130*/  BSSY B1, `(.L_x_283) ;  /* 0x0000030000017945 */ /* 0x000fe20003800000 */
[C---:B------:R-:W-:Y:S01]  /*b140*/  FFMA R41, -R40.reuse, 1.4426950216293334961, -R41 ;  /* 0x3fb8aa3b28297823 */ /* 0x040fe20000000929 */
[----:B------:R-:W-:Y:S01]  /*b150*/  FFMA R42, -R39, 1.925963033500011079e-08, R42 ;  /* 0x32a57060272a7823 */ /* 0x000fe2000000012a */
[----:B------:R1:W-:Y:S01]  /*b160*/  MUFU.EX2 R0, R3 ;  /* 0x0000000300007308 */ /* 0x0003e20000000800 */
[----:B----4-:R-:W-:Y:S01]  /*b170*/  FFMA R95, R43, R44, 1 ;  /* 0x3f8000002b5f7423 */ /* 0x010fe2000000002c */
[----:B------:R-:W-:Y:S01]  /*b180*/  FFMA R41, -R40, 1.925963033500011079e-08, R41 ;  /* 0x32a5706028297823 */ /* 0x000fe20000000129 */
[----:B------:R-:W-:Y:S01]  /*b190*/  SHF.L.U32 R45, R45, 0x17, RZ ;  /* 0x000000172d2d7819 */ /* 0x000fe200000006ff */
[----:B-----5:R-:W-:Y:S01]  /*b1a0*/  FFMA R88, R55, R88, 1 ;  /* 0x3f80000037587423 */ /* 0x020fe20000000058 */
[----:B------:R-:W-:-:S02]  /*b1b0*/  SHF.L.U32 R47, R47, 0x17, RZ ;  /* 0x000000172f2f7819 */ /* 0x000fc400000006ff */
[----:B------:R-:W-:Y:S01]  /*b1c0*/  SHF.L.U32 R49, R49, 0x17, RZ ;  /* 0x0000001731317819 */ /* 0x000fe200000006ff */
[----:B------:R-:W2:Y:S01]  /*b1d0*/  MUFU.EX2 R98, R98 ;  /* 0x0000006200627308 */ /* 0x000ea20000000800 */
[----:B-1----:R-:W-:Y:S01]  /*b1e0*/  IADD3 R3, R103, 0x1800000, RZ ;  /* 0x0180000067037810 */ /* 0x002fe20007ffe0ff */
[----:B------:R-:W-:Y:S01]  /*b1f0*/  FFMA R46, R45, R46, 1 ;  /* 0x3f8000002d2e7423 */ /* 0x000fe2000000002e */
[----:B------:R-:W-:Y:S01]  /*b200*/  SHF.L.U32 R52, R52, 0x17, RZ ;  /* 0x0000001734347819 */ /* 0x000fe200000006ff */
[----:B------:R-:W-:Y:S01]  /*b210*/  FFMA R105, R47, R48, 1 ;  /* 0x3f8000002f697423 */ /* 0x000fe20000000030 */
[----:B------:R-:W-:Y:S01]  /*b220*/  LOP3.LUT R3, R3, 0x7f800000, RZ, 0xc0, !PT ;  /* 0x7f80000003037812 */ /* 0x000fe200078ec0ff */
[----:B------:R-:W-:Y:S01]  /*b230*/  FFMA R50, R49, R50, 1 ;  /* 0x3f80000031327423 */ /* 0x000fe20000000032 */
[----:B------:R-:W-:Y:S01]  /*b240*/  SHF.L.U32 R89, R89, 0x17, RZ ;  /* 0x0000001759597819 */ /* 0x000fe200000006ff */
[----:B------:R-:W1:Y:S01]  /*b250*/  MUFU.EX2 R54, R54 ;  /* 0x0000003600367308 */ /* 0x000e620000000800 */
[----:B------:R-:W-:Y:S01]  /*b260*/  ISETP.GT.U32.AND P2, PT, R3, 0x1ffffff, PT ;  /* 0x01ffffff0300780c */ /* 0x000fe20003f44070 */
[----:B------:R-:W-:Y:S01]  /*b270*/  FFMA R53, R52, R53, 1 ;  /* 0x3f80000034357423 */ /* 0x000fe20000000035 */
[----:B------:R-:W-:-:S02]  /*b280*/  SHF.L.U32 R90, R90, 0x17, RZ ;  /* 0x000000175a5a7819 */ /* 0x000fc400000006ff */
[----:B------:R-:W-:Y:S02]  /*b290*/  SHF.L.U32 R92, R92, 0x17, RZ ;  /* 0x000000175c5c7819 */ /* 0x000fe400000006ff */
[----:B------:R-:W-:Y:S01]  /*b2a0*/  SHF.L.U32 R93, R93, 0x17, RZ ;  /* 0x000000175d5d7819 */ /* 0x000fe200000006ff */
[----:B------:R-:W3:Y:S01]  /*b2b0*/  MUFU.EX2 R91, R91 ;  /* 0x0000005b005b7308 */ /* 0x000ee20000000800 */
[----:B------:R-:W-:Y:S01]  /*b2c0*/  SHF.L.U32 R99, R99, 0x17, RZ ;  /* 0x0000001763637819 */ /* 0x000fe200000006ff */
[----:B--2---:R-:W-:Y:S01]  /*b2d0*/  FFMA R97, R97, R98, 1 ;  /* 0x3f80000061617423 */ /* 0x004fe20000000062 */
[----:B------:R-:W-:Y:S01]  /*b2e0*/  SHF.L.U32 R43, R100, 0x17, RZ ;  /* 0x00000017642b7819 */ /* 0x000fe200000006ff */
[----:B------:R-:W-:Y:S01]  /*b2f0*/  FFMA R55, R92, R51, 1 ;  /* 0x3f8000005c377423 */ /* 0x000fe20000000033 */
[----:B------:R-:W-:Y:S01]  /*b300*/  FFMA R96, R93, R96, 1 ;  /* 0x3f8000005d607423 */ /* 0x000fe20000000060 */
[----:B------:R-:W-:Y:S02]  /*b310*/  FFMA R98, R99, R0, 1 ;  /* 0x3f80000063627423 */ /* 0x000fe40000000000 */
[----:B------:R-:W2:Y:S01]  /*b320*/  MUFU.EX2 R42, R42 ;  /* 0x0000002a002a7308 */ /* 0x000ea20000000800 */
[----:B-1----:R-:W-:-:S07]  /*b330*/  FFMA R89, R89, R54, 1 ;  /* 0x3f80000059597423 */ /* 0x002fce0000000036 */
[----:B------:R1:W4:Y:S01]  /*b340*/  MUFU.EX2 R44, R41 ;  /* 0x00000029002c7308 */ /* 0x0003220000000800 */
[----:B---3--:R-:W-:Y:S01]  /*b350*/  FFMA R90, R90, R91, 1 ;  /* 0x3f8000005a5a7423 */ /* 0x008fe2000000005b */
[----:B-1----:R-:W-:Y:S01]  /*b360*/  SHF.L.U32 R41, R101, 0x17, RZ ;  /* 0x0000001765297819 */ /* 0x002fe200000006ff */
[----:B--2---:R-:W-:-:S04]  /*b370*/  FFMA R43, R43, R42, 1 ;  /* 0x3f8000002b2b7423 */ /* 0x004fc8000000002a */
[----:B----4-:R-:W-:Y:S01]  /*b380*/  FFMA R41, R41, R44, 1 ;  /* 0x3f80000029297423 */ /* 0x010fe2000000002c */
[----:B------:R-:W-:Y:S06]  /*b390*/  @P2 BRA `(.L_x_284) ;  /* 0x0000000000142947 */ /* 0x000fec0003800000 */
[----:B------:R-:W-:Y:S02]  /*b3a0*/  MOV R0, R103 ;  /* 0x0000006700007202 */ /* 0x000fe40000000f00 */
[----:B------:R-:W-:-:S07]  /*b3b0*/  MOV R92, 0xb3d0 ;  /* 0x0000b3d0005c7802 */ /* 0x000fce0000000f00 */
[----:B------:R-:W-:Y:S05]  /*b3c0*/  CALL.REL.NOINC `($__internal_0_$__cuda_sm20_rcp_rn_f32_slowpath) ;  /* 0x000000b0005c7944 */ /* 0x000fea0003c00000 */
[----:B------:R-:W-:Y:S01]  /*b3d0*/  MOV R42, R0 ;  /* 0x00000000002a7202 */ /* 0x000fe20000000f00 */
[----:B------:R-:W-:Y:S06]  /*b3e0*/  BRA `(.L_x_285) ;  /* 0x0000000000107947 */ /* 0x000fec0003800000 */
.L_x_284:
[----:B------:R-:W1:Y:S02]  /*b3f0*/  MUFU.RCP R42, R103 ;  /* 0x00000067002a7308 */ /* 0x000e640000001000 */
[----:B-1----:R-:W-:-:S04]  /*b400*/  FFMA R0, R103, R42, -1 ;  /* 0xbf80000067007423 */ /* 0x002fc8000000002a */
[----:B------:R-:W-:-:S04]  /*b410*/  FADD.FTZ R3, -R0, -RZ ;  /* 0x800000ff00037221 */ /* 0x000fc80000010100 */
[----:B------:R-:W-:-:S07]  /*b420*/  FFMA R42, R42, R3, R42 ;  /* 0x000000032a2a7223 */ /* 0x000fce000000002a */
.L_x_285:
[----:B------:R-:W-:Y:S05]  /*b430*/  BSYNC B1 ;  /* 0x0000000000017941 */ /* 0x000fea0003800000 */
.L_x_283:
        /* <DEDUP_REMOVED lines=10> */
.L_x_287:
[----:B------:R-:W1:Y:S02]  /*b4e0*/  MUFU.RCP R45, R94 ;  /* 0x0000005e002d7308 */ /* 0x000e640000001000 */
[----:B-1----:R-:W-:-:S04]  /*b4f0*/  FFMA R0, R94, R45, -1 ;  /* 0xbf8000005e007423 */ /* 0x002fc8000000002d */
[----:B------:R-:W-:-:S04]  /*b500*/  FADD.FTZ R0, -R0, -RZ ;  /* 0x800000ff00007221 */ /* 0x000fc80000010100 */
[----:B------:R-:W-:-:S07]  /*b510*/  FFMA R45, R45, R0, R45 ;  /* 0x000000002d2d7223 */ /* 0x000fce000000002d */
.L_x_288:
[----:B------:R-:W-:Y:S05]  /*b520*/  BSYNC B1 ;  /* 0x0000000000017941 */ /* 0x000fea0003800000 */
.L_x_286:
        /* <DEDUP_REMOVED lines=10> */
.L_x_290:
[----:B------:R-:W1:Y:S02]  /*b5d0*/  MUFU.RCP R44, R95 ;  /* 0x0000005f002c7308 */ /* 0x000e640000001000 */
[----:B-1----:R-:W-:-:S04]  /*b5e0*/  FFMA R0, R95, R44, -1 ;  /* 0xbf8000005f007423 */ /* 0x002fc8000000002c */
[----:B------:R-:W-:-:S04]  /*b5f0*/  FADD.FTZ R3, -R0, -RZ ;  /* 0x800000ff00037221 */ /* 0x000fc80000010100 */
[----:B------:R-:W-:-:S07]  /*b600*/  FFMA R44, R44, R3, R44 ;  /* 0x000000032c2c7223 */ /* 0x000fce000000002c */
.L_x_291:
[----:B------:R-:W-:Y:S05]  /*b610*/  BSYNC B1 ;  /* 0x0000000000017941 */ /* 0x000fea0003800000 */
.L_x_289:
        /* <DEDUP_REMOVED lines=10> */
.L_x_293:
[----:B------:R-:W1:Y:S02]  /*b6c0*/  MUFU.RCP R47, R46 ;  /* 0x0000002e002f7308 */ /* 0x000e640000001000 */
[----:B-1----:R-:W-:-:S04]  /*b6d0*/  FFMA R0, R46, R47, -1 ;  /* 0xbf8000002e007423 */ /* 0x002fc8000000002f */
[----:B------:R-:W-:-:S04]  /*b6e0*/  FADD.FTZ R0, -R0, -RZ ;  /* 0x800000ff00007221 */ /* 0x000fc80000010100 */
[----:B------:R-:W-:-:S07]  /*b6f0*/  FFMA R47, R47, R0, R47 ;  /* 0x000000002f2f7223 */ /* 0x000fce000000002f */
.L_x_294:
[----:B------:R-:W-:Y:S05]  /*b700*/  BSYNC B1 ;  /* 0x0000000000017941 */ /* 0x000fea0003800000 */
.L_x_292:
        /* <DEDUP_REMOVED lines=10> */
.L_x_296:
[----:B------:R-:W1:Y:S02]  /*b7b0*/  MUFU.RCP R46, R105 ;  /* 0x00000069002e7308 */ /* 0x000e640000001000 */
[----:B-1----:R-:W-:-:S04]  /*b7c0*/  FFMA R0, R105, R46, -1 ;  /* 0xbf80000069007423 */ /* 0x002fc8000000002e */
[----:B------:R-:W-:-:S04]  /*b7d0*/  FADD.FTZ R3, -R0, -RZ ;  /* 0x800000ff00037221 */ /* 0x000fc80000010100 */
[----:B------:R-:W-:-:S07]  /*b7e0*/  FFMA R46, R46, R3, R46 ;  /* 0x000000032e2e7223 */ /* 0x000fce000000002e */
.L_x_297:
[----:B------:R-:W-:Y:S05]  /*b7f0*/  BSYNC B1 ;  /* 0x0000000000017941 */ /* 0x000fea0003800000 */
.L_x_295:
        /* <DEDUP_REMOVED lines=10> */
.L_x_299:
[----:B------:R-:W1:Y:S02]  /*b8a0*/  MUFU.RCP R49, R50 ;  /* 0x0000003200317308 */ /* 0x000e640000001000 */
[----:B-1----:R-:W-:-:S04]  /*b8b0*/  FFMA R0, R50, R49, -1 ;  /* 0xbf80000032007423 */ /* 0x002fc80000000031 */
[----:B------:R-:W-:-:S04]  /*b8c0*/  FADD.FTZ R0, -R0, -RZ ;  /* 0x800000ff00007221 */ /* 0x000fc80000010100 */
[----:B------:R-:W-:-:S07]  /*b8d0*/  FFMA R49, R49, R0, R49 ;  /* 0x0000000031317223 */ /* 0x000fce0000000031 */
.L_x_300:
[----:B------:R-:W-:Y:S05]  /*b8e0*/  BSYNC B1 ;  /* 0x0000000000017941 */ /* 0x000fea0003800000 */
.L_x_298:
        /* <DEDUP_REMOVED lines=10> */
.L_x_302:
[----:B------:R-:W1:Y:S02]  /*b990*/  MUFU.RCP R48, R53 ;  /* 0x0000003500307308 */ /* 0x000e640000001000 */
[----:B-1----:R-:W-:-:S04]  /*b9a0*/  FFMA R0, R53, R48, -1 ;  /* 0xbf80000035007423 */ /* 0x002fc80000000030 */
[----:B------:R-:W-:-:S04]  /*b9b0*/  FADD.FTZ R3, -R0, -RZ ;  /* 0x800000ff00037221 */ /* 0x000fc80000010100 */
[----:B------:R-:W-:-:S07]  /*b9c0*/  FFMA R48, R48, R3, R48 ;  /* 0x0000000330307223 */ /* 0x000fce0000000030 */
.L_x_303:
[----:B------:R-:W-:Y:S05]  /*b9d0*/  BSYNC B1 ;  /* 0x0000000000017941 */ /* 0x000fea0003800000 */
.L_x_301:
        /* <DEDUP_REMOVED lines=10> */
.L_x_305:
[----:B------:R-:W1:Y:S02]  /*ba80*/  MUFU.RCP R51, R88 ;  /* 0x0000005800337308 */ /* 0x000e640000001000 */
[----:B-1----:R-:W-:-:S04]  /*ba90*/  FFMA R0, R88, R51, -1 ;  /* 0xbf80000058007423 */ /* 0x002fc80000000033 */
[----:B------:R-:W-:-:S04]  /*baa0*/  FADD.FTZ R0, -R0, -RZ ;  /* 0x800000ff00007221 */ /* 0x000fc80000010100 */
[----:B------:R-:W-:-:S07]  /*bab0*/  FFMA R51, R51, R0, R51 ;  /* 0x0000000033337223 */ /* 0x000fce0000000033 */
.L_x_306:
[----:B------:R-:W-:Y:S05]  /*bac0*/  BSYNC B1 ;  /* 0x0000000000017941 */ /* 0x000fea0003800000 */
.L_x_304:
        /* <DEDUP_REMOVED lines=10> */
.L_x_308:
[----:B------:R-:W1:Y:S02]  /*bb70*/  MUFU.RCP R50, R89 ;  /* 0x0000005900327308 */ /* 0x000e640000001000 */
[----:B-1----:R-:W-:-:S04]  /*bb80*/  FFMA R0, R89, R50, -1 ;  /* 0xbf80000059007423 */ /* 0x002fc80000000032 */
[----:B------:R-:W-:-:S04]  /*bb90*/  FADD.FTZ R3, -R0, -RZ ;  /* 0x800000ff00037221 */ /* 0x000fc80000010100 */
[----:B------:R-:W-:-:S07]  /*bba0*/  FFMA R50, R50, R3, R50 ;  /* 0x0000000332327223 */ /* 0x000fce0000000032 */
.L_x_309:
[----:B------:R-:W-:Y:S05]  /*bbb0*/  BSYNC B1 ;  /* 0x0000000000017941 */ /* 0x000fea0003800000 */
.L_x_307:
        /* <DEDUP_REMOVED lines=10> */
.L_x_311:
[----:B------:R-:W1:Y:S02]  /*bc60*/  MUFU.RCP R53, R90 ;  /* 0x0000005a00357308 */ /* 0x000e640000001000 */
[----:B-1----:R-:W-:-:S04]  /*bc70*/  FFMA R0, R90, R53, -1 ;  /* 0xbf8000005a007423 */ /* 0x002fc80000000035 */
[----:B------:R-:W-:-:S04]  /*bc80*/  FADD.FTZ R0, -R0, -RZ ;  /* 0x800000ff00007221 */ /* 0x000fc80000010100 */
[----:B------:R-:W-:-:S07]  /*bc90*/  FFMA R53, R53, R0, R53 ;  /* 0x0000000035357223 */ /* 0x000fce0000000035 */
.L_x_312:
[----:B------:R-:W-:Y:S05]  /*bca0*/  BSYNC B1 ;  /* 0x0000000000017941 */ /* 0x000fea0003800000 */
.L_x_310:
        /* <DEDUP_REMOVED lines=10> */
.L_x_314:
[----:B------:R-:W1:Y:S02]  /*bd50*/  MUFU.RCP R52, R55 ;  /* 0x0000003700347308 */ /* 0x000e640000001000 */
[----:B-1----:R-:W-:-:S04]  /*bd60*/  FFMA R0, R55, R52, -1 ;  /* 0xbf80000037007423 */ /* 0x002fc80000000034 */
[----:B------:R-:W-:-:S04]  /*bd70*/  FADD.FTZ R3, -R0, -RZ ;  /* 0x800000ff00037221 */ /* 0x000fc80000010100 */
[----:B------:R-:W-:-:S07]  /*bd80*/  FFMA R52, R52, R3, R52 ;  /* 0x0000000334347223 */ /* 0x000fce0000000034 */
.L_x_315:
[----:B------:R-:W-:Y:S05]  /*bd90*/  BSYNC B1 ;  /* 0x0000000000017941 */ /* 0x000fea0003800000 */
.L_x_313:
        /* <DEDUP_REMOVED lines=10> */
.L_x_317:
[----:B------:R-:W1:Y:S02]  /*be40*/  MUFU.RCP R55, R96 ;  /* 0x0000006000377308 */ /* 0x000e640000001000 */
[----:B-1----:R-:W-:-:S04]  /*be50*/  FFMA R0, R96, R55, -1 ;  /* 0xbf80000060007423 */ /* 0x002fc80000000037 */
[----:B------:R-:W-:-:S04]  /*be60*/  FADD.FTZ R0, -R0, -RZ ;  /* 0x800000ff00007221 */ /* 0x000fc80000010100 */
[----:B------:R-:W-:-:S07]  /*be70*/  FFMA R55, R55, R0, R55 ;  /* 0x0000000037377223 */ /* 0x000fce0000000037 */
.L_x_318:
[----:B------:R-:W-:Y:S05]  /*be80*/  BSYNC B1 ;  /* 0x0000000000017941 */ /* 0x000fea0003800000 */
.L_x_316:
        /* <DEDUP_REMOVED lines=10> */
.L_x_320:
[----:B------:R-:W1:Y:S02]  /*bf30*/  MUFU.RCP R54, R97 ;  /* 0x0000006100367308 */ /* 0x000e640000001000 */
[----:B-1----:R-:W-:-:S04]  /*bf40*/  FFMA R0, R97, R54, -1 ;  /* 0xbf80000061007423 */ /* 0x002fc80000000036 */
[----:B------:R-:W-:-:S04]  /*bf50*/  FADD.FTZ R3, -R0, -RZ ;  /* 0x800000ff00037221 */ /* 0x000fc80000010100 */
[----:B------:R-:W-:-:S07]  /*bf60*/  FFMA R54, R54, R3, R54 ;  /* 0x0000000336367223 */ /* 0x000fce0000000036 */
.L_x_321:
[----:B------:R-:W-:Y:S05]  /*bf70*/  BSYNC B1 ;  /* 0x0000000000017941 */ /* 0x000fea0003800000 */
.L_x_319:
        /* <DEDUP_REMOVED lines=10> */
.L_x_323:
[----:B------:R-:W1:Y:S02]  /*c020*/  MUFU.RCP R89, R98 ;  /* 0x0000006200597308 */ /* 0x000e640000001000 */
[----:B-1----:R-:W-:-:S04]  /*c030*/  FFMA R0, R98, R89, -1 ;  /* 0xbf80000062007423 */ /* 0x002fc80000000059 */
[----:B------:R-:W-:-:S04]  /*c040*/  FADD.FTZ R0, -R0, -RZ ;  /* 0x800000ff00007221 */ /* 0x000fc80000010100 */
[----:B------:R-:W-:-:S07]  /*c050*/  FFMA R89, R89, R0, R89 ;  /* 0x0000000059597223 */ /* 0x000fce0000000059 */
.L_x_324:
[----:B------:R-:W-:Y:S05]  /*c060*/  BSYNC B1 ;  /* 0x0000000000017941 */ /* 0x000fea0003800000 */
.L_x_322:
        /* <DEDUP_REMOVED lines=10> */
.L_x_326:
[----:B------:R-:W1:Y:S02]  /*c110*/  MUFU.RCP R88, R43 ;  /* 0x0000002b00587308 */ /* 0x000e640000001000 */
[----:B-1----:R-:W-:-:S04]  /*c120*/  FFMA R0, R43, R88, -1 ;  /* 0xbf8000002b007423 */ /* 0x002fc80000000058 */
[----:B------:R-:W-:-:S04]  /*c130*/  FADD.FTZ R3, -R0, -RZ ;  /* 0x800000ff00037221 */ /* 0x000fc80000010100 */
[----:B------:R-:W-:-:S07]  /*c140*/  FFMA R88, R88, R3, R88 ;  /* 0x0000000358587223 */ /* 0x000fce0000000058 */
.L_x_327:
[----:B------:R-:W-:Y:S05]  /*c150*/  BSYNC B1 ;  /* 0x0000000000017941 */ /* 0x000fea0003800000 */
.L_x_325:
        /* <DEDUP_REMOVED lines=9> */
.L_x_329:
[----:B------:R-:W1:Y:S02]  /*c1f0*/  MUFU.RCP R0, R41 ;  /* 0x0000002900007308 */ /* 0x000e640000001000 */
[----:B-1----:R-:W-:-:S04]  /*c200*/  FFMA R3, R41, R0, -1 ;  /* 0xbf80000029037423 */ /* 0x002fc80000000000 */
[----:B------:R-:W-:-:S04]  /*c210*/  FADD.FTZ R3, -R3, -RZ ;  /* 0x800000ff03037221 */ /* 0x000fc80000010100 */
[----:B------:R-:W-:-:S07]  /*c220*/  FFMA R0, R0, R3, R0 ;  /* 0x0000000300007223 */ /* 0x000fce0000000000 */
.L_x_330:
[----:B------:R-:W-:Y:S05]  /*c230*/  BSYNC B1 ;  /* 0x0000000000017941 */ /* 0x000fea0003800000 */
.L_x_328:
        /* <DEDUP_REMOVED lines=26> */
[----:B------:R-:W-:-:S05]  /*c3e0*/  F2FP.F16.F32.PACK_AB R35, R3, R88 ;  /* 0x000000580323723e */ /* 0x000fca00000000ff */
[----:B------:R1:W-:Y:S01]  /*c3f0*/  STSM.16.M88.4 [R13], R32 ;  /* 0x000000200d007844 */ /* 0x0003e20000000200 */
        /* <DEDUP_REMOVED lines=17> */
.L_x_332:
[----:B------:R-:W-:Y:S05]  /*c510*/  BSYNC B0 ;  /* 0x0000000000007941 */ /* 0x000fea0003800000 */
.L_x_331:
[----:B------:R-:W-:Y:S06]  /*c520*/  BAR.SYNC.DEFER_BLOCKING 0x1, 0x100 ;  /* 0x0044000000007b1d */ /* 0x000fec0000010000 */
[----:B------:R-:W-:Y:S04]  /*c530*/  BSSY B0, `(.L_x_333) ;  /* 0x0000009000007945 */ /* 0x000fe80003800000 */
[----:B------:R-:W-:Y:S05]  /*c540*/  @P0 BRA `(.L_x_334) ;  /* 0x00000000001c0947 */ /* 0x000fea0003800000 */
[----:B------:R-:W-:-:S13]  /*c550*/  ISETP.NE.AND P2, PT, R159, 0x3, PT ;  /* 0x000000039f00780c */ /* 0x000fda0003f45270 */
[----:B------:R-:W-:Y:S05]  /*c560*/  @!P2 BRA `(.L_x_335) ;  /* 0x000000000004a947 */ /* 0x000fea0003800000 */
[----:B------:R-:W-:Y:S01]  /*c570*/  BPT.TRAP 0x1 ;  /* 0x000000040000795c */ /* 0x000fe20000300000 */
.L_x_335:
[----:B------:R-:W-:-:S04]  /*c580*/  ULEA UR4, UR5, UR52, 0x3 ;  /* 0x0000003405047291 */ /* 0x000fc8000f8e183f */
[----:B------:R-:W-:-:S04]  /*c590*/  UIADD3 UR4, UR4, 0x60, URZ ;  /* 0x0000006004047890 */ /* 0x000fc8000fffe03f */
[----:B------:R-:W-:-:S09]  /*c5a0*/  UPRMT UR4, UR51, 0x654, UR4 ;  /* 0x0000065433047896 */ /* 0x000fd20008000004 */
[----:B------:R-:W-:Y:S03]  /*c5b0*/  SYNCS.ARRIVE.TRANS64.RED.A1T0 RZ, [UR4], RZ ;  /* 0x000000ffffff79a7 */ /* 0x000fe60008100404 */
.L_x_334:
[----:B------:R-:W-:Y:S05]  /*c5c0*/  BSYNC B0 ;  /* 0x0000000000007941 */ /* 0x000fea0003800000 */
.L_x_333:
        /* <DEDUP_REMOVED lines=8> */
.L_x_338:
[----:B------:R-:W-:Y:S01]  /*c650*/  LEA R0, R12, UR52, 0x3 ;  /* 0x000000340c007c11 */ /* 0x000fe2000f8e18ff */
[----:B------:R-:W-:Y:S01]  /*c660*/  BSSY B1, `(.L_x_339) ;  /* 0x0000006000017945 */ /* 0x000fe20003800000 */
[----:B------:R-:W-:Y:S02]  /*c670*/  SHF.L.U32 R3, R20, 0x1f, RZ ;  /* 0x0000001f14037819 */ /* 0x000fe400000006ff */
[----:B------:R-:W-:Y:S02]  /*c680*/  @!P1 LEA R26, R12, R15, 0xd ;  /* 0x0000000f0c1a9211 */ /* 0x000fe400078e68ff */
[----:B------:R-:W2:Y:S02]  /*c690*/  SYNCS.PHASECHK.TRANS64.TRYWAIT P2, [R0+URZ+0x40], R3 ;  /* 0x00004003000075a7 */ /* 0x000ea4000804017f */
[----:B-1----:R-:W-:Y:S01]  /*c6a0*/  @!P1 LEA R13, R155, R26, 0x1 ;  /* 0x0000001a9b0d9211 */ /* 0x002fe200078e08ff */
[----:B--2---:R-:W-:Y:S06]  /*c6b0*/  @!P2 BRA `(.L_x_340) ;  /* 0x0000009400c0a947 */ /* 0x004fec0003800000 */
.L_x_616:
[----:B------:R-:W-:Y:S05]  /*c6c0*/  BSYNC B1 ;  /* 0x0000000000017941 */ /* 0x000fea0003800000 */
.L_x_339:
        /* <DEDUP_REMOVED lines=8> */
.L_x_337:
[----:B------:R-:W-:Y:S05]  /*c750*/  BSYNC B0 ;  /* 0x0000000000007941 */ /* 0x000fea0003800000 */
.L_x_336:
[--C-:B---3--:R-:W-:Y:S02]  /*c760*/  HADD2.F32 R3, -RZ, R5.reuse.H0_H0 ;  /* 0x20000005ff037230 */ /* 0x108fe40000004100 */
[C---:B------:R-:W-:Y:S01]  /*c770*/  FMUL R26, R154.reuse, R58 ;  /* 0x0000003a9a1a7220 */ /* 0x040fe20000400000 */
[----:B------:R-:W-:Y:S02]  /*c780*/  HADD2.F32 R27, -RZ, R5.H1_H1 ;  /* 0x30000005ff1b7230 */ /* 0x000fe40000004100 */
[C---:B-1----:R-:W-:Y:S01]  /*c790*/  FMUL R28, R154.reuse, R59 ;  /* 0x0000003b9a1c7220 */ /* 0x042fe20000400000 */
[--C-:B------:R-:W-:Y:S02]  /*c7a0*/  HADD2.F32 R13, -RZ, R4.reuse.H0_H0 ;  /* 0x20000004ff0d7230 */ /* 0x100fe40000004100 */
[C---:B------:R-:W-:Y:S01]  /*c7b0*/  FMUL R56, R154.reuse, R56 ;  /* 0x000000389a387220 */ /* 0x040fe20000400000 */
[----:B------:R-:W-:Y:S02]  /*c7c0*/  HADD2.F32 R25, -RZ, R4.H1_H1 ;  /* 0x30000004ff197230 */ /* 0x000fe40000004100 */
[----:B------:R-:W-:Y:S01]  /*c7d0*/  FMUL R0, R154, R57 ;  /* 0x000000399a007220 */ /* 0x000fe20000400000 */
[C---:B------:R-:W-:Y:S01]  /*c7e0*/  FFMA R26, R153.reuse, R3, R26 ;  /* 0x00000003991a7223 */ /* 0x040fe2000000001a */
[----:B------:R-:W-:Y:S01]  /*c7f0*/  FFMA R27, R153, R27, R28 ;  /* 0x0000001b991b7223 */ /* 0x000fe2000000001c */
[----:B------:R-:W-:-:S02]  /*c800*/  HADD2.F32 R3, -RZ, R6.H0_H0 ;  /* 0x20000006ff037230 */ /* 0x000fc40000004100 */
[C---:B------:R-:W-:Y:S01]  /*c810*/  FMUL R28, R154.reuse, R60 ;  /* 0x0000003c9a1c7220 */ /* 0x040fe20000400000 */
[----:B------:R-:W-:Y:S01]  /*c820*/  MOV R88, 0x3bbb989d ;  /* 0x3bbb989d00587802 */ /* 0x000fe20000000f00 */
[C---:B------:R-:W-:Y:S01]  /*c830*/  FFMA R13, R153.reuse, R13, R56 ;  /* 0x0000000d990d7223 */ /* 0x040fe20000000038 */
[--C-:B------:R-:W-:Y:S02]  /*c840*/  HADD2.F32 R31, -RZ, R7.reuse.H0_H0 ;  /* 0x20000007ff1f7230 */ /* 0x100fe40000004100 */
[C---:B------:R-:W-:Y:S01]  /*c850*/  FFMA R25, R153.reuse, R25, R0 ;  /* 0x0000001999197223 */ /* 0x040fe20000000000 */
[----:B------:R-:W-:Y:S02]  /*c860*/  HADD2.F32 R29, -RZ, R6.H1_H1 ;  /* 0x30000006ff1d7230 */ /* 0x000fe40000004100 */
[C---:B------:R-:W-:Y:S01]  /*c870*/  FMUL R30, R154.reuse, R62 ;  /* 0x0000003e9a1e7220 */ /* 0x040fe20000400000 */
[----:B------:R-:W-:Y:S01]  /*c880*/  FMUL R0, R154, R61 ;  /* 0x0000003d9a007220 */ /* 0x000fe20000400000 */
[----:B------:R-:W-:Y:S01]  /*c890*/  FFMA R28, R153, R3, R28 ;  /* 0x00000003991c7223 */ /* 0x000fe2000000001c */
[----:B------:R-:W-:Y:S01]  /*c8a0*/  MOV R89, 0x437c0000 ;  /* 0x437c000000597802 */ /* 0x000fe20000000f00 */
[----:B------:R-:W-:Y:S01]  /*c8b0*/  FFMA.SAT R3, -R13, R88, 0.5 ;  /* 0x3f0000000d037423 */ /* 0x000fe20000002158 */
[C---:B------:R-:W-:Y:S01]  /*c8c0*/  FFMA R30, R153.reuse, R31, R30 ;  /* 0x0000001f991e7223 */ /* 0x040fe2000000001e */
[----:B------:R-:W-:Y:S01]  /*c8d0*/  FFMA R29, R153, R29, R0 ;  /* 0x0000001d991d7223 */ /* 0x000fe20000000000 */
[----:B------:R-:W-:-:S02]  /*c8e0*/  HADD2.F32 R31, -RZ, R7.H1_H1 ;  /* 0x30000007ff1f7230 */ /* 0x000fc40000004100 */
[C---:B------:R-:W-:Y:S01]  /*c8f0*/  FMUL R0, R154.reuse, R63 ;  /* 0x0000003f9a007220 */ /* 0x040fe20000400000 */
[----:B------:R-:W-:Y:S01]  /*c900*/  FFMA.RM R3, R3, R89, 12582913 ;  /* 0x4b40000103037423 */ /* 0x000fe20000004059 */
[----:B------:R-:W-:Y:S01]  /*c910*/  FFMA.SAT R33, -R25, R88, 0.5 ;  /* 0x3f00000019217423 */ /* 0x000fe20000002158 */
[--C-:B----4-:R-:W-:Y:S02]  /*c920*/  HADD2.F32 R38, -RZ, R8.reuse.H1_H1 ;  /* 0x30000008ff267230 */ /* 0x110fe40000004100 */
[----:B------:R-:W-:Y:S01]  /*c930*/  FFMA R31, R153, R31, R0 ;  /* 0x0000001f991f7223 */ /* 0x000fe20000000000 */
[----:B------:R-:W-:Y:S01]  /*c940*/  FADD R0, R3, -12583039 ;  /* 0xcb40007f03007421 */ /* 0x000fe20000000000 */
[----:B------:R-:W-:Y:S02]  /*c950*/  HADD2.F32 R35, -RZ, R8.H0_H0 ;  /* 0x20000008ff237230 */ /* 0x000fe40000004100 */
[C---:B------:R-:W-:Y:S01]  /*c960*/  FMUL R32, R154.reuse, R64 ;  /* 0x000000409a207220 */ /* 0x040fe20000400000 */
[----:B------:R-:W-:Y:S01]  /*c970*/  FFMA.RM R41, R33, R89, 12582913 ;  /* 0x4b40000121297423 */ /* 0x000fe20000004059 */
[----:B------:R-:W-:Y:S01]  /*c980*/  FFMA R34, -R13, 1.4426950216293334961, -R0 ;  /* 0x3fb8aa3b0d227823 */ /* 0x000fe20000000900 */
[----:B------:R-:W-:Y:S01]  /*c990*/  FMUL R0, R154, R65 ;  /* 0x000000419a007220 */ /* 0x000fe20000400000 */
[----:B------:R-:W-:Y:S01]  /*c9a0*/  FFMA R32, R153, R35, R32 ;  /* 0x0000002399207223 */ /* 0x000fe20000000020 */
[----:B------:R-:W-:Y:S01]  /*c9b0*/  FFMA.SAT R37, -R26, R88, 0.5 ;  /* 0x3f0000001a257423 */ /* 0x000fe20000002158 */
[----:B------:R-:W-:Y:S01]  /*c9c0*/  FFMA R35, -R13, 1.925963033500011079e-08, R34 ;  /* 0x32a570600d237823 */ /* 0x000fe20000000122 */
[----:B------:R-:W-:Y:S01]  /*c9d0*/  FFMA R33, R153, R38, R0 ;  /* 0x0000002699217223 */ /* 0x000fe20000000000 */
[----:B------:R-:W-:Y:S01]  /*c9e0*/  FFMA.SAT R0, -R27, R88, 0.5 ;  /* 0x3f0000001b007423 */ /* 0x000fe20000002158 */
[----:B------:R-:W-:-:S02]  /*c9f0*/  HADD2.F32 R38, -RZ, R9.H0_H0 ;  /* 0x20000009ff267230 */ /* 0x000fc40000004100 */
[----:B------:R-:W-:Y:S01]  /*ca00*/  FADD R36, R41, -12583039 ;  /* 0xcb40007f29247421 */ /* 0x000fe20000000000 */
[----:B------:R-:W-:Y:S01]  /*ca10*/  FMUL R34, R154, R66 ;  /* 0x000000429a227220 */ /* 0x000fe20000400000 */
[-C--:B------:R-:W-:Y:S01]  /*ca20*/  FFMA.RM R45, R0, R89.reuse, 12582913 ;  /* 0x4b400001002d7423 */ /* 0x080fe20000004059 */
[-C--:B------:R-:W-:Y:S01]  /*ca30*/  FFMA.RM R43, R37, R89.reuse, 12582913 ;  /* 0x4b400001252b7423 */ /* 0x080fe20000004059 */
[----:B------:R-:W-:Y:S01]  /*ca40*/  FFMA R36, -R25, 1.4426950216293334961, -R36 ;  /* 0x3fb8aa3b19247823 */ /* 0x000fe20000000924 */
[----:B------:R-:W-:Y:S01]  /*ca50*/  FFMA R34, R153, R38, R34 ;  /* 0x0000002699227223 */ /* 0x000fe20000000022 */
[-C--:B------:R-:W-:Y:S01]  /*ca60*/  FFMA.SAT R38, -R28, R88.reuse, 0.5 ;  /* 0x3f0000001c267423 */ /* 0x080fe20000002158 */
[----:B------:R-:W-:Y:S01]  /*ca70*/  FADD R0, R45, -12583039 ;  /* 0xcb40007f2d007421 */ /* 0x000fe20000000000 */
[----:B------:R-:W-:Y:S01]  /*ca80*/  FADD R37, R43, -12583039 ;  /* 0xcb40007f2b257421 */ /* 0x000fe20000000000 */
[----:B------:R-:W-:Y:S01]  /*ca90*/  FFMA R36, -R25, 1.925963033500011079e-08, R36 ;  /* 0x32a5706019247823 */ /* 0x000fe20000000124 */
[----:B------:R-:W-:Y:S01]  /*caa0*/  FFMA.SAT R46, -R29, R88, 0.5 ;  /* 0x3f0000001d2e7423 */ /* 0x000fe20000002158 */
[----:B------:R1:W2:Y:S01]  /*cab0*/  MUFU.EX2 R40, R35 ;  /* 0x0000002300287308 */ /* 0x0002a20000000800 */
[----:B------:R-:W-:Y:S01]  /*cac0*/  FFMA.RM R47, R38, R89, 12582913 ;  /* 0x4b400001262f7423 */ /* 0x000fe20000004059 */
[----:B------:R-:W-:Y:S01]  /*cad0*/  FFMA R38, -R27, 1.4426950216293334961, -R0 ;  /* 0x3fb8aa3b1b267823 */ /* 0x000fe20000000900 */
        /* <DEDUP_REMOVED lines=13> */
[----:B------:R1:W5:Y:S01]  /*cbb0*/  MUFU.EX2 R44, R37 ;  /* 0x00000025002c7308 */ /* 0x0003620000000800 */
[----:B---3--:R-:W-:Y:S01]  /*cbc0*/  FMUL R36, R154, R68 ;  /* 0x000000449a247220 */ /* 0x008fe20000400000 */
[----:B------:R-:W-:Y:S01]  /*cbd0*/  FFMA R39, -R28, 1.4426950216293334961, -R39 ;  /* 0x3fb8aa3b1c277823 */ /* 0x000fe20000000927 */
[----:B------:R-:W-:Y:S01]  /*cbe0*/  FFMA R0, -R29, 1.4426950216293334961, -R0 ;  /* 0x3fb8aa3b1d007823 */ /* 0x000fe20000000900 */
[----:B------:R-:W-:-:S02]  /*cbf0*/  HADD2.F32 R55, -RZ, R10.H1_H1 ;  /* 0x3000000aff377230 */ /* 0x000fc40000004100 */
[----:B------:R-:W-:Y:S01]  /*cc00*/  FFMA R36, R153, R50, R36 ;  /* 0x0000003299247223 */ /* 0x000fe20000000024 */
[-C--:B------:R-:W-:Y:S01]  /*cc10*/  FFMA.SAT R50, -R31, R88.reuse, 0.5 ;  /* 0x3f0000001f327423 */ /* 0x080fe20000002158 */
[----:B------:R-:W-:Y:S01]  /*cc20*/  FFMA R39, -R28, 1.925963033500011079e-08, R39 ;  /* 0x32a570601c277823 */ /* 0x000fe20000000127 */
[----:B------:R3:W-:Y:S01]  /*cc30*/  MUFU.EX2 R46, R38 ;  /* 0x00000026002e7308 */ /* 0x0007e20000000800 */
[----:B-1----:R-:W-:Y:S01]  /*cc40*/  FADD R37, R51, -12583039 ;  /* 0xcb40007f33257421 */ /* 0x002fe20000000000 */
[-C--:B------:R-:W-:Y:S01]  /*cc50*/  FFMA.RM R53, R50, R89.reuse, 12582913 ;  /* 0x4b40000132357423 */ /* 0x080fe20000004059 */
[-C--:B------:R-:W-:Y:S01]  /*cc60*/  FFMA.SAT R56, -R33, R88.reuse, 0.5 ;  /* 0x3f00000021387423 */ /* 0x080fe20000002158 */
[-C--:B------:R-:W-:Y:S01]  /*cc70*/  FFMA.SAT R54, -R32, R88.reuse, 0.5 ;  /* 0x3f00000020367423 */ /* 0x080fe20000002158 */
[----:B------:R-:W-:Y:S01]  /*cc80*/  FFMA R37, -R30, 1.4426950216293334961, -R37 ;  /* 0x3fb8aa3b1e257823 */ /* 0x000fe20000000925 */
[----:B------:R-:W-:Y:S01]  /*cc90*/  FADD R52, R53, -12583039 ;  /* 0xcb40007f35347421 */ /* 0x000fe20000000000 */
[----:B------:R-:W-:Y:S01]  /*cca0*/  FFMA.RM R58, R56, R89, 12582913 ;  /* 0x4b400001383a7423 */ /* 0x000fe20000004059 */
[----:B------:R1:W-:Y:S01]  /*ccb0*/  MUFU.EX2 R48, R39 ;  /* 0x0000002700307308 */ /* 0x0003e20000000800 */
[----:B---3--:R-:W-:Y:S01]  /*ccc0*/  FFMA R38, -R29, 1.925963033500011079e-08, R0 ;  /* 0x32a570601d267823 */ /* 0x008fe20000000100 */
[----:B------:R-:W-:Y:S01]  /*ccd0*/  FMUL R0, R154, R69 ;  /* 0x000000459a007220 */ /* 0x000fe20000400000 */
[----:B------:R-:W-:Y:S01]  /*cce0*/  FFMA.SAT R56, -R34, R88, 0.5 ;  /* 0x3f00000022387423 */ /* 0x000fe20000002158 */
[----:B------:R-:W-:-:S02]  /*ccf0*/  HADD2.F32 R59, -RZ, R11.H0_H0 ;  /* 0x2000000bff3b7230 */ /* 0x000fc40000004100 */
[-C--:B------:R-:W-:Y:S01]  /*cd00*/  FFMA.SAT R62, -R35, R88.reuse, 0.5 ;  /* 0x3f000000233e7423 */ /* 0x080fe20000002158 */
[-C--:B------:R-:W-:Y:S01]  /*cd10*/  FFMA.SAT R64, -R36, R88.reuse, 0.5 ;  /* 0x3f00000024407423 */ /* 0x080fe20000002158 */
[----:B------:R-:W-:Y:S01]  /*cd20*/  FFMA.RM R61, R56, R89, 12582913 ;  /* 0x4b400001383d7423 */ /* 0x000fe20000004059 */
[----:B------:R3:W-:Y:S01]  /*cd30*/  MUFU.EX2 R50, R38 ;  /* 0x0000002600327308 */ /* 0x0007e20000000800 */
[----:B-1----:R-:W-:Y:S01]  /*cd40*/  FFMA R39, -R30, 1.925963033500011079e-08, R37 ;  /* 0x32a570601e277823 */ /* 0x002fe20000000125 */
[----:B------:R-:W-:Y:S01]  /*cd50*/  FFMA R37, R153, R55, R0 ;  /* 0x0000003799257223 */ /* 0x000fe20000000000 */
[----:B------:R-:W-:Y:S01]  /*cd60*/  FFMA R0, -R31, 1.4426950216293334961, -R52 ;  /* 0x3fb8aa3b1f007823 */ /* 0x000fe20000000934 */
[-C--:B------:R-:W-:Y:S01]  /*cd70*/  FFMA.RM R55, R54, R89.reuse, 12582913 ;  /* 0x4b40000136377423 */ /* 0x080fe20000004059 */
[----:B------:R-:W-:Y:S01]  /*cd80*/  FFMA.RM R62, R62, R89, 12582913 ;  /* 0x4b4000013e3e7423 */ /* 0x000fe20000004059 */
[----:B------:R-:W-:Y:S01]  /*cd90*/  FFMA.SAT R66, -R37, R88, 0.5 ;  /* 0x3f00000025427423 */ /* 0x000fe20000002158 */
[----:B------:R-:W-:Y:S01]  /*cda0*/  FFMA R54, -R31, 1.925963033500011079e-08, R0 ;  /* 0x32a570601f367823 */ /* 0x000fe20000000100 */
[----:B------:R-:W-:Y:S01]  /*cdb0*/  FADD R0, R58, -12583039 ;  /* 0xcb40007f3a007421 */ /* 0x000fe20000000000 */
[C---:B---3--:R-:W-:Y:S01]  /*cdc0*/  FMUL R38, R154.reuse, R70 ;  /* 0x000000469a267220 */ /* 0x048fe20000400000 */
[----:B------:R1:W-:Y:S01]  /*cdd0*/  MUFU.EX2 R52, R39 ;  /* 0x0000002700347308 */ /* 0x0003e20000000800 */
[----:B------:R-:W-:Y:S01]  /*cde0*/  FADD R57, R55, -12583039 ;  /* 0xcb40007f37397421 */ /* 0x000fe20000000000 */
[----:B------:R-:W-:Y:S01]  /*cdf0*/  FFMA R60, -R33, 1.4426950216293334961, -R0 ;  /* 0x3fb8aa3b213c7823 */ /* 0x000fe20000000900 */
[----:B------:R-:W-:Y:S01]  /*ce00*/  FMUL R0, R154, R71 ;  /* 0x000000479a007220 */ /* 0x000fe20000400000 */
[----:B------:R-:W-:Y:S01]  /*ce10*/  FFMA R38, R153, R59, R38 ;  /* 0x0000003b99267223 */ /* 0x000fe20000000026 */
[----:B------:R-:W-:Y:S01]  /*ce20*/  FADD R59, R61, -12583039 ;  /* 0xcb40007f3d3b7421 */ /* 0x000fe20000000000 */
[----:B------:R-:W-:Y:S01]  /*ce30*/  FFMA R57, -R32, 1.4426950216293334961, -R57 ;  /* 0x3fb8aa3b20397823 */ /* 0x000fe20000000939 */
[----:B------:R-:W-:Y:S01]  /*ce40*/  SHF.L.U32 R3, R3, 0x17, RZ ;  /* 0x0000001703037819 */ /* 0x000fe200000006ff */
[----:B------:R-:W-:Y:S01]  /*ce50*/  FFMA.SAT R67, -R38, R88, 0.5 ;  /* 0x3f00000026437423 */ /* 0x000fe20000002158 */
[----:B-1----:R-:W-:-:S02]  /*ce60*/  HADD2.F32 R39, -RZ, R11.H1_H1 ;  /* 0x3000000bff277230 */ /* 0x002fc40000004100 */
[----:B------:R-:W-:Y:S01]  /*ce70*/  FFMA R63, -R34, 1.4426950216293334961, -R59 ;  /* 0x3fb8aa3b223f7823 */ /* 0x000fe2000000093b */
[----:B------:R-:W-:Y:S01]  /*ce80*/  SHF.L.U32 R41, R41, 0x17, RZ ;  /* 0x0000001729297819 */ /* 0x000fe200000006ff */
[-C--:B------:R-:W-:Y:S01]  /*ce90*/  FFMA.RM R65, R64, R89.reuse, 12582913 ;  /* 0x4b40000140417423 */ /* 0x080fe20000004059 */
[----:B------:R-:W-:Y:S01]  /*cea0*/  FFMA.RM R68, R67, R89, 12582913 ;  /* 0x4b40000143447423 */ /* 0x000fe20000004059 */
[----:B------:R-:W-:Y:S01]  /*ceb0*/  FFMA R39, R153, R39, R0 ;  /* 0x0000002799277223 */ /* 0x000fe20000000000 */
[----:B------:R-:W-:Y:S01]  /*cec0*/  FADD R0, R62, -12583039 ;  /* 0xcb40007f3e007421 */ /* 0x000fe20000000000 */
[----:B------:R-:W-:Y:S01]  /*ced0*/  FFMA R63, -R34, 1.925963033500011079e-08, R63 ;  /* 0x32a57060223f7823 */ /* 0x000fe2000000013f */
[----:B------:R-:W-:Y:S01]  /*cee0*/  FFMA R57, -R32, 1.925963033500011079e-08, R57 ;  /* 0x32a5706020397823 */ /* 0x000fe20000000139 */
[----:B------:R-:W-:Y:S01]  /*cef0*/  FFMA.SAT R69, -R39, R88, 0.5 ;  /* 0x3f00000027457423 */ /* 0x000fe20000002158 */
[----:B------:R-:W-:Y:S01]  /*cf00*/  FFMA R64, -R35, 1.4426950216293334961, -R0 ;  /* 0x3fb8aa3b23407823 */ /* 0x000fe20000000900 */
[-C--:B------:R-:W-:Y:S01]  /*cf10*/  FFMA.RM R66, R66, R89.reuse, 12582913 ;  /* 0x4b40000142427423 */ /* 0x080fe20000004059 */
[----:B------:R4:W-:Y:S01]  /*cf20*/  MUFU.EX2 R0, R63 ;  /* 0x0000003f00007308 */ /* 0x0009e20000000800 */
[----:B------:R-:W-:Y:S01]  /*cf30*/  FFMA.RM R69, R69, R89, 12582913 ;  /* 0x4b40000145457423 */ /* 0x000fe20000004059 */
[----:B--2---:R-:W-:Y:S01]  /*cf40*/  FFMA R71, R3, R40, 1 ;  /* 0x3f80000003477423 */ /* 0x004fe20000000028 */
[----:B------:R-:W-:Y:S01]  /*cf50*/  FADD R3, R68, -12583039 ;  /* 0xcb40007f44037421 */ /* 0x000fe20000000000 */
[----:B------:R-:W-:Y:S01]  /*cf60*/  FFMA R60, -R33, 1.925963033500011079e-08, R60 ;  /* 0x32a57060213c7823 */ /* 0x000fe2000000013c */
[----:B------:R-:W-:Y:S01]  /*cf70*/  FADD R40, R66, -12583039 ;  /* 0xcb40007f42287421 */ /* 0x000fe20000000000 */
[----:B------:R-:W-:Y:S01]  /*cf80*/  SHF.L.U32 R43, R43, 0x17, RZ ;  /* 0x000000172b2b7819 */ /* 0x000fe200000006ff */
[----:B------:R-:W-:Y:S01]  /*cf90*/  FFMA R64, -R35, 1.925963033500011079e-08, R64 ;  /* 0x32a5706023407823 */ /* 0x000fe20000000140 */
[----:B------:R1:W2:Y:S01]  /*cfa0*/  MUFU.EX2 R56, R57 ;  /* 0x0000003900387308 */ /* 0x0002a20000000800 */
[----:B----4-:R-:W-:Y:S01]  /*cfb0*/  FFMA R63, R41, R42, 1 ;  /* 0x3f800000293f7423 */ /* 0x010fe2000000002a */
[----:B------:R-:W-:Y:S01]  /*cfc0*/  FADD R42, R69, -12583039 ;  /* 0xcb40007f452a7421 */ /* 0x000fe20000000000 */
[C---:B------:R-:W-:Y:S01]  /*cfd0*/  FFMA R41, -R38.reuse, 1.4426950216293334961, -R3 ;  /* 0x3fb8aa3b26297823 */ /* 0x040fe20000000903 */
[----:B-----5:R-:W-:Y:S01]  /*cfe0*/  FFMA R44, R43, R44, 1 ;  /* 0x3f8000002b2c7423 */ /* 0x020fe2000000002c */
[----:B------:R-:W-:Y:S01]  /*cff0*/  IADD3 R43, R71, 0x1800000, RZ ;  /* 0x01800000472b7810 */ /* 0x000fe20007ffe0ff */
[----:B------:R-:W-:Y:S01]  /*d000*/  FFMA R42, -R39, 1.4426950216293334961, -R42 ;  /* 0x3fb8aa3b272a7823 */ /* 0x000fe2000000092a */
[----:B------:R-:W-:Y:S01]  /*d010*/  FFMA R41, -R38, 1.925963033500011079e-08, R41 ;  /* 0x32a5706026297823 */ /* 0x000fe20000000129 */
[----:B------:R3:W4:Y:S01]  /*d020*/  MUFU.EX2 R59, R60 ;  /* 0x0000003c003b7308 */ /* 0x0007220000000800 */
[----:B-1----:R-:W-:Y:S01]  /*d030*/  FADD R57, R65, -12583039 ;  /* 0xcb40007f41397421 */ /* 0x002fe20000000000 */
[----:B------:R-:W-:Y:S01]  /*d040*/  FFMA R42, -R39, 1.925963033500011079e-08, R42 ;  /* 0x32a57060272a7823 */ /* 0x000fe2000000012a */
[----:B------:R-:W-:Y:S01]  /*d050*/  LOP3.LUT R43, R43, 0x7f800000, RZ, 0xc0, !PT ;  /* 0x7f8000002b2b7812 */ /* 0x000fe200078ec0ff */
[----:B------:R-:W-:Y:S01]  /*d060*/  BSSY B1, `(.L_x_341) ;  /* 0x0000030000017945 */ /* 0x000fe20003800000 */
[----:B------:R-:W-:Y:S01]  /*d070*/  FFMA R67, -R36, 1.4426950216293334961, -R57 ;  /* 0x3fb8aa3b24437823 */ /* 0x000fe20000000939 */
[----:B------:R-:W-:-:S02]  /*d080*/  SHF.L.U32 R53, R53, 0x17, RZ ;  /* 0x0000001735357819 */ /* 0x000fc400000006ff */
[----:B------:R-:W1:Y:S01]  /*d090*/  MUFU.EX2 R54, R54 ;  /* 0x0000003600367308 */ /* 0x000e620000000800 */
[----:B---3--:R-:W-:Y:S01]  /*d0a0*/  FFMA R60, -R37, 1.4426950216293334961, -R40 ;  /* 0x3fb8aa3b253c7823 */ /* 0x008fe20000000928 */
[----:B------:R-:W-:Y:S01]  /*d0b0*/  FFMA R67, -R36, 1.925963033500011079e-08, R67 ;  /* 0x32a5706024437823 */ /* 0x000fe20000000143 */
[----:B------:R-:W-:Y:S02]  /*d0c0*/  ISETP.GT.U32.AND P2, PT, R43, 0x1ffffff, PT ;  /* 0x01ffffff2b00780c */ /* 0x000fe40003f44070 */
[----:B------:R-:W-:Y:S01]  /*d0d0*/  FFMA R60, -R37, 1.925963033500011079e-08, R60 ;  /* 0x32a57060253c7823 */ /* 0x000fe2000000013c */
[----:B------:R-:W-:Y:S02]  /*d0e0*/  SHF.L.U32 R55, R55, 0x17, RZ ;  /* 0x0000001737377819 */ /* 0x000fe400000006ff */
[----:B------:R-:W3:Y:S01]  /*d0f0*/  MUFU.EX2 R57, R64 ;  /* 0x0000004000397308 */ /* 0x000ee20000000800 */
[----:B------:R-:W-:Y:S02]  /*d100*/  SHF.L.U32 R58, R58, 0x17, RZ ;  /* 0x000000173a3a7819 */ /* 0x000fe400000006ff */
[----:B------:R-:W-:Y:S01]  /*d110*/  SHF.L.U32 R45, R45, 0x17, RZ ;  /* 0x000000172d2d7819 */ /* 0x000fe200000006ff */
[----:B--2---:R-:W-:Y:S01]  /*d120*/  FFMA R56, R55, R56, 1 ;  /* 0x3f80000037387423 */ /* 0x004fe20000000038 */
[----:B------:R-:W-:Y:S01]  /*d130*/  SHF.L.U32 R47, R47, 0x17, RZ ;  /* 0x000000172f2f7819 */ /* 0x000fe200000006ff */
[----:B----4-:R-:W-:Y:S01]  /*d140*/  FFMA R59, R58, R59, 1 ;  /* 0x3f8000003a3b7423 */ /* 0x010fe2000000003b */
[----:B------:R-:W-:Y:S01]  /*d150*/  SHF.L.U32 R49, R49, 0x17, RZ ;  /* 0x0000001731317819 */ /* 0x000fe200000006ff */
[----:B------:R-:W2:Y:S01]  /*d160*/  MUFU.EX2 R40, R67 ;  /* 0x0000004300287308 */ /* 0x000ea20000000800 */
[----:B------:R-:W-:Y:S01]  /*d170*/  SHF.L.U32 R51, R51, 0x17, RZ ;  /* 0x0000001733337819 */ /* 0x000fe200000006ff */
[----:B-1----:R-:W-:Y:S01]  /*d180*/  FFMA R53, R53, R54, 1 ;  /* 0x3f80000035357423 */ /* 0x002fe20000000036 */
[----:B------:R-:W-:Y:S01]  /*d190*/  SHF.L.U32 R61, R61, 0x17, RZ ;  /* 0x000000173d3d7819 */ /* 0x000fe200000006ff */
[----:B------:R-:W-:Y:S01]  /*d1a0*/  FFMA R45, R45, R46, 1 ;  /* 0x3f8000002d2d7423 */ /* 0x000fe2000000002e */
[----:B------:R-:W-:Y:S01]  /*d1b0*/  SHF.L.U32 R62, R62, 0x17, RZ ;  /* 0x000000173e3e7819 */ /* 0x000fe200000006ff */
[----:B------:R-:W-:Y:S01]  /*d1c0*/  FFMA R48, R47, R48, 1 ;  /* 0x3f8000002f307423 */ /* 0x000fe20000000030 */
[----:B------:R-:W-:Y:S01]  /*d1d0*/  SHF.L.U32 R65, R65, 0x17, RZ ;  /* 0x0000001741417819 */ /* 0x000fe200000006ff */
[----:B------:R-:W1:Y:S01]  /*d1e0*/  MUFU.EX2 R3, R60 ;  /* 0x0000003c00037308 */ /* 0x000e620000000800 */
[----:B------:R-:W-:Y:S01]  /*d1f0*/  SHF.L.U32 R66, R66, 0x17, RZ ;  /* 0x0000001742427819 */ /* 0x000fe200000006ff */
[----:B------:R-:W-:Y:S01]  /*d200*/  FFMA R49, R49, R50, 1 ;  /* 0x3f80000031317423 */ /* 0x000fe20000000032 */
[----:B------:R-:W-:Y:S01]  /*d210*/  SHF.L.U32 R68, R68, 0x17, RZ ;  /* 0x0000001744447819 */ /* 0x000fe200000006ff */
[----:B------:R-:W-:Y:S01]  /*d220*/  FFMA R52, R51, R52, 1 ;  /* 0x3f80000033347423 */ /* 0x000fe20000000034 */
[----:B------:R-:W-:Y:S01]  /*d230*/  SHF.L.U32 R69, R69, 0x17, RZ ;  /* 0x0000001745457819 */ /* 0x000fe200000006ff */
[----:B------:R-:W-:Y:S01]  /*d240*/  FFMA R54, R61, R0, 1 ;  /* 0x3f8000003d367423 */ /* 0x000fe20000000000 */
[----:B---3--:R-:W-:Y:S01]  /*d250*/  FFMA R57, R62, R57, 1 ;  /* 0x3f8000003e397423 */ /* 0x008fe20000000039 */
[----:B------:R-:W3:Y:S01]  /*d260*/  MUFU.EX2 R41, R41 ;  /* 0x0000002900297308 */ /* 0x000ee20000000800 */
[----:B--2---:R-:W-:-:S07]  /*d270*/  FFMA R58, R65, R40, 1 ;  /* 0x3f800000413a7423 */ /* 0x004fce0000000028 */
[----:B------:R-:W2:Y:S01]  /*d280*/  MUFU.EX2 R42, R42 ;  /* 0x0000002a002a7308 */ /* 0x000ea20000000800 */
[----:B-1----:R-:W-:Y:S01]  /*d290*/  FFMA R55, R66, R3, 1 ;  /* 0x3f80000042377423 */ /* 0x002fe20000000003 */
[----:B---3--:R-:W-:Y:S01]  /*d2a0*/  FFMA R68, R68, R41, 1 ;  /* 0x3f80000044447423 */ /* 0x008fe20000000029 */
[----:B--2---:R-:W-:Y:S01]  /*d2b0*/  FFMA R69, R69, R42, 1 ;  /* 0x3f80000045457423 */ /* 0x004fe2000000002a */
[----:B------:R-:W-:Y:S06]  /*d2c0*/  @P2 BRA `(.L_x_342) ;  /* 0x0000000000142947 */ /* 0x000fec0003800000 */
[----:B------:R-:W-:Y:S02]  /*d2d0*/  MOV R0, R71 ;  /* 0x0000004700007202 */ /* 0x000fe40000000f00 */
[----:B------:R-:W-:-:S07]  /*d2e0*/  MOV R92, 0xd300 ;  /* 0x0000d300005c7802 */ /* 0x000fce0000000f00 */
[----:B------:R-:W-:Y:S05]  /*d2f0*/  CALL.REL.NOINC `($__internal_0_$__cuda_sm20_rcp_rn_f32_slowpath) ;  /* 0x0000009000907944 */ /* 0x000fea0003c00000 */
[----:B------:R-:W-:Y:S01]  /*d300*/  MOV R40, R0 ;  /* 0x0000000000287202 */ /* 0x000fe20000000f00 */
[----:B------:R-:W-:Y:S06]  /*d310*/  BRA `(.L_x_343) ;  /* 0x0000000000107947 */ /* 0x000fec0003800000 */
.L_x_342:
[----:B------:R-:W1:Y:S02]  /*d320*/  MUFU.RCP R40, R71 ;  /* 0x0000004700287308 */ /* 0x000e640000001000 */
[----:B-1----:R-:W-:-:S04]  /*d330*/  FFMA R0, R71, R40, -1 ;  /* 0xbf80000047007423 */ /* 0x002fc80000000028 */
[----:B------:R-:W-:-:S04]  /*d340*/  FADD.FTZ R3, -R0, -RZ ;  /* 0x800000ff00037221 */ /* 0x000fc80000010100 */
[----:B------:R-:W-:-:S07]  /*d350*/  FFMA R40, R40, R3, R40 ;  /* 0x0000000328287223 */ /* 0x000fce0000000028 */
.L_x_343:
[----:B------:R-:W-:Y:S05]  /*d360*/  BSYNC B1 ;  /* 0x0000000000017941 */ /* 0x000fea0003800000 */
.L_x_341:
        /* <DEDUP_REMOVED lines=10> */
.L_x_345:
[----:B------:R-:W1:Y:S02]  /*d410*/  MUFU.RCP R42, R63 ;  /* 0x0000003f002a7308 */ /* 0x000e640000001000 */
[----:B-1----:R-:W-:-:S04]  /*d420*/  FFMA R0, R63, R42, -1 ;  /* 0xbf8000003f007423 */ /* 0x002fc8000000002a */
[----:B------:R-:W-:-:S04]  /*d430*/  FADD.FTZ R3, -R0, -RZ ;  /* 0x800000ff00037221 */ /* 0x000fc80000010100 */
[----:B------:R-:W-:-:S07]  /*d440*/  FFMA R42, R42, R3, R42 ;  /* 0x000000032a2a7223 */ /* 0x000fce000000002a */
.L_x_346:
[----:B------:R-:W-:Y:S05]  /*d450*/  BSYNC B1 ;  /* 0x0000000000017941 */ /* 0x000fea0003800000 */
.L_x_344:
        /* <DEDUP_REMOVED lines=10> */
.L_x_348:
[----:B------:R-:W1:Y:S02]  /*d500*/  MUFU.RCP R41, R44 ;  /* 0x0000002c00297308 */ /* 0x000e640000001000 */
[----:B-1----:R-:W-:-:S04]  /*d510*/  FFMA R0, R44, R41, -1 ;  /* 0xbf8000002c007423 */ /* 0x002fc80000000029 */
[----:B------:R-:W-:-:S04]  /*d520*/  FADD.FTZ R0, -R0, -RZ ;  /* 0x800000ff00007221 */ /* 0x000fc80000010100 */
[----:B------:R-:W-:-:S07]  /*d530*/  FFMA R41, R41, R0, R41 ;  /* 0x0000000029297223 */ /* 0x000fce0000000029 */
.L_x_349:
[----:B------:R-:W-:Y:S05]  /*d540*/  BSYNC B1 ;  /* 0x0000000000017941 */ /* 0x000fea0003800000 */
.L_x_347:
        /* <DEDUP_REMOVED lines=10> */
.L_x_351:
[----:B------:R-:W1:Y:S02]  /*d5f0*/  MUFU.RCP R44, R45 ;  /* 0x0000002d002c7308 */ /* 0x000e640000001000 */
[----:B-1----:R-:W-:-:S04]  /*d600*/  FFMA R0, R45, R44, -1 ;  /* 0xbf8000002d007423 */ /* 0x002fc8000000002c */
[----:B------:R-:W-:-:S04]  /*d610*/  FADD.FTZ R3, -R0, -RZ ;  /* 0x800000ff00037221 */ /* 0x000fc80000010100 */
[----:B------:R-:W-:-:S07]  /*d620*/  FFMA R44, R44, R3, R44 ;  /* 0x000000032c2c7223 */ /* 0x000fce000000002c */
.L_x_352:
[----:B------:R-:W-:Y:S05]  /*d630*/  BSYNC B1 ;  /* 0x0000000000017941 */ /* 0x000fea0003800000 */
.L_x_350:
        /* <DEDUP_REMOVED lines=10> */
.L_x_354:
[----:B------:R-:W1:Y:S02]  /*d6e0*/  MUFU.RCP R43, R48 ;  /* 0x00000030002b7308 */ /* 0x000e640000001000 */
[----:B-1----:R-:W-:-:S04]  /*d6f0*/  FFMA R0, R48, R43, -1 ;  /* 0xbf80000030007423 */ /* 0x002fc8000000002b */
[----:B------:R-:W-:-:S04]  /*d700*/  FADD.FTZ R0, -R0, -RZ ;  /* 0x800000ff00007221 */ /* 0x000fc80000010100 */
[----:B------:R-:W-:-:S07]  /*d710*/  FFMA R43, R43, R0, R43 ;  /* 0x000000002b2b7223 */ /* 0x000fce000000002b */
.L_x_355:
[----:B------:R-:W-:Y:S05]  /*d720*/  BSYNC B1 ;  /* 0x0000000000017941 */ /* 0x000fea0003800000 */
.L_x_353:
        /* <DEDUP_REMOVED lines=10> */
.L_x_357:
[----:B------:R-:W1:Y:S02]  /*d7d0*/  MUFU.RCP R46, R49 ;  /* 0x00000031002e7308 */ /* 0x000e640000001000 */
[----:B-1----:R-:W-:-:S04]  /*d7e0*/  FFMA R0, R49, R46, -1 ;  /* 0xbf80000031007423 */ /* 0x002fc8000000002e */
[----:B------:R-:W-:-:S04]  /*d7f0*/  FADD.FTZ R3, -R0, -RZ ;  /* 0x800000ff00037221 */ /* 0x000fc80000010100 */
[----:B------:R-:W-:-:S07]  /*d800*/  FFMA R46, R46, R3, R46 ;  /* 0x000000032e2e7223 */ /* 0x000fce000000002e */
.L_x_358:
[----:B------:R-:W-:Y:S05]  /*d810*/  BSYNC B1 ;  /* 0x0000000000017941 */ /* 0x000fea0003800000 */
.L_x_356:
        /* <DEDUP_REMOVED lines=10> */
.L_x_360:
[----:B------:R-:W1:Y:S02]  /*d8c0*/  MUFU.RCP R45, R52 ;  /* 0x00000034002d7308 */ /* 0x000e640000001000 */
[----:B-1----:R-:W-:-:S04]  /*d8d0*/  FFMA R0, R52, R45, -1 ;  /* 0xbf80000034007423 */ /* 0x002fc8000000002d */
[----:B------:R-:W-:-:S04]  /*d8e0*/  FADD.FTZ R0, -R0, -RZ ;  /* 0x800000ff00007221 */ /* 0x000fc80000010100 */
[----:B------:R-:W-:-:S07]  /*d8f0*/  FFMA R45, R45, R0, R45 ;  /* 0x000000002d2d7223 */ /* 0x000fce000000002d */
.L_x_361:
[----:B------:R-:W-:Y:S05]  /*d900*/  BSYNC B1 ;  /* 0x0000000000017941 */ /* 0x000fea0003800000 */
.L_x_359:
        /* <DEDUP_REMOVED lines=10> */
.L_x_363:
[----:B------:R-:W1:Y:S02]  /*d9b0*/  MUFU.RCP R48, R53 ;  /* 0x0000003500307308 */ /* 0x000e640000001000 */
[----:B-1----:R-:W-:-:S04]  /*d9c0*/  FFMA R0, R53, R48, -1 ;  /* 0xbf80000035007423 */ /* 0x002fc80000000030 */
[----:B------:R-:W-:-:S04]  /*d9d0*/  FADD.FTZ R3, -R0, -RZ ;  /* 0x800000ff00037221 */ /* 0x000fc80000010100 */
[----:B------:R-:W-:-:S07]  /*d9e0*/  FFMA R48, R48, R3, R48 ;  /* 0x0000000330307223 */ /* 0x000fce0000000030 */
.L_x_364:
[----:B------:R-:W-:Y:S05]  /*d9f0*/  BSYNC B1 ;  /* 0x0000000000017941 */ /* 0x000fea0003800000 */
.L_x_362:
        /* <DEDUP_REMOVED lines=10> */
.L_x_366:
[----:B------:R-:W1:Y:S02]  /*daa0*/  MUFU.RCP R47, R56 ;  /* 0x00000038002f7308 */ /* 0x000e640000001000 */
[----:B-1----:R-:W-:-:S04]  /*dab0*/  FFMA R0, R56, R47, -1 ;  /* 0xbf80000038007423 */ /* 0x002fc8000000002f */
[----:B------:R-:W-:-:S04]  /*dac0*/  FADD.FTZ R0, -R0, -RZ ;  /* 0x800000ff00007221 */ /* 0x000fc80000010100 */
[----:B------:R-:W-:-:S07]  /*dad0*/  FFMA R47, R47, R0, R47 ;  /* 0x000000002f2f7223 */ /* 0x000fce000000002f */
.L_x_367:
[----:B------:R-:W-:Y:S05]  /*dae0*/  BSYNC B1 ;  /* 0x0000000000017941 */ /* 0x000fea0003800000 */
.L_x_365:
        /* <DEDUP_REMOVED lines=10> */
.L_x_369:
[----:B------:R-:W1:Y:S02]  /*db90*/  MUFU.RCP R50, R59 ;  /* 0x0000003b00327308 */ /* 0x000e640000001000 */
[----:B-1----:R-:W-:-:S04]  /*dba0*/  FFMA R0, R59, R50, -1 ;  /* 0xbf8000003b007423 */ /* 0x002fc80000000032 */
[----:B------:R-:W-:-:S04]  /*dbb0*/  FADD.FTZ R3, -R0, -RZ ;  /* 0x800000ff00037221 */ /* 0x000fc80000010100 */
[----:B------:R-:W-:-:S07]  /*dbc0*/  FFMA R50, R50, R3, R50 ;  /* 0x0000000332327223 */ /* 0x000fce0000000032 */
.L_x_370:
[----:B------:R-:W-:Y:S05]  /*dbd0*/  BSYNC B1 ;  /* 0x0000000000017941 */ /* 0x000fea0003800000 */
.L_x_368:
        /* <DEDUP_REMOVED lines=10> */
.L_x_372:
[----:B------:R-:W1:Y:S02]  /*dc80*/  MUFU.RCP R49, R54 ;  /* 0x0000003600317308 */ /* 0x000e640000001000 */
[----:B-1----:R-:W-:-:S04]  /*dc90*/  FFMA R0, R54, R49, -1 ;  /* 0xbf80000036007423 */ /* 0x002fc80000000031 */
[----:B------:R-:W-:-:S04]  /*dca0*/  FADD.FTZ R0, -R0, -RZ ;  /* 0x800000ff00007221 */ /* 0x000fc80000010100 */
[----:B------:R-:W-:-:S07]  /*dcb0*/  FFMA R49, R49, R0, R49 ;  /* 0x0000000031317223 */ /* 0x000fce0000000031 */
.L_x_373:
[----:B------:R-:W-:Y:S05]  /*dcc0*/  BSYNC B1 ;  /* 0x0000000000017941 */ /* 0x000fea0003800000 */
.L_x_371:
        /* <DEDUP_REMOVED lines=10> */
.L_x_375:
[----:B------:R-:W1:Y:S02]  /*dd70*/  MUFU.RCP R52, R57 ;  /* 0x0000003900347308 */ /* 0x000e640000001000 */
[----:B-1----:R-:W-:-:S04]  /*dd80*/  FFMA R0, R57, R52, -1 ;  /* 0xbf80000039007423 */ /* 0x002fc80000000034 */
[----:B------:R-:W-:-:S04]  /*dd90*/  FADD.FTZ R3, -R0, -RZ ;  /* 0x800000ff00037221 */ /* 0x000fc80000010100 */
[----:B------:R-:W-:-:S07]  /*dda0*/  FFMA R52, R52, R3, R52 ;  /* 0x0000000334347223 */ /* 0x000fce0000000034 */
.L_x_376:
[----:B------:R-:W-:Y:S05]  /*ddb0*/  BSYNC B1 ;  /* 0x0000000000017941 */ /* 0x000fea0003800000 */
.L_x_374:
        /* <DEDUP_REMOVED lines=10> */
.L_x_378:
[----:B------:R-:W1:Y:S02]  /*de60*/  MUFU.RCP R51, R58 ;  /* 0x0000003a00337308 */ /* 0x000e640000001000 */
[----:B-1----:R-:W-:-:S04]  /*de70*/  FFMA R0, R58, R51, -1 ;  /* 0xbf8000003a007423 */ /* 0x002fc80000000033 */
[----:B------:R-:W-:-:S04]  /*de80*/  FADD.FTZ R0, -R0, -RZ ;  /* 0x800000ff00007221 */ /* 0x000fc80000010100 */
[----:B------:R-:W-:-:S07]  /*de90*/  FFMA R51, R51, R0, R51 ;  /* 0x0000000033337223 */ /* 0x000fce0000000033 */
.L_x_379:
[----:B------:R-:W-:Y:S05]  /*dea0*/  BSYNC B1 ;  /* 0x0000000000017941 */ /* 0x000fea0003800000 */
.L_x_377:
        /* <DEDUP_REMOVED lines=10> */
.L_x_381:
[----:B------:R-:W1:Y:S02]  /*df50*/  MUFU.RCP R54, R55 ;  /* 0x0000003700367308 */ /* 0x000e640000001000 */
[----:B-1----:R-:W-:-:S04]  /*df60*/  FFMA R0, R55, R54, -1 ;  /* 0xbf80000037007423 */ /* 0x002fc80000000036 */
[----:B------:R-:W-:-:S04]  /*df70*/  FADD.FTZ R3, -R0, -RZ ;  /* 0x800000ff00037221 */ /* 0x000fc80000010100 */
[----:B------:R-:W-:-:S07]  /*df80*/  FFMA R54, R54, R3, R54 ;  /* 0x0000000336367223 */ /* 0x000fce0000000036 */
.L_x_382:
[----:B------:R-:W-:Y:S05]  /*df90*/  BSYNC B1 ;  /* 0x0000000000017941 */ /* 0x000fea0003800000 */
.L_x_380:
        /* <DEDUP_REMOVED lines=10> */
.L_x_384:
[----:B------:R-:W1:Y:S02]  /*e040*/  MUFU.RCP R53, R68 ;  /* 0x0000004400357308 */ /* 0x000e640000001000 */
[----:B-1----:R-:W-:-:S04]  /*e050*/  FFMA R0, R68, R53, -1 ;  /* 0xbf80000044007423 */ /* 0x002fc80000000035 */
[----:B------:R-:W-:-:S04]  /*e060*/  FADD.FTZ R0, -R0, -RZ ;  /* 0x800000ff00007221 */ /* 0x000fc80000010100 */
[----:B------:R-:W-:-:S07]  /*e070*/  FFMA R53, R53, R0, R53 ;  /* 0x0000000035357223 */ /* 0x000fce0000000035 */
.L_x_385:
[----:B------:R-:W-:Y:S05]  /*e080*/  BSYNC B1 ;  /* 0x0000000000017941 */ /* 0x000fea0003800000 */
.L_x_383:
        /* <DEDUP_REMOVED lines=9> */
.L_x_387:
[----:B------:R-:W1:Y:S02]  /*e120*/  MUFU.RCP R0, R69 ;  /* 0x0000004500007308 */ /* 0x000e640000001000 */
[----:B-1----:R-:W-:-:S04]  /*e130*/  FFMA R3, R69, R0, -1 ;  /* 0xbf80000045037423 */ /* 0x002fc80000000000 */
[----:B------:R-:W-:-:S04]  /*e140*/  FADD.FTZ R3, -R3, -RZ ;  /* 0x800000ff03037221 */ /* 0x000fc80000010100 */
[----:B------:R-:W-:-:S07]  /*e150*/  FFMA R0, R0, R3, R0 ;  /* 0x0000000300007223 */ /* 0x000fce0000000000 */
.L_x_388:
[----:B------:R-:W-:Y:S05]  /*e160*/  BSYNC B1 ;  /* 0x0000000000017941 */ /* 0x000fea0003800000 */
.L_x_386:
        /* <DEDUP_REMOVED lines=45> */
.L_x_390:
[----:B------:R-:W-:Y:S05]  /*e440*/  BSYNC B0 ;  /* 0x0000000000007941 */ /* 0x000fea0003800000 */
.L_x_389:
[----:B------:R-:W-:Y:S06]  /*e450*/  BAR.SYNC.DEFER_BLOCKING 0x1, 0x100 ;  /* 0x0044000000007b1d */ /* 0x000fec0000010000 */
[----:B------:R-:W-:Y:S04]  /*e460*/  BSSY B0, `(.L_x_391) ;  /* 0x0000009000007945 */ /* 0x000fe80003800000 */
[----:B------:R-:W-:Y:S05]  /*e470*/  @P0 BRA `(.L_x_392) ;  /* 0x00000000001c0947 */ /* 0x000fea0003800000 */
[----:B------:R-:W-:-:S13]  /*e480*/  ISETP.NE.AND P2, PT, R159, 0x3, PT ;  /* 0x000000039f00780c */ /* 0x000fda0003f45270 */
[----:B------:R-:W-:Y:S05]  /*e490*/  @!P2 BRA `(.L_x_393) ;  /* 0x000000000004a947 */ /* 0x000fea0003800000 */
[----:B------:R-:W-:Y:S01]  /*e4a0*/  BPT.TRAP 0x1 ;  /* 0x000000040000795c */ /* 0x000fe20000300000 */
.L_x_393:
[----:B------:R-:W-:-:S04]  /*e4b0*/  ULEA UR4, UR5, UR52, 0x3 ;  /* 0x0000003405047291 */ /* 0x000fc8000f8e183f */
[----:B------:R-:W-:-:S04]  /*e4c0*/  UIADD3 UR4, UR4, 0x60, URZ ;  /* 0x0000006004047890 */ /* 0x000fc8000fffe03f */
[----:B------:R-:W-:-:S09]  /*e4d0*/  UPRMT UR4, UR51, 0x654, UR4 ;  /* 0x0000065433047896 */ /* 0x000fd20008000004 */
[----:B------:R-:W-:Y:S03]  /*e4e0*/  SYNCS.ARRIVE.TRANS64.RED.A1T0 RZ, [UR4], RZ ;  /* 0x000000ffffff79a7 */ /* 0x000fe60008100404 */
.L_x_392:
[----:B------:R-:W-:Y:S05]  /*e4f0*/  BSYNC B0 ;  /* 0x0000000000007941 */ /* 0x000fea0003800000 */
.L_x_391:
        /* <DEDUP_REMOVED lines=8> */
.L_x_396:
[----:B------:R-:W-:Y:S01]  /*e580*/  LEA R0, R12, UR52, 0x3 ;  /* 0x000000340c007c11 */ /* 0x000fe2000f8e18ff */
[----:B------:R-:W-:Y:S01]  /*e590*/  BSSY B1, `(.L_x_397) ;  /* 0x0000006000017945 */ /* 0x000fe20003800000 */
[----:B------:R-:W-:Y:S02]  /*e5a0*/  SHF.L.U32 R3, R20, 0x1f, RZ ;  /* 0x0000001f14037819 */ /* 0x000fe400000006ff */
[----:B------:R-:W-:Y:S02]  /*e5b0*/  @!P1 LEA R26, R12, R15, 0xd ;  /* 0x0000000f0c1a9211 */ /* 0x000fe400078e68ff */
[----:B------:R-:W2:Y:S02]  /*e5c0*/  SYNCS.PHASECHK.TRANS64.TRYWAIT P2, [R0+URZ+0x40], R3 ;  /* 0x00004003000075a7 */ /* 0x000ea4000804017f */
[----:B------:R-:W-:Y:S01]  /*e5d0*/  @!P1 LEA R13, R155, R26, 0x1 ;  /* 0x0000001a9b0d9211 */ /* 0x000fe200078e08ff */
[----:B--2---:R-:W-:Y:S06]  /*e5e0*/  @!P2 BRA `(.L_x_398) ;  /* 0x000000780008a947 */ /* 0x004fec0003800000 */
.L_x_617:
[----:B------:R-:W-:Y:S05]  /*e5f0*/  BSYNC B1 ;  /* 0x0000000000017941 */ /* 0x000fea0003800000 */
.L_x_397:
[----:B------:R-:W-:Y:S05]  /*e600*/  @!P1 WARPSYNC.ALL ;  /* 0x0000000000009948 */ /* 0x000fea0003800000 */
[----:B------:R3:W4:Y:S01]  /*e610*/  @!P1 LDSM.16.M88.4 R4, [R26] ;  /* 0x000000001a04983b */ /* 0x0007220000000200 */
[----:B------:R-:W-:-:S03]  /*e620*/  IADD3 R12, R12, 0x1, RZ ;  /* 0x000000010c0c7810 */ /* 0x000fc60007ffe0ff */
[----:B------:R3:W1:Y:S01]  /*e630*/  @!P1 LDSM.16.M88.4 R8, [R13] ;  /* 0x000000000d08983b */ /* 0x0006620000000200 */
[----:B------:R-:W-:-:S04]  /*e640*/  ISETP.NE.AND P2, PT, R12, 0x4, PT ;  /* 0x000000040c00780c */ /* 0x000fc80003f45270 */
[----:B--2---:R-:W-:Y:S02]  /*e650*/  SEL R3, RZ, 0x1, P2 ;  /* 0x00000001ff037807 */ /* 0x004fe40001000000 */
[----:B------:R-:W-:Y:S02]  /*e660*/  SEL R12, R12, RZ, P2 ;  /* 0x000000ff0c0c7207 */ /* 0x000fe40001000000 */
[----:B---3--:R-:W-:-:S07]  /*e670*/  LOP3.LUT R20, R20, R3, RZ, 0x3c, !PT ;  /* 0x0000000314147212 */ /* 0x008fce00078e3cff */
.L_x_395:
[----:B------:R-:W-:Y:S05]  /*e680*/  BSYNC B0 ;  /* 0x0000000000007941 */ /* 0x000fea0003800000 */
.L_x_394:
[--C-:B----4-:R-:W-:Y:S02]  /*e690*/  HADD2.F32 R13, -RZ, R4.reuse.H0_H0 ;  /* 0x20000004ff0d7230 */ /* 0x110fe40000004100 */
[C---:B------:R-:W-:Y:S01]  /*e6a0*/  FMUL R136, R154.reuse, R136 ;  /* 0x000000889a887220 */ /* 0x040fe20000400000 */
[----:B-1----:R-:W-:Y:S02]  /*e6b0*/  HADD2.F32 R21, -RZ, R4.H1_H1 ;  /* 0x30000004ff157230 */ /* 0x002fe40000004100 */
[C---:B------:R-:W-:Y:S01]  /*e6c0*/  FMUL R0, R154.reuse, R137 ;  /* 0x000000899a007220 */ /* 0x040fe20000400000 */
[----:B------:R-:W-:Y:S01]  /*e6d0*/  MOV R68, 0x3bbb989d ;  /* 0x3bbb989d00447802 */ /* 0x000fe20000000f00 */
[C---:B------:R-:W-:Y:S01]  /*e6e0*/  FFMA R13, R153.reuse, R13, R136 ;  /* 0x0000000d990d7223 */ /* 0x040fe20000000088 */
[----:B------:R-:W-:Y:S02]  /*e6f0*/  HADD2.F32 R3, -RZ, R5.H1_H1 ;  /* 0x30000005ff037230 */ /* 0x000fe40000004100 */
[----:B------:R-:W-:Y:S01]  /*e700*/  FMUL R26, R154, R139 ;  /* 0x0000008b9a1a7220 */ /* 0x000fe20000400000 */
[----:B------:R-:W-:Y:S01]  /*e710*/  FFMA R21, R153, R21, R0 ;  /* 0x0000001599157223 */ /* 0x000fe20000000000 */
[----:B------:R-:W-:Y:S01]  /*e720*/  MOV R70, 0x437c0000 ;  /* 0x437c000000467802 */ /* 0x000fe20000000f00 */
[----:B------:R-:W-:Y:S01]  /*e730*/  FFMA.SAT R0, -R13, R68, 0.5 ;  /* 0x3f0000000d007423 */ /* 0x000fe20000002144 */
[----:B------:R-:W-:Y:S01]  /*e740*/  FFMA R26, R153, R3, R26 ;  /* 0x00000003991a7223 */ /* 0x000fe2000000001a */
[----:B------:R-:W-:-:S02]  /*e750*/  HADD2.F32 R27, -RZ, R6.H0_H0 ;  /* 0x20000006ff1b7230 */ /* 0x000fc40000004100 */
[----:B------:R-:W-:Y:S01]  /*e760*/  FMUL R140, R154, R140 ;  /* 0x0000008c9a8c7220 */ /* 0x000fe20000400000 */
[----:B------:R-:W-:Y:S01]  /*e770*/  FFMA.RM R0, R0, R70, 12582913 ;  /* 0x4b40000100007423 */ /* 0x000fe20000004046 */
[----:B------:R-:W-:Y:S02]  /*e780*/  HADD2.F32 R25, -RZ, R5.H0_H0 ;  /* 0x20000005ff197230 */ /* 0x000fe40000004100 */
[----:B------:R-:W-:Y:S01]  /*e790*/  FMUL R138, R154, R138 ;  /* 0x0000008a9a8a7220 */ /* 0x000fe20000400000 */
[----:B------:R-:W-:Y:S02]  /*e7a0*/  HADD2.F32 R33, -RZ, R7.H1_H1 ;  /* 0x30000007ff217230 */ /* 0x000fe40000004100 */
[-C--:B------:R-:W-:Y:S01]  /*e7b0*/  FFMA.SAT R31, -R26, R68.reuse, 0.5 ;  /* 0x3f0000001a1f7423 */ /* 0x080fe20000002144 */
[----:B------:R-:W-:Y:S01]  /*e7c0*/  FMUL R30, R154, R143 ;  /* 0x0000008f9a1e7220 */ /* 0x000fe20000400000 */
[----:B------:R-:W-:Y:S01]  /*e7d0*/  FADD R40, R0, -12583039 ;  /* 0xcb40007f00287421 */ /* 0x000fe20000000000 */
[----:B------:R-:W-:Y:S01]  /*e7e0*/  FFMA.SAT R3, -R21, R68, 0.5 ;  /* 0x3f00000015037423 */ /* 0x000fe20000002144 */
[C---:B------:R-:W-:Y:S01]  /*e7f0*/  FFMA R27, R153.reuse, R27, R140 ;  /* 0x0000001b991b7223 */ /* 0x040fe2000000008c */
[----:B------:R-:W-:Y:S01]  /*e800*/  FFMA R25, R153, R25, R138 ;  /* 0x0000001999197223 */ /* 0x000fe2000000008a */
[----:B------:R-:W-:Y:S01]  /*e810*/  FFMA.RM R43, R31, R70, 12582913 ;  /* 0x4b4000011f2b7423 */ /* 0x000fe20000004046 */
[----:B------:R-:W-:-:S02]  /*e820*/  HADD2.F32 R29, -RZ, R6.H1_H1 ;  /* 0x30000006ff1d7230 */ /* 0x000fc40000004100 */
[----:B------:R-:W-:Y:S01]  /*e830*/  FFMA R40, -R13, 1.4426950216293334961, -R40 ;  /* 0x3fb8aa3b0d287823 */ /* 0x000fe20000000928 */
[----:B------:R-:W-:Y:S01]  /*e840*/  FFMA R30, R153, R33, R30 ;  /* 0x00000021991e7223 */ /* 0x000fe2000000001e */
[C---:B------:R-:W-:Y:S01]  /*e850*/  FMUL R28, R154.reuse, R141 ;  /* 0x0000008d9a1c7220 */ /* 0x040fe20000400000 */
[----:B------:R-:W-:Y:S01]  /*e860*/  FFMA.RM R39, R3, R70, 12582913 ;  /* 0x4b40000103277423 */ /* 0x000fe20000004046 */
[-C--:B------:R-:W-:Y:S01]  /*e870*/  FFMA.SAT R33, -R27, R68.reuse, 0.5 ;  /* 0x3f0000001b217423 */ /* 0x080fe20000002144 */
[----:B------:R-:W-:Y:S01]  /*e880*/  FFMA.SAT R3, -R25, R68, 0.5 ;  /* 0x3f00000019037423 */ /* 0x000fe20000002144 */
[----:B------:R-:W-:Y:S01]  /*e890*/  FADD R31, R43, -12583039 ;  /* 0xcb40007f2b1f7421 */ /* 0x000fe20000000000 */
[----:B------:R-:W-:Y:S01]  /*e8a0*/  FFMA R40, -R13, 1.925963033500011079e-08, R40 ;  /* 0x32a570600d287823 */ /* 0x000fe20000000128 */
[----:B------:R-:W-:Y:S01]  /*e8b0*/  FFMA R28, R153, R29, R28 ;  /* 0x0000001d991c7223 */ /* 0x000fe2000000001c */
[----:B------:R-:W-:Y:S02]  /*e8c0*/  HADD2.F32 R35, -RZ, R8.H0_H0 ;  /* 0x20000008ff237230 */ /* 0x000fe40000004100 */
[----:B------:R-:W-:Y:S01]  /*e8d0*/  FFMA.RM R45, R33, R70, 12582913 ;  /* 0x4b400001212d7423 */ /* 0x000fe20000004046 */
[----:B------:R-:W-:Y:S01]  /*e8e0*/  FMUL R144, R154, R144 ;  /* 0x000000909a907220 */ /* 0x000fe20000400000 */
[----:B------:R-:W-:-:S02]  /*e8f0*/  HADD2.F32 R29, -RZ, R7.H0_H0 ;  /* 0x20000007ff1d7230 */ /* 0x000fc40000004100 */
[C---:B------:R-:W-:Y:S01]  /*e900*/  FMUL R142, R154.reuse, R142 ;  /* 0x0000008e9a8e7220 */ /* 0x040fe20000400000 */
[----:B------:R-:W-:Y:S02]  /*e910*/  HADD2.F32 R51, -RZ, R9.H1_H1 ;  /* 0x30000009ff337230 */ /* 0x000fe40000004100 */
[----:B------:R-:W-:Y:S01]  /*e920*/  FMUL R34, R154, R147 ;  /* 0x000000939a227220 */ /* 0x000fe20000400000 */
[----:B------:R-:W-:Y:S01]  /*e930*/  FFMA.RM R41, R3, R70, 12582913 ;  /* 0x4b40000103297423 */ /* 0x000fe20000004046 */
[----:B------:R-:W-:Y:S01]  /*e940*/  FFMA R33, -R26, 1.4426950216293334961, -R31 ;  /* 0x3fb8aa3b1a217823 */ /* 0x000fe2000000091f */
[----:B------:R1:W2:Y:S01]  /*e950*/  MUFU.EX2 R3, R40 ;  /* 0x0000002800037308 */ /* 0x0002a20000000800 */
[----:B------:R-:W-:Y:S02]  /*e960*/  HADD2.F32 R46, -RZ, R8.H1_H1 ;  /* 0x30000008ff2e7230 */ /* 0x000fe40000004100 */
[-C--:B------:R-:W-:Y:S01]  /*e970*/  FFMA.SAT R50, -R30, R68.reuse, 0.5 ;  /* 0x3f0000001e327423 */ /* 0x080fe20000002144 */
[----:B------:R-:W-:Y:S01]  /*e980*/  FMUL R32, R154, R145 ;  /* 0x000000919a207220 */ /* 0x000fe20000400000 */
[----:B------:R-:W-:Y:S01]  /*e990*/  FFMA.SAT R37, -R28, R68, 0.5 ;  /* 0x3f0000001c257423 */ /* 0x000fe20000002144 */
[C---:B------:R-:W-:Y:S01]  /*e9a0*/  FFMA R31, R153.reuse, R35, R144 ;  /* 0x00000023991f7223 */ /* 0x040fe20000000090 */
[C---:B------:R-:W-:Y:S01]  /*e9b0*/  FFMA R29, R153.reuse, R29, R142 ;  /* 0x0000001d991d7223 */ /* 0x040fe2000000008e */
[----:B------:R-:W-:Y:S01]  /*e9c0*/  FFMA R35, -R26, 1.925963033500011079e-08, R33 ;  /* 0x32a570601a237823 */ /* 0x000fe20000000121 */
[----:B------:R-:W-:Y:S01]  /*e9d0*/  FFMA R34, R153, R51, R34 ;  /* 0x0000003399227223 */ /* 0x000fe20000000022 */
[----:B-1----:R-:W-:Y:S01]  /*e9e0*/  FADD R40, R45, -12583039 ;  /* 0xcb40007f2d287421 */ /* 0x002fe20000000000 */
[----:B------:R-:W-:Y:S01]  /*e9f0*/  FFMA.RM R51, R50, R70, 12582913 ;  /* 0x4b40000132337423 */ /* 0x000fe20000004046 */
[----:B------:R-:W-:Y:S01]  /*ea00*/  FFMA R32, R153, R46, R32 ;  /* 0x0000002e99207223 */ /* 0x000fe20000000020 */
[----:B------:R-:W-:Y:S01]  /*ea10*/  FFMA.RM R47, R37, R70, 12582913 ;  /* 0x4b400001252f7423 */ /* 0x000fe20000004046 */
[----:B------:R-:W-:Y:S01]  /*ea20*/  FFMA R46, -R27, 1.4426950216293334961, -R40 ;  /* 0x3fb8aa3b1b2e7823 */ /* 0x000fe20000000928 */
[----:B------:R-:W-:Y:S01]  /*ea30*/  FFMA.SAT R37, -R29, R68, 0.5 ;  /* 0x3f0000001d257423 */ /* 0x000fe20000002144 */
[----:B------:R1:W-:Y:S01]  /*ea40*/  MUFU.EX2 R40, R35 ;  /* 0x0000002300287308 */ /* 0x0003e20000000800 */
[----:B------:R-:W-:Y:S01]  /*ea50*/  FADD R42, R39, -12583039 ;  /* 0xcb40007f272a7421 */ /* 0x000fe20000000000 */
[----:B------:R-:W-:-:S02]  /*ea60*/  HADD2.F32 R55, -RZ, R10.H0_H0 ;  /* 0x2000000aff377230 */ /* 0x000fc40000004100 */
[C---:B------:R-:W-:Y:S01]  /*ea70*/  FMUL R148, R154.reuse, R148 ;  /* 0x000000949a947220 */ /* 0x040fe20000400000 */
[----:B------:R-:W-:Y:S02]  /*ea80*/  HADD2.F32 R48, -RZ, R9.H0_H0 ;  /* 0x20000009ff307230 */ /* 0x000fe40000004100 */
[----:B------:R-:W-:Y:S01]  /*ea90*/  FADD R33, R47, -12583039 ;  /* 0xcb40007f2f217421 */ /* 0x000fe20000000000 */
[----:B------:R-:W-:Y:S01]  /*eaa0*/  FMUL R146, R154, R146 ;  /* 0x000000929a927220 */ /* 0x000fe20000400000 */
[----:B------:R-:W-:Y:S01]  /*eab0*/  FFMA.RM R49, R37, R70, 12582913 ;  /* 0x4b40000125317423 */ /* 0x000fe20000004046 */
[----:B------:R-:W-:Y:S01]  /*eac0*/  FFMA R42, -R21, 1.4426950216293334961, -R42 ;  /* 0x3fb8aa3b152a7823 */ /* 0x000fe2000000092a */
[----:B-1----:R-:W-:Y:S01]  /*ead0*/  FADD R35, R51, -12583039 ;  /* 0xcb40007f33237421 */ /* 0x002fe20000000000 */
[----:B------:R-:W-:Y:S01]  /*eae0*/  FFMA R37, -R28, 1.4426950216293334961, -R33 ;  /* 0x3fb8aa3b1c257823 */ /* 0x000fe20000000921 */
[----:B------:R-:W-:Y:S01]  /*eaf0*/  FFMA R33, R153, R48, R146 ;  /* 0x0000003099217223 */ /* 0x000fe20000000092 */
[----:B------:R-:W-:Y:S01]  /*eb00*/  FADD R48, R49, -12583039 ;  /* 0xcb40007f31307421 */ /* 0x000fe20000000000 */
[----:B------:R-:W-:Y:S01]  /*eb10*/  FFMA R53, -R30, 1.4426950216293334961, -R35 ;  /* 0x3fb8aa3b1e357823 */ /* 0x000fe20000000923 */
[----:B------:R-:W-:Y:S01]  /*eb20*/  FFMA R35, R153, R55, R148 ;  /* 0x0000003799237223 */ /* 0x000fe20000000094 */
[----:B------:R-:W-:Y:S01]  /*eb30*/  FFMA.SAT R55, -R32, R68, 0.5 ;  /* 0x3f00000020377423 */ /* 0x000fe20000002144 */
[----:B------:R-:W-:Y:S01]  /*eb40*/  FADD R44, R41, -12583039 ;  /* 0xcb40007f292c7421 */ /* 0x000fe20000000000 */
[----:B------:R-:W-:Y:S01]  /*eb50*/  FFMA R42, -R21, 1.925963033500011079e-08, R42 ;  /* 0x32a57060152a7823 */ /* 0x000fe2000000012a */
[----:B------:R-:W-:Y:S01]  /*eb60*/  FFMA R37, -R28, 1.925963033500011079e-08, R37 ;  /* 0x32a570601c257823 */ /* 0x000fe20000000125 */
[----:B------:R-:W-:Y:S01]  /*eb70*/  FFMA.RM R57, R55, R70, 12582913 ;  /* 0x4b40000137397423 */ /* 0x000fe20000004046 */
[----:B------:R-:W-:Y:S01]  /*eb80*/  FFMA.SAT R52, -R31, R68, 0.5 ;  /* 0x3f0000001f347423 */ /* 0x000fe20000002144 */
[----:B------:R-:W-:Y:S01]  /*eb90*/  FFMA R44, -R25, 1.4426950216293334961, -R44 ;  /* 0x3fb8aa3b192c7823 */ /* 0x000fe2000000092c */
[----:B------:R-:W-:Y:S01]  /*eba0*/  FFMA R50, -R29, 1.4426950216293334961, -R48 ;  /* 0x3fb8aa3b1d327823 */ /* 0x000fe20000000930 */
[----:B------:R-:W1:Y:S01]  /*ebb0*/  MUFU.EX2 R42, R42 ;  /* 0x0000002a002a7308 */ /* 0x000e620000000800 */
[----:B------:R-:W-:-:S02]  /*ebc0*/  HADD2.F32 R56, -RZ, R10.H1_H1 ;  /* 0x3000000aff387230 */ /* 0x000fc40000004100 */
[----:B------:R-:W-:Y:S01]  /*ebd0*/  FFMA.SAT R55, -R33, R68, 0.5 ;  /* 0x3f00000021377423 */ /* 0x000fe20000002144 */
[--C-:B------:R-:W-:Y:S02]  /*ebe0*/  HADD2.F32 R58, -RZ, R11.reuse.H0_H0 ;  /* 0x2000000bff3a7230 */ /* 0x100fe40000004100 */
[C---:B------:R-:W-:Y:S01]  /*ebf0*/  FMUL R36, R154.reuse, R149 ;  /* 0x000000959a247220 */ /* 0x040fe20000400000 */
[----:B------:R-:W-:Y:S01]  /*ec00*/  FMUL R150, R154, R150 ;  /* 0x000000969a967220 */ /* 0x000fe20000400000 */
[-C--:B------:R-:W-:Y:S01]  /*ec10*/  FFMA.RM R54, R52, R70.reuse, 12582913 ;  /* 0x4b40000134367423 */ /* 0x080fe20000004046 */
[----:B------:R-:W-:Y:S01]  /*ec20*/  HADD2.F32 R62, -RZ, R11.H1_H1 ;  /* 0x3000000bff3e7230 */ /* 0x000fe20000004100 */
[----:B------:R3:W-:Y:S01]  /*ec30*/  MUFU.EX2 R48, R37 ;  /* 0x0000002500307308 */ /* 0x0007e20000000800 */
[----:B------:R-:W-:Y:S01]  /*ec40*/  FMUL R38, R154, R151 ;  /* 0x000000979a267220 */ /* 0x000fe20000400000 */
[----:B------:R-:W-:Y:S01]  /*ec50*/  FFMA R44, -R25, 1.925963033500011079e-08, R44 ;  /* 0x32a57060192c7823 */ /* 0x000fe2000000012c */
[----:B------:R-:W-:Y:S01]  /*ec60*/  FFMA.RM R60, R55, R70, 12582913 ;  /* 0x4b400001373c7423 */ /* 0x000fe20000004046 */
[----:B------:R-:W-:Y:S01]  /*ec70*/  FFMA.SAT R61, -R34, R68, 0.5 ;  /* 0x3f000000223d7423 */ /* 0x000fe20000002144 */
[----:B------:R-:W-:Y:S01]  /*ec80*/  FADD R52, R54, -12583039 ;  /* 0xcb40007f36347421 */ /* 0x000fe20000000000 */
[C---:B------:R-:W-:Y:S01]  /*ec90*/  FFMA R36, R153.reuse, R56, R36 ;  /* 0x0000003899247223 */ /* 0x040fe20000000024 */
[----:B------:R-:W-:Y:S01]  /*eca0*/  FFMA R38, R153, R62, R38 ;  /* 0x0000003e99267223 */ /* 0x000fe20000000026 */
[----:B------:R-:W-:Y:S01]  /*ecb0*/  FFMA R53, -R30, 1.925963033500011079e-08, R53 ;  /* 0x32a570601e357823 */ /* 0x000fe20000000135 */
[----:B---3--:R-:W-:Y:S01]  /*ecc0*/  FADD R37, R57, -12583039 ;  /* 0xcb40007f39257421 */ /* 0x008fe20000000000 */
[----:B------:R-:W-:Y:S01]  /*ecd0*/  MUFU.EX2 R44, R44 ;  /* 0x0000002c002c7308 */ /* 0x000fe20000000800 */
[----:B------:R-:W-:Y:S01]  /*ece0*/  FFMA.RM R61, R61, R70, 12582913 ;  /* 0x4b4000013d3d7423 */ /* 0x000fe20000004046 */
[----:B------:R-:W-:Y:S01]  /*ecf0*/  FFMA R56, -R31, 1.4426950216293334961, -R52 ;  /* 0x3fb8aa3b1f387823 */ /* 0x000fe20000000934 */
[----:B------:R-:W-:Y:S01]  /*ed00*/  FFMA R59, -R32, 1.4426950216293334961, -R37 ;  /* 0x3fb8aa3b203b7823 */ /* 0x000fe20000000925 */
[----:B------:R-:W-:Y:S01]  /*ed10*/  FFMA R37, R153, R58, R150 ;  /* 0x0000003a99257223 */ /* 0x000fe20000000096 */
[----:B------:R-:W-:Y:S01]  /*ed20*/  FADD R58, R60, -12583039 ;  /* 0xcb40007f3c3a7421 */ /* 0x000fe20000000000 */
[-C--:B------:R-:W-:Y:S01]  /*ed30*/  FFMA.SAT R63, -R35, R68.reuse, 0.5 ;  /* 0x3f000000233f7423 */ /* 0x080fe20000002144 */
[-C--:B------:R-:W-:Y:S01]  /*ed40*/  FFMA.SAT R65, -R36, R68.reuse, 0.5 ;  /* 0x3f00000024417423 */ /* 0x080fe20000002144 */
[-C--:B------:R-:W-:Y:S01]  /*ed50*/  FFMA.SAT R66, -R37, R68.reuse, 0.5 ;  /* 0x3f00000025427423 */ /* 0x080fe20000002144 */
[----:B------:R-:W-:Y:S01]  /*ed60*/  FFMA.SAT R68, -R38, R68, 0.5 ;  /* 0x3f00000026447423 */ /* 0x000fe20000002144 */
[----:B------:R3:W4:Y:S01]  /*ed70*/  MUFU.EX2 R52, R53 ;  /* 0x0000003500347308 */ /* 0x0007220000000800 */
[----:B------:R-:W-:Y:S01]  /*ed80*/  FFMA R62, -R33, 1.4426950216293334961, -R58 ;  /* 0x3fb8aa3b213e7823 */ /* 0x000fe2000000093a */
[----:B------:R-:W-:Y:S01]  /*ed90*/  SHF.L.U32 R0, R0, 0x17, RZ ;  /* 0x0000001700007819 */ /* 0x000fe200000006ff */
[----:B------:R-:W-:Y:S01]  /*eda0*/  FFMA R56, -R31, 1.925963033500011079e-08, R56 ;  /* 0x32a570601f387823 */ /* 0x000fe20000000138 */
[----:B------:R-:W-:Y:S01]  /*edb0*/  SHF.L.U32 R39, R39, 0x17, RZ ;  /* 0x0000001727277819 */ /* 0x000fe200000006ff */
[-C--:B------:R-:W-:Y:S01]  /*edc0*/  FFMA.RM R64, R63, R70.reuse, 12582913 ;  /* 0x4b4000013f407423 */ /* 0x080fe20000004046 */
[-C--:B------:R-:W-:Y:S01]  /*edd0*/  FFMA.RM R67, R66, R70.reuse, 12582913 ;  /* 0x4b40000142437423 */ /* 0x080fe20000004046 */
[-C--:B------:R-:W-:Y:S01]  /*ede0*/  FFMA.RM R68, R68, R70.reuse, 12582913 ;  /* 0x4b40000144447423 */ /* 0x080fe20000004046 */
[----:B------:R-:W-:Y:S01]  /*edf0*/  FFMA R62, -R33, 1.925963033500011079e-08, R62 ;  /* 0x32a57060213e7823 */ /* 0x000fe2000000013e */
[----:B---3--:R-:W-:Y:S01]  /*ee00*/  FADD R53, R61, -12583039 ;  /* 0xcb40007f3d357421 */ /* 0x008fe20000000000 */
[----:B------:R-:W-:Y:S01]  /*ee10*/  FFMA.RM R65, R65, R70, 12582913 ;  /* 0x4b40000141417423 */ /* 0x000fe20000004046 */
[----:B------:R-:W-:Y:S01]  /*ee20*/  SHF.L.U32 R43, R43, 0x17, RZ ;  /* 0x000000172b2b7819 */ /* 0x000fe200000006ff */
[----:B------:R3:W-:Y:S01]  /*ee30*/  MUFU.EX2 R55, R56 ;  /* 0x0000003800377308 */ /* 0x0007e20000000800 */
[----:B------:R-:W-:Y:S01]  /*ee40*/  FFMA R63, -R34, 1.4426950216293334961, -R53 ;  /* 0x3fb8aa3b223f7823 */ /* 0x000fe20000000935 */
[----:B--2---:R-:W-:Y:S01]  /*ee50*/  FFMA R69, R0, R3, 1 ;  /* 0x3f80000000457423 */ /* 0x004fe20000000003 */
[----:B-1----:R-:W-:Y:S01]  /*ee60*/  FFMA R71, R39, R42, 1 ;  /* 0x3f80000027477423 */ /* 0x002fe2000000002a */
[----:B------:R-:W-:Y:S01]  /*ee70*/  FADD R0, R67, -12583039 ;  /* 0xcb40007f43007421 */ /* 0x000fe20000000000 */
[----:B------:R-:W-:Y:S01]  /*ee80*/  FADD R39, R68, -12583039 ;  /* 0xcb40007f44277421 */ /* 0x000fe20000000000 */
[----:B------:R-:W-:Y:S01]  /*ee90*/  FFMA R59, -R32, 1.925963033500011079e-08, R59 ;  /* 0x32a57060203b7823 */ /* 0x000fe2000000013b */
[----:B------:R-:W-:Y:S01]  /*eea0*/  FFMA R63, -R34, 1.925963033500011079e-08, R63 ;  /* 0x32a57060223f7823 */ /* 0x000fe2000000013f */
[----:B------:R1:W-:Y:S01]  /*eeb0*/  MUFU.EX2 R53, R62 ;  /* 0x0000003e00357308 */ /* 0x0003e20000000800 */
[----:B---3--:R-:W-:Y:S01]  /*eec0*/  FADD R56, R64, -12583039 ;  /* 0xcb40007f40387421 */ /* 0x008fe20000000000 */
[----:B------:R-:W-:Y:S01]  /*eed0*/  FADD R3, R65, -12583039 ;  /* 0xcb40007f41037421 */ /* 0x000fe20000000000 */
[----:B------:R-:W-:Y:S01]  /*eee0*/  SHF.L.U32 R41, R41, 0x17, RZ ;  /* 0x0000001729297819 */ /* 0x000fe200000006ff */
[C---:B------:R-:W-:Y:S01]  /*eef0*/  FFMA R39, -R38.reuse, 1.4426950216293334961, -R39 ;  /* 0x3fb8aa3b26277823 */ /* 0x040fe20000000927 */
[----:B------:R-:W-:Y:S01]  /*ef00*/  FFMA R66, -R35, 1.4426950216293334961, -R56 ;  /* 0x3fb8aa3b23427823 */ /* 0x000fe20000000938 */
[----:B------:R-:W-:Y:S01]  /*ef10*/  FFMA R46, -R27, 1.925963033500011079e-08, R46 ;  /* 0x32a570601b2e7823 */ /* 0x000fe2000000012e */
[----:B------:R-:W-:Y:S01]  /*ef20*/  FFMA R50, -R29, 1.925963033500011079e-08, R50 ;  /* 0x32a570601d327823 */ /* 0x000fe20000000132 */
[----:B------:R2:W3:Y:S01]  /*ef30*/  MUFU.EX2 R58, R59 ;  /* 0x0000003b003a7308 */ /* 0x0004e20000000800 */
[----:B-1----:R-:W-:Y:S01]  /*ef40*/  FFMA R62, R43, R40, 1 ;  /* 0x3f8000002b3e7423 */ /* 0x002fe20000000028 */
[----:B------:R-:W-:Y:S01]  /*ef50*/  FFMA R40, -R37, 1.4426950216293334961, -R0 ;  /* 0x3fb8aa3b25287823 */ /* 0x000fe20000000900 */
[----:B------:R-:W-:Y:S01]  /*ef60*/  FFMA R39, -R38, 1.925963033500011079e-08, R39 ;  /* 0x32a5706026277823 */ /* 0x000fe20000000127 */
[----:B------:R-:W-:Y:S01]  /*ef70*/  FFMA R66, -R35, 1.925963033500011079e-08, R66 ;  /* 0x32a5706023427823 */ /* 0x000fe20000000142 */
[----:B------:R-:W-:Y:S01]  /*ef80*/  SHF.L.U32 R51, R51, 0x17, RZ ;  /* 0x0000001733337819 */ /* 0x000fe200000006ff */
[----:B------:R-:W-:Y:S01]  /*ef90*/  FFMA R40, -R37, 1.925963033500011079e-08, R40 ;  /* 0x32a5706025287823 */ /* 0x000fe20000000128 */
[----:B------:R-:W-:Y:S01]  /*efa0*/  SHF.L.U32 R57, R57, 0x17, RZ ;  /* 0x0000001739397819 */ /* 0x000fe200000006ff */
[----:B------:R1:W-:Y:S01]  /*efb0*/  MUFU.EX2 R56, R63 ;  /* 0x0000003f00387308 */ /* 0x0003e20000000800 */
[----:B--2---:R-:W-:Y:S01]  /*efc0*/  FFMA R59, -R36, 1.4426950216293334961, -R3 ;  /* 0x3fb8aa3b243b7823 */ /* 0x004fe20000000903 */
[----:B------:R-:W-:Y:S01]  /*efd0*/  SHF.L.U32 R60, R60, 0x17, RZ ;  /* 0x000000173c3c7819 */ /* 0x000fe200000006ff */
[----:B------:R-:W-:Y:S01]  /*efe0*/  BSSY B1, `(.L_x_399) ;  /* 0x000002b000017945 */ /* 0x000fe20003800000 */
[----:B------:R-:W-:Y:S01]  /*eff0*/  SHF.L.U32 R45, R45, 0x17, RZ ;  /* 0x000000172d2d7819 */ /* 0x000fe200000006ff */
[----:B------:R-:W-:Y:S01]  /*f000*/  FFMA R59, -R36, 1.925963033500011079e-08, R59 ;  /* 0x32a57060243b7823 */ /* 0x000fe2000000013b */
[----:B------:R-:W-:Y:S01]  /*f010*/  SHF.L.U32 R47, R47, 0x17, RZ ;  /* 0x000000172f2f7819 */ /* 0x000fe200000006ff */
[----:B----4-:R-:W-:Y:S01]  /*f020*/  FFMA R52, R51, R52, 1 ;  /* 0x3f80000033347423 */ /* 0x010fe20000000034 */
[----:B------:R-:W2:Y:S01]  /*f030*/  MUFU.EX2 R46, R46 ;  /* 0x0000002e002e7308 */ /* 0x000ea20000000800 */
[----:B-1----:R-:W-:Y:S01]  /*f040*/  FFMA R63, R41, R44, 1 ;  /* 0x3f800000293f7423 */ /* 0x002fe2000000002c */
[----:B------:R-:W-:Y:S01]  /*f050*/  IADD3 R41, R69, 0x1800000, RZ ;  /* 0x0180000045297810 */ /* 0x000fe20007ffe0ff */
[----:B---3--:R-:W-:Y:S01]  /*f060*/  FFMA R58, R57, R58, 1 ;  /* 0x3f800000393a7423 */ /* 0x008fe2000000003a */
[----:B------:R-:W-:Y:S01]  /*f070*/  SHF.L.U32 R49, R49, 0x17, RZ ;  /* 0x0000001731317819 */ /* 0x000fe200000006ff */
[----:B------:R-:W-:Y:S01]  /*f080*/  FFMA R53, R60, R53, 1 ;  /* 0x3f8000003c357423 */ /* 0x000fe20000000035 */
[----:B------:R-:W-:Y:S01]  /*f090*/  LOP3.LUT R41, R41, 0x7f800000, RZ, 0xc0, !PT ;  /* 0x7f80000029297812 */ /* 0x000fe200078ec0ff */
[----:B------:R-:W-:Y:S01]  /*f0a0*/  FFMA R48, R47, R48, 1 ;  /* 0x3f8000002f307423 */ /* 0x000fe20000000030 */
[----:B------:R-:W1:Y:S01]  /*f0b0*/  MUFU.EX2 R50, R50 ;  /* 0x0000003200327308 */ /* 0x000e620000000800 */
[----:B------:R-:W-:-:S02]  /*f0c0*/  SHF.L.U32 R54, R54, 0x17, RZ ;  /* 0x0000001736367819 */ /* 0x000fc400000006ff */
[----:B------:R-:W-:Y:S02]  /*f0d0*/  ISETP.GT.U32.AND P2, PT, R41, 0x1ffffff, PT ;  /* 0x01ffffff2900780c */ /* 0x000fe40003f44070 */
[----:B------:R-:W-:Y:S01]  /*f0e0*/  SHF.L.U32 R61, R61, 0x17, RZ ;  /* 0x000000173d3d7819 */ /* 0x000fe200000006ff */
[----:B------:R-:W-:Y:S01]  /*f0f0*/  FFMA R55, R54, R55, 1 ;  /* 0x3f80000036377423 */ /* 0x000fe20000000037 */
[----:B------:R-:W-:Y:S01]  /*f100*/  SHF.L.U32 R64, R64, 0x17, RZ ;  /* 0x0000001740407819 */ /* 0x000fe200000006ff */
[----:B------:R-:W3:Y:S01]  /*f110*/  MUFU.EX2 R3, R66 ;  /* 0x0000004200037308 */ /* 0x000ee20000000800 */
[----:B------:R-:W-:Y:S01]  /*f120*/  SHF.L.U32 R65, R65, 0x17, RZ ;  /* 0x0000001741417819 */ /* 0x000fe200000006ff */
[----:B--2---:R-:W-:Y:S01]  /*f130*/  FFMA R45, R45, R46, 1 ;  /* 0x3f8000002d2d7423 */ /* 0x004fe2000000002e */
[----:B------:R-:W-:Y:S01]  /*f140*/  SHF.L.U32 R67, R67, 0x17, RZ ;  /* 0x0000001743437819 */ /* 0x000fe200000006ff */
[----:B------:R-:W-:Y:S01]  /*f150*/  FFMA R56, R61, R56, 1 ;  /* 0x3f8000003d387423 */ /* 0x000fe20000000038 */
[----:B------:R-:W-:-:S03]  /*f160*/  SHF.L.U32 R68, R68, 0x17, RZ ;  /* 0x0000001744447819 */ /* 0x000fc600000006ff */
[----:B------:R-:W2:Y:S01]  /*f170*/  MUFU.EX2 R0, R59 ;  /* 0x0000003b00007308 */ /* 0x000ea20000000800 */
[----:B-1----:R-:W-:-:S07]  /*f180*/  FFMA R49, R49, R50, 1 ;  /* 0x3f80000031317423 */ /* 0x002fce0000000032 */
[----:B------:R-:W1:Y:S01]  /*f190*/  MUFU.EX2 R40, R40 ;  /* 0x0000002800287308 */ /* 0x000e620000000800 */
[----:B---3--:R-:W-:-:S07]  /*f1a0*/  FFMA R51, R64, R3, 1 ;  /* 0x3f80000040337423 */ /* 0x008fce0000000003 */
[----:B------:R-:W3:Y:S01]  /*f1b0*/  MUFU.EX2 R39, R39 ;  /* 0x0000002700277308 */ /* 0x000ee20000000800 */
[----:B--2---:R-:W-:Y:S01]  /*f1c0*/  FFMA R60, R65, R0, 1 ;  /* 0x3f800000413c7423 */ /* 0x004fe20000000000 */
[----:B-1----:R-:W-:Y:S01]  /*f1d0*/  FFMA R67, R67, R40, 1 ;  /* 0x3f80000043437423 */ /* 0x002fe20000000028 */
[----:B---3--:R-:W-:Y:S01]  /*f1e0*/  FFMA R57, R68, R39, 1 ;  /* 0x3f80000044397423 */ /* 0x008fe20000000027 */
[----:B------:R-:W-:Y:S06]  /*f1f0*/  @P2 BRA `(.L_x_400) ;  /* 0x0000000000142947 */ /* 0x000fec0003800000 */
[----:B------:R-:W-:Y:S02]  /*f200*/  MOV R0, R69 ;  /* 0x0000004500007202 */ /* 0x000fe40000000f00 */
[----:B------:R-:W-:-:S07]  /*f210*/  MOV R92, 0xf230 ;  /* 0x0000f230005c7802 */ /* 0x000fce0000000f00 */
[----:B------:R-:W-:Y:S05]  /*f220*/  CALL.REL.NOINC `($__internal_0_$__cuda_sm20_rcp_rn_f32_slowpath) ;  /* 0x0000007000c47944 */ /* 0x000fea0003c00000 */
[----:B------:R-:W-:Y:S01]  /*f230*/  MOV R40, R0 ;  /* 0x0000000000287202 */ /* 0x000fe20000000f00 */
[----:B------:R-:W-:Y:S06]  /*f240*/  BRA `(.L_x_401) ;  /* 0x0000000000107947 */ /* 0x000fec0003800000 */
.L_x_400:
[----:B------:R-:W1:Y:S02]  /*f250*/  MUFU.RCP R40, R69 ;  /* 0x0000004500287308 */ /* 0x000e640000001000 */
[----:B-1----:R-:W-:-:S04]  /*f260*/  FFMA R0, R69, R40, -1 ;  /* 0xbf80000045007423 */ /* 0x002fc80000000028 */
[----:B------:R-:W-:-:S04]  /*f270*/  FADD.FTZ R3, -R0, -RZ ;  /* 0x800000ff00037221 */ /* 0x000fc80000010100 */
[----:B------:R-:W-:-:S07]  /*f280*/  FFMA R40, R40, R3, R40 ;  /* 0x0000000328287223 */ /* 0x000fce0000000028 */
.L_x_401:
[----:B------:R-:W-:Y:S05]  /*f290*/  BSYNC B1 ;  /* 0x0000000000017941 */ /* 0x000fea0003800000 */
.L_x_399:
        /* <DEDUP_REMOVED lines=10> */
.L_x_403:
[----:B------:R-:W1:Y:S02]  /*f340*/  MUFU.RCP R42, R71 ;  /* 0x00000047002a7308 */ /* 0x000e640000001000 */
[----:B-1----:R-:W-:-:S04]  /*f350*/  FFMA R0, R71, R42, -1 ;  /* 0xbf80000047007423 */ /* 0x002fc8000000002a */
[----:B------:R-:W-:-:S04]  /*f360*/  FADD.FTZ R3, -R0, -RZ ;  /* 0x800000ff00037221 */ /* 0x000fc80000010100 */
[----:B------:R-:W-:-:S07]  /*f370*/  FFMA R42, R42, R3, R42 ;  /* 0x000000032a2a7223 */ /* 0x000fce000000002a */
.L_x_404:
[----:B------:R-:W-:Y:S05]  /*f380*/  BSYNC B1 ;  /* 0x0000000000017941 */ /* 0x000fea0003800000 */
.L_x_402:
        /* <DEDUP_REMOVED lines=10> */
.L_x_406:
[----:B------:R-:W1:Y:S02]  /*f430*/  MUFU.RCP R44, R63 ;  /* 0x0000003f002c7308 */ /* 0x000e640000001000 */
[----:B-1----:R-:W-:-:S04]  /*f440*/  FFMA R0, R63, R44, -1 ;  /* 0xbf8000003f007423 */ /* 0x002fc8000000002c */
[----:B------:R-:W-:-:S04]  /*f450*/  FADD.FTZ R3, -R0, -RZ ;  /* 0x800000ff00037221 */ /* 0x000fc80000010100 */
[----:B------:R-:W-:-:S07]  /*f460*/  FFMA R44, R44, R3, R44 ;  /* 0x000000032c2c7223 */ /* 0x000fce000000002c */
.L_x_407:
[----:B------:R-:W-:Y:S05]  /*f470*/  BSYNC B1 ;  /* 0x0000000000017941 */ /* 0x000fea0003800000 */
.L_x_405:
        /* <DEDUP_REMOVED lines=10> */
.L_x_409:
[----:B------:R-:W1:Y:S02]  /*f520*/  MUFU.RCP R39, R62 ;  /* 0x0000003e00277308 */ /* 0x000e640000001000 */
[----:B-1----:R-:W-:-:S04]  /*f530*/  FFMA R0, R62, R39, -1 ;  /* 0xbf8000003e007423 */ /* 0x002fc80000000027 */
[----:B------:R-:W-:-:S04]  /*f540*/  FADD.FTZ R0, -R0, -RZ ;  /* 0x800000ff00007221 */ /* 0x000fc80000010100 */
[----:B------:R-:W-:-:S07]  /*f550*/  FFMA R39, R39, R0, R39 ;  /* 0x0000000027277223 */ /* 0x000fce0000000027 */
.L_x_410:
[----:B------:R-:W-:Y:S05]  /*f560*/  BSYNC B1 ;  /* 0x0000000000017941 */ /* 0x000fea0003800000 */
.L_x_408:
        /* <DEDUP_REMOVED lines=10> */
.L_x_412:
[----:B------:R-:W1:Y:S02]  /*f610*/  MUFU.RCP R46, R45 ;  /* 0x0000002d002e7308 */ /* 0x000e640000001000 */
[----:B-1----:R-:W-:-:S04]  /*f620*/  FFMA R0, R45, R46, -1 ;  /* 0xbf8000002d007423 */ /* 0x002fc8000000002e */
[----:B------:R-:W-:-:S04]  /*f630*/  FADD.FTZ R3, -R0, -RZ ;  /* 0x800000ff00037221 */ /* 0x000fc80000010100 */
[----:B------:R-:W-:-:S07]  /*f640*/  FFMA R46, R46, R3, R46 ;  /* 0x000000032e2e7223 */ /* 0x000fce000000002e */
.L_x_413:
[----:B------:R-:W-:Y:S05]  /*f650*/  BSYNC B1 ;  /* 0x0000000000017941 */ /* 0x000fea0003800000 */
.L_x_411:
        /* <DEDUP_REMOVED lines=10> */
.L_x_415:
[----:B------:R-:W1:Y:S02]  /*f700*/  MUFU.RCP R41, R48 ;  /* 0x0000003000297308 */ /* 0x000e640000001000 */
[----:B-1----:R-:W-:-:S04]  /*f710*/  FFMA R0, R48, R41, -1 ;  /* 0xbf80000030007423 */ /* 0x002fc80000000029 */
[----:B------:R-:W-:-:S04]  /*f720*/  FADD.FTZ R0, -R0, -RZ ;  /* 0x800000ff00007221 */ /* 0x000fc80000010100 */
[----:B------:R-:W-:-:S07]  /*f730*/  FFMA R41, R41, R0, R41 ;  /* 0x0000000029297223 */ /* 0x000fce0000000029 */
.L_x_416:
[----:B------:R-:W-:Y:S05]  /*f740*/  BSYNC B1 ;  /* 0x0000000000017941 */ /* 0x000fea0003800000 */
.L_x_414:
        /* <DEDUP_REMOVED lines=10> */
.L_x_418:
[----:B------:R-:W1:Y:S02]  /*f7f0*/  MUFU.RCP R48, R49 ;  /* 0x0000003100307308 */ /* 0x000e640000001000 */
[----:B-1----:R-:W-:-:S04]  /*f800*/  FFMA R0, R49, R48, -1 ;  /* 0xbf80000031007423 */ /* 0x002fc80000000030 */
[----:B------:R-:W-:-:S04]  /*f810*/  FADD.FTZ R3, -R0, -RZ ;  /* 0x800000ff00037221 */ /* 0x000fc80000010100 */
[----:B------:R-:W-:-:S07]  /*f820*/  FFMA R48, R48, R3, R48 ;  /* 0x0000000330307223 */ /* 0x000fce0000000030 */
.L_x_419:
[----:B------:R-:W-:Y:S05]  /*f830*/  BSYNC B1 ;  /* 0x0000000000017941 */ /* 0x000fea0003800000 */
.L_x_417:
        /* <DEDUP_REMOVED lines=10> */
.L_x_421:
[----:B------:R-:W1:Y:S02]  /*f8e0*/  MUFU.RCP R43, R52 ;  /* 0x00000034002b7308 */ /* 0x000e640000001000 */
[----:B-1----:R-:W-:-:S04]  /*f8f0*/  FFMA R0, R52, R43, -1 ;  /* 0xbf80000034007423 */ /* 0x002fc8000000002b */
[----:B------:R-:W-:-:S04]  /*f900*/  FADD.FTZ R0, -R0, -RZ ;  /* 0x800000ff00007221 */ /* 0x000fc80000010100 */
[----:B------:R-:W-:-:S07]  /*f910*/  FFMA R43, R43, R0, R43 ;  /* 0x000000002b2b7223 */ /* 0x000fce000000002b */
.L_x_422:
[----:B------:R-:W-:Y:S05]  /*f920*/  BSYNC B1 ;  /* 0x0000000000017941 */ /* 0x000fea0003800000 */
.L_x_420:
        /* <DEDUP_REMOVED lines=10> */
.L_x_424:
[----:B------:R-:W1:Y:S02]  /*f9d0*/  MUFU.RCP R50, R55 ;  /* 0x0000003700327308 */ /* 0x000e640000001000 */
[----:B-1----:R-:W-:-:S04]  /*f9e0*/  FFMA R0, R55, R50, -1 ;  /* 0xbf80000037007423 */ /* 0x002fc80000000032 */
[----:B------:R-:W-:-:S04]  /*f9f0*/  FADD.FTZ R3, -R0, -RZ ;  /* 0x800000ff00037221 */ /* 0x000fc80000010100 */
[----:B------:R-:W-:-:S07]  /*fa00*/  FFMA R50, R50, R3, R50 ;  /* 0x0000000332327223 */ /* 0x000fce0000000032 */
.L_x_425:
[----:B------:R-:W-:Y:S05]  /*fa10*/  BSYNC B1 ;  /* 0x0000000000017941 */ /* 0x000fea0003800000 */
.L_x_423:
        /* <DEDUP_REMOVED lines=10> */
.L_x_427:
[----:B------:R-:W1:Y:S02]  /*fac0*/  MUFU.RCP R45, R58 ;  /* 0x0000003a002d7308 */ /* 0x000e640000001000 */
[----:B-1----:R-:W-:-:S04]  /*fad0*/  FFMA R0, R58, R45, -1 ;  /* 0xbf8000003a007423 */ /* 0x002fc8000000002d */
[----:B------:R-:W-:-:S04]  /*fae0*/  FADD.FTZ R0, -R0, -RZ ;  /* 0x800000ff00007221 */ /* 0x000fc80000010100 */
[----:B------:R-:W-:-:S07]  /*faf0*/  FFMA R45, R45, R0, R45 ;  /* 0x000000002d2d7223 */ /* 0x000fce000000002d */
.L_x_428:
[----:B------:R-:W-:Y:S05]  /*fb00*/  BSYNC B1 ;  /* 0x0000000000017941 */ /* 0x000fea0003800000 */
.L_x_426:
        /* <DEDUP_REMOVED lines=10> */
.L_x_430:
[----:B------:R-:W1:Y:S02]  /*fbb0*/  MUFU.RCP R52, R53 ;  /* 0x0000003500347308 */ /* 0x000e640000001000 */
[----:B-1----:R-:W-:-:S04]  /*fbc0*/  FFMA R0, R53, R52, -1 ;  /* 0xbf80000035007423 */ /* 0x002fc80000000034 */
[----:B------:R-:W-:-:S04]  /*fbd0*/  FADD.FTZ R3, -R0, -RZ ;  /* 0x800000ff00037221 */ /* 0x000fc80000010100 */
[----:B------:R-:W-:-:S07]  /*fbe0*/  FFMA R52, R52, R3, R52 ;  /* 0x0000000334347223 */ /* 0x000fce0000000034 */
.L_x_431:
[----:B------:R-:W-:Y:S05]  /*fbf0*/  BSYNC B1 ;  /* 0x0000000000017941 */ /* 0x000fea0003800000 */
.L_x_429:
        /* <DEDUP_REMOVED lines=10> */
.L_x_433:
[----:B------:R-:W1:Y:S02]  /*fca0*/  MUFU.RCP R47, R56 ;  /* 0x00000038002f7308 */ /* 0x000e640000001000 */
[----:B-1----:R-:W-:-:S04]  /*fcb0*/  FFMA R0, R56, R47, -1 ;  /* 0xbf80000038007423 */ /* 0x002fc8000000002f */
[----:B------:R-:W-:-:S04]  /*fcc0*/  FADD.FTZ R0, -R0, -RZ ;  /* 0x800000ff00007221 */ /* 0x000fc80000010100 */
[----:B------:R-:W-:-:S07]  /*fcd0*/  FFMA R47, R47, R0, R47 ;  /* 0x000000002f2f7223 */ /* 0x000fce000000002f */
.L_x_434:
[----:B------:R-:W-:Y:S05]  /*fce0*/  BSYNC B1 ;  /* 0x0000000000017941 */ /* 0x000fea0003800000 */
.L_x_432:
        /* <DEDUP_REMOVED lines=10> */
.L_x_436:
[----:B------:R-:W1:Y:S02]  /*fd90*/  MUFU.RCP R54, R51 ;  /* 0x0000003300367308 */ /* 0x000e640000001000 */
[----:B-1----:R-:W-:-:S04]  /*fda0*/  FFMA R0, R51, R54, -1 ;  /* 0xbf80000033007423 */ /* 0x002fc80000000036 */
[----:B------:R-:W-:-:S04]  /*fdb0*/  FADD.FTZ R3, -R0, -RZ ;  /* 0x800000ff00037221 */ /* 0x000fc80000010100 */
[----:B------:R-:W-:-:S07]  /*fdc0*/  FFMA R54, R54, R3, R54 ;  /* 0x0000000336367223 */ /* 0x000fce0000000036 */
.L_x_437:
[----:B------:R-:W-:Y:S05]  /*fdd0*/  BSYNC B1 ;  /* 0x0000000000017941 */ /* 0x000fea0003800000 */
.L_x_435:
        /* <DEDUP_REMOVED lines=10> */
.L_x_439:
[----:B------:R-:W1:Y:S02]  /*fe80*/  MUFU.RCP R49, R60 ;  /* 0x0000003c00317308 */ /* 0x000e640000001000 */
[----:B-1----:R-:W-:-:S04]  /*fe90*/  FFMA R0, R60, R49, -1 ;  /* 0xbf8000003c007423 */ /* 0x002fc80000000031 */
[----:B------:R-:W-:-:S04]  /*fea0*/  FADD.FTZ R0, -R0, -RZ ;  /* 0x800000ff00007221 */ /* 0x000fc80000010100 */
[----:B------:R-:W-:-:S07]  /*feb0*/  FFMA R49, R49, R0, R49 ;  /* 0x0000000031317223 */ /* 0x000fce0000000031 */
.L_x_440:
[----:B------:R-:W-:Y:S05]  /*fec0*/  BSYNC B1 ;  /* 0x0000000000017941 */ /* 0x000fea0003800000 */
.L_x_438:
        /* <DEDUP_REMOVED lines=10> */
.L_x_442:
[----:B------:R-:W1:Y:S02]  /*ff70*/  MUFU.RCP R56, R67 ;  /* 0x0000004300387308 */ /* 0x000e640000001000 */
[----:B-1----:R-:W-:-:S04]  /*ff80*/  FFMA R0, R67, R56, -1 ;  /* 0xbf80000043007423 */ /* 0x002fc80000000038 */
[----:B------:R-:W-:-:S04]  /*ff90*/  FADD.FTZ R3, -R0, -RZ ;  /* 0x800000ff00037221 */ /* 0x000fc80000010100 */
[----:B------:R-:W-:-:S07]  /*ffa0*/  FFMA R56, R56, R3, R56 ;  /* 0x0000000338387223 */ /* 0x000fce0000000038 */
.L_x_443:
[----:B------:R-:W-:Y:S05]  /*ffb0*/  BSYNC B1 ;  /* 0x0000000000017941 */ /* 0x000fea0003800000 */
.L_x_441:
        /* <DEDUP_REMOVED lines=9> */
.L_x_445:
[----:B------:R-:W1:Y:S02]  /*10050*/  MUFU.RCP R0, R57 ;  /* 0x0000003900007308 */ /* 0x000e640000001000 */
[----:B-1----:R-:W-:-:S04]  /*10060*/  FFMA R3, R57, R0, -1 ;  /* 0xbf80000039037423 */ /* 0x002fc80000000000 */
[----:B------:R-:W-:-:S04]  /*10070*/  FADD.FTZ R3, -R3, -RZ ;  /* 0x800000ff03037221 */ /* 0x000fc80000010100 */
[----:B------:R-:W-:-:S07]  /*10080*/  FFMA R0, R0, R3, R0 ;  /* 0x0000000300007223 */ /* 0x000fce0000000000 */
.L_x_446:
[----:B------:R-:W-:Y:S05]  /*10090*/  BSYNC B1 ;  /* 0x0000000000017941 */ /* 0x000fea0003800000 */
.L_x_444:
        /* <DEDUP_REMOVED lines=45> */
.L_x_448:
[----:B------:R-:W-:Y:S05]  /*10370*/  BSYNC B0 ;  /* 0x0000000000007941 */ /* 0x000fea0003800000 */
.L_x_447:
[----:B------:R-:W-:Y:S06]  /*10380*/  BAR.SYNC.DEFER_BLOCKING 0x1, 0x100 ;  /* 0x0044000000007b1d */ /* 0x000fec0000010000 */
[----:B------:R-:W-:Y:S04]  /*10390*/  BSSY B0, `(.L_x_449) ;  /* 0x0000009000007945 */ /* 0x000fe80003800000 */
[----:B------:R-:W-:Y:S05]  /*103a0*/  @P0 BRA `(.L_x_450) ;  /* 0x00000000001c0947 */ /* 0x000fea0003800000 */
[----:B------:R-:W-:-:S13]  /*103b0*/  ISETP.NE.AND P2, PT, R159, 0x3, PT ;  /* 0x000000039f00780c */ /* 0x000fda0003f45270 */
[----:B------:R-:W-:Y:S05]  /*103c0*/  @!P2 BRA `(.L_x_451) ;  /* 0x000000000004a947 */ /* 0x000fea0003800000 */
[----:B------:R-:W-:Y:S01]  /*103d0*/  BPT.TRAP 0x1 ;  /* 0x000000040000795c */ /* 0x000fe20000300000 */
.L_x_451:
[----:B------:R-:W-:-:S04]  /*103e0*/  ULEA UR4, UR5, UR52, 0x3 ;  /* 0x0000003405047291 */ /* 0x000fc8000f8e183f */
[----:B------:R-:W-:-:S04]  /*103f0*/  UIADD3 UR4, UR4, 0x60, URZ ;  /* 0x0000006004047890 */ /* 0x000fc8000fffe03f */
[----:B------:R-:W-:-:S09]  /*10400*/  UPRMT UR4, UR51, 0x654, UR4 ;  /* 0x0000065433047896 */ /* 0x000fd20008000004 */
[----:B------:R-:W-:Y:S03]  /*10410*/  SYNCS.ARRIVE.TRANS64.RED.A1T0 RZ, [UR4], RZ ;  /* 0x000000ffffff79a7 */ /* 0x000fe60008100404 */
.L_x_450:
[----:B------:R-:W-:Y:S05]  /*10420*/  BSYNC B0 ;  /* 0x0000000000007941 */ /* 0x000fea0003800000 */
.L_x_449:
        /* <DEDUP_REMOVED lines=8> */
.L_x_454:
[----:B------:R-:W-:Y:S01]  /*104b0*/  SHF.L.U32 R20, R20, 0x1f, RZ ;  /* 0x0000001f14147819 */ /* 0x000fe200000006ff */
[----:B------:R-:W-:Y:S01]  /*104c0*/  BSSY B1, `(.L_x_455) ;  /* 0x0000006000017945 */ /* 0x000fe20003800000 */
[C---:B------:R-:W-:Y:S02]  /*104d0*/  LEA R3, R12.reuse, UR52, 0x3 ;  /* 0x000000340c037c11 */ /* 0x040fe4000f8e18ff */
[----:B------:R-:W-:Y:S02]  /*104e0*/  @!P1 LEA R12, R12, R15, 0xd ;  /* 0x0000000f0c0c9211 */ /* 0x000fe400078e68ff */
[----:B------:R-:W2:Y:S02]  /*104f0*/  SYNCS.PHASECHK.TRANS64.TRYWAIT P2, [R3+URZ+0x40], R20 ;  /* 0x00004014030075a7 */ /* 0x000ea4000804017f */
[----:B------:R-:W-:Y:S01]  /*10500*/  @!P1 LEA R0, R155, R12, 0x1 ;  /* 0x0000000c9b009211 */ /* 0x000fe200078e08ff */
[----:B--2---:R-:W-:Y:S06]  /*10510*/  @!P2 BRA `(.L_x_456) ;  /* 0x000000580050a947 */ /* 0x004fec0003800000 */
.L_x_618:
[----:B------:R-:W-:Y:S05]  /*10520*/  BSYNC B1 ;  /* 0x0000000000017941 */ /* 0x000fea0003800000 */
.L_x_455:
[----:B------:R-:W-:Y:S05]  /*10530*/  @!P1 WARPSYNC.ALL ;  /* 0x0000000000009948 */ /* 0x000fea0003800000 */
[----:B------:R3:W4:Y:S04]  /*10540*/  @!P1 LDSM.16.M88.4 R4, [R12] ;  /* 0x000000000c04983b */ /* 0x0007280000000200 */
[----:B------:R3:W1:Y:S02]  /*10550*/  @!P1 LDSM.16.M88.4 R8, [R0] ;  /* 0x000000000008983b */ /* 0x0006640000000200 */
.L_x_453:
[----:B------:R-:W-:Y:S05]  /*10560*/  BSYNC B0 ;  /* 0x0000000000007941 */ /* 0x000fea0003800000 */
.L_x_452:
[--C-:B---34-:R-:W-:Y:S02]  /*10570*/  HADD2.F32 R0, -RZ, R4.reuse.H0_H0 ;  /* 0x20000004ff007230 */ /* 0x118fe40000004100 */
[C---:B------:R-:W-:Y:S01]  /*10580*/  FMUL R72, R154.reuse, R72 ;  /* 0x000000489a487220 */ /* 0x040fe20000400000 */
[----:B------:R-:W-:Y:S02]  /*10590*/  HADD2.F32 R12, -RZ, R4.H1_H1 ;  /* 0x30000004ff0c7230 */ /* 0x000fe40000004100 */
[----:B------:R-:W-:Y:S01]  /*105a0*/  FMUL R73, R154, R73 ;  /* 0x000000499a497220 */ /* 0x000fe20000400000 */
[----:B------:R-:W-:Y:S01]  /*105b0*/  MOV R58, 0x3bbb989d ;  /* 0x3bbb989d003a7802 */ /* 0x000fe20000000f00 */
[----:B------:R-:W-:Y:S01]  /*105c0*/  FFMA R4, R153, R0, R72 ;  /* 0x0000000099047223 */ /* 0x000fe20000000048 */
[--C-:B--2---:R-:W-:Y:S01]  /*105d0*/  HADD2.F32 R20, -RZ, R5.reuse.H0_H0 ;  /* 0x20000005ff147230 */ /* 0x104fe20000004100 */
[----:B------:R-:W-:Y:S01]  /*105e0*/  MOV R60, 0x437c0000 ;  /* 0x437c0000003c7802 */ /* 0x000fe20000000f00 */
[----:B------:R-:W-:-:S02]  /*105f0*/  HADD2.F32 R26, -RZ, R5.H1_H1 ;  /* 0x30000005ff1a7230 */ /* 0x000fc40000004100 */
[----:B------:R-:W-:Y:S01]  /*10600*/  FFMA R5, R153, R12, R73 ;  /* 0x0000000c99057223 */ /* 0x000fe20000000049 */
[--C-:B-1----:R-:W-:Y:S02]  /*10610*/  HADD2.F32 R28, -RZ, R6.reuse.H0_H0 ;  /* 0x20000006ff1c7230 */ /* 0x102fe40000004100 */
[----:B------:R-:W-:Y:S01]  /*10620*/  FFMA.SAT R12, -R4, R58, 0.5 ;  /* 0x3f000000040c7423 */ /* 0x000fe2000000213a */
[----:B------:R-:W-:Y:S02]  /*10630*/  HADD2.F32 R30, -RZ, R6.H1_H1 ;  /* 0x30000006ff1e7230 */ /* 0x000fe40000004100 */
[----:B------:R-:W-:Y:S01]  /*10640*/  FMUL R6, R154, R74 ;  /* 0x0000004a9a067220 */ /* 0x000fe20000400000 */
[--C-:B------:R-:W-:Y:S02]  /*10650*/  HADD2.F32 R32, -RZ, R7.reuse.H0_H0 ;  /* 0x20000007ff207230 */ /* 0x100fe40000004100 */
[----:B------:R-:W-:Y:S01]  /*10660*/  FFMA.RM R27, R12, R60, 12582913 ;  /* 0x4b4000010c1b7423 */ /* 0x000fe2000000403c */
[----:B------:R-:W-:-:S02]  /*10670*/  HADD2.F32 R34, -RZ, R7.H1_H1 ;  /* 0x30000007ff227230 */ /* 0x000fc40000004100 */
[----:B------:R-:W-:Y:S01]  /*10680*/  FMUL R7, R154, R75 ;  /* 0x0000004b9a077220 */ /* 0x000fe20000400000 */
[----:B------:R-:W-:Y:S01]  /*10690*/  FFMA.SAT R12, -R5, R58, 0.5 ;  /* 0x3f000000050c7423 */ /* 0x000fe2000000213a */
[----:B------:R-:W-:Y:S01]  /*106a0*/  FFMA R6, R153, R20, R6 ;  /* 0x0000001499067223 */ /* 0x000fe20000000006 */
[----:B------:R-:W-:Y:S01]  /*106b0*/  FADD R13, R27, -12583039 ;  /* 0xcb40007f1b0d7421 */ /* 0x000fe20000000000 */
[----:B------:R-:W-:Y:S01]  /*106c0*/  FFMA R7, R153, R26, R7 ;  /* 0x0000001a99077223 */ /* 0x000fe20000000007 */
[----:B------:R-:W-:Y:S01]  /*106d0*/  FFMA.RM R29, R12, R60, 12582913 ;  /* 0x4b4000010c1d7423 */ /* 0x000fe2000000403c */
[----:B------:R-:W-:Y:S01]  /*106e0*/  FFMA.SAT R15, -R6, R58, 0.5 ;  /* 0x3f000000060f7423 */ /* 0x000fe2000000213a */
[----:B------:R-:W-:Y:S01]  /*106f0*/  FMUL R3, R154, R76 ;  /* 0x0000004c9a037220 */ /* 0x000fe20000400000 */
[----:B------:R-:W-:Y:S01]  /*10700*/  FFMA.SAT R25, -R7, R58, 0.5 ;  /* 0x3f00000007197423 */ /* 0x000fe2000000213a */
[----:B------:R-:W-:Y:S01]  /*10710*/  FFMA R13, -R4, 1.4426950216293334961, -R13 ;  /* 0x3fb8aa3b040d7823 */ /* 0x000fe2000000090d */
[----:B------:R-:W-:Y:S01]  /*10720*/  FADD R20, R29, -12583039 ;  /* 0xcb40007f1d147421 */ /* 0x000fe20000000000 */
[-C--:B------:R-:W-:Y:S01]  /*10730*/  FFMA.RM R31, R15, R60.reuse, 12582913 ;  /* 0x4b4000010f1f7423 */ /* 0x080fe2000000403c */
[----:B------:R-:W-:Y:S01]  /*10740*/  FMUL R0, R154, R77 ;  /* 0x0000004d9a007220 */ /* 0x000fe20000400000 */
[----:B------:R-:W-:Y:S01]  /*10750*/  FFMA.RM R33, R25, R60, 12582913 ;  /* 0x4b40000119217423 */ /* 0x000fe2000000403c */
[----:B------:R-:W-:Y:S01]  /*10760*/  FFMA R12, R153, R28, R3 ;  /* 0x0000001c990c7223 */ /* 0x000fe20000000003 */
[----:B------:R-:W-:Y:S01]  /*10770*/  FFMA R3, -R4, 1.925963033500011079e-08, R13 ;  /* 0x32a5706004037823 */ /* 0x000fe2000000010d */
[----:B------:R-:W-:Y:S01]  /*10780*/  FFMA R20, -R5, 1.4426950216293334961, -R20 ;  /* 0x3fb8aa3b05147823 */ /* 0x000fe20000000914 */
[----:B------:R-:W-:Y:S01]  /*10790*/  FADD R21, R31, -12583039 ;  /* 0xcb40007f1f157421 */ /* 0x000fe20000000000 */
[----:B------:R-:W-:Y:S01]  /*107a0*/  FFMA R13, R153, R30, R0 ;  /* 0x0000001e990d7223 */ /* 0x000fe20000000000 */
[----:B------:R-:W-:Y:S01]  /*107b0*/  FADD R26, R33, -12583039 ;  /* 0xcb40007f211a7421 */ /* 0x000fe20000000000 */
[----:B------:R-:W-:Y:S01]  /*107c0*/  FMUL R78, R154, R78 ;  /* 0x0000004e9a4e7220 */ /* 0x000fe20000400000 */
[----:B------:R-:W-:Y:S01]  /*107d0*/  FFMA R23, -R5, 1.925963033500011079e-08, R20 ;  /* 0x32a5706005177823 */ /* 0x000fe20000000114 */
[----:B------:R-:W-:-:S02]  /*107e0*/  HADD2.F32 R0, -RZ, R8.H0_H0 ;  /* 0x20000008ff007230 */ /* 0x000fc40000004100 */
[----:B------:R-:W-:Y:S01]  /*107f0*/  FFMA R21, -R6, 1.4426950216293334961, -R21 ;  /* 0x3fb8aa3b06157823 */ /* 0x000fe20000000915 */
[----:B------:R-:W-:Y:S01]  /*10800*/  FFMA.SAT R25, -R12, R58, 0.5 ;  /* 0x3f0000000c197423 */ /* 0x000fe2000000213a */
[C---:B------:R-:W-:Y:S01]  /*10810*/  FMUL R80, R154.reuse, R80 ;  /* 0x000000509a507220 */ /* 0x040fe20000400000 */
[----:B------:R-:W-:Y:S01]  /*10820*/  FFMA R26, -R7, 1.4426950216293334961, -R26 ;  /* 0x3fb8aa3b071a7823 */ /* 0x000fe2000000091a */
[----:B------:R-:W-:Y:S01]  /*10830*/  FFMA.SAT R28, -R13, R58, 0.5 ;  /* 0x3f0000000d1c7423 */ /* 0x000fe2000000213a */
[----:B------:R1:W-:Y:S01]  /*10840*/  MUFU.EX2 R46, R3 ;  /* 0x00000003002e7308 */ /* 0x0003e20000000800 */
[----:B------:R-:W-:Y:S01]  /*10850*/  FFMA R15, R153, R32, R78 ;  /* 0x00000020990f7223 */ /* 0x000fe2000000004e */
[----:B------:R-:W-:Y:S01]  /*10860*/  FMUL R36, R154, R79 ;  /* 0x0000004f9a247220 */ /* 0x000fe20000400000 */
[-C--:B------:R-:W-:Y:S01]  /*10870*/  FFMA.RM R35, R25, R60.reuse, 12582913 ;  /* 0x4b40000119237423 */ /* 0x080fe2000000403c */
[----:B------:R-:W-:Y:S01]  /*10880*/  FFMA.RM R37, R28, R60, 12582913 ;  /* 0x4b4000011c257423 */ /* 0x000fe2000000403c */
[----:B------:R-:W-:-:S02]  /*10890*/  HADD2.F32 R8, -RZ, R8.H1_H1 ;  /* 0x30000008ff087230 */ /* 0x000fc40000004100 */
[----:B------:R-:W-:Y:S01]  /*108a0*/  FFMA R20, R153, R34, R36 ;  /* 0x0000002299147223 */ /* 0x000fe20000000024 */
[----:B------:R-:W-:Y:S01]  /*108b0*/  FADD R25, R35, -12583039 ;  /* 0xcb40007f23197421 */ /* 0x000fe20000000000 */
[----:B------:R2:W-:Y:S01]  /*108c0*/  MUFU.EX2 R48, R23 ;  /* 0x0000001700307308 */ /* 0x0005e20000000800 */
[----:B-1----:R-:W-:Y:S01]  /*108d0*/  FFMA R3, -R6, 1.925963033500011079e-08, R21 ;  /* 0x32a5706006037823 */ /* 0x002fe20000000115 */
[----:B------:R-:W-:Y:S01]  /*108e0*/  FFMA R21, R153, R0, R80 ;  /* 0x0000000099157223 */ /* 0x000fe20000000050 */
[----:B------:R-:W-:Y:S02]  /*108f0*/  HADD2.F32 R0, -RZ, R9.H0_H0 ;  /* 0x20000009ff007230 */ /* 0x000fe40000004100 */
[----:B------:R-:W-:Y:S01]  /*10900*/  FADD R30, R37, -12583039 ;  /* 0xcb40007f251e7421 */ /* 0x000fe20000000000 */
[----:B------:R-:W-:Y:S01]  /*10910*/  FFMA R25, -R12, 1.4426950216293334961, -R25 ;  /* 0x3fb8aa3b0c197823 */ /* 0x000fe20000000919 */
[----:B------:R-:W-:Y:S01]  /*10920*/  FMUL R38, R154, R81 ;  /* 0x000000519a267220 */ /* 0x000fe20000400000 */
[----:B------:R-:W-:-:S02]  /*10930*/  HADD2.F32 R28, -RZ, R10.H0_H0 ;  /* 0x2000000aff1c7230 */ /* 0x000fc40000004100 */
[----:B------:R-:W-:Y:S01]  /*10940*/  FFMA R32, -R13, 1.4426950216293334961, -R30 ;  /* 0x3fb8aa3b0d207823 */ /* 0x000fe2000000091e */
[----:B--2---:R-:W-:Y:S01]  /*10950*/  FFMA R23, -R7, 1.925963033500011079e-08, R26 ;  /* 0x32a5706007177823 */ /* 0x004fe2000000011a */
[----:B------:R-:W-:Y:S02]  /*10960*/  HADD2.F32 R26, -RZ, R9.H1_H1 ;  /* 0x30000009ff1a7230 */ /* 0x000fe40000004100 */
[----:B------:R-:W-:Y:S01]  /*10970*/  FFMA.SAT R9, -R15, R58, 0.5 ;  /* 0x3f0000000f097423 */ /* 0x000fe2000000213a */
[----:B------:R1:W2:Y:S01]  /*10980*/  MUFU.EX2 R36, R3 ;  /* 0x0000000300247308 */ /* 0x0002a20000000800 */
[----:B------:R-:W-:Y:S01]  /*10990*/  FFMA R25, -R12, 1.925963033500011079e-08, R25 ;  /* 0x32a570600c197823 */ /* 0x000fe20000000119 */
[----:B------:R-:W-:Y:S01]  /*109a0*/  FFMA R8, R153, R8, R38 ;  /* 0x0000000899087223 */ /* 0x000fe20000000026 */
[----:B------:R-:W-:Y:S01]  /*109b0*/  FFMA.RM R39, R9, R60, 12582913 ;  /* 0x4b40000109277423 */ /* 0x000fe2000000403c */
[----:B------:R-:W-:Y:S01]  /*109c0*/  FFMA.SAT R9, -R20, R58, 0.5 ;  /* 0x3f00000014097423 */ /* 0x000fe2000000213a */
[----:B------:R-:W-:-:S02]  /*109d0*/  HADD2.F32 R30, -RZ, R10.H1_H1 ;  /* 0x3000000aff1e7230 */ /* 0x000fc40000004100 */
[C---:B------:R-:W-:Y:S01]  /*109e0*/  FMUL R82, R154.reuse, R82 ;  /* 0x000000529a527220 */ /* 0x040fe20000400000 */
[--C-:B------:R-:W-:Y:S02]  /*109f0*/  HADD2.F32 R34, -RZ, R11.reuse.H1_H1 ;  /* 0x3000000bff227230 */ /* 0x100fe40000004100 */
[----:B------:R-:W-:Y:S01]  /*10a00*/  FFMA.RM R41, R9, R60, 12582913 ;  /* 0x4b40000109297423 */ /* 0x000fe2000000403c */
[----:B-1----:R-:W-:Y:S01]  /*10a10*/  FFMA R3, -R13, 1.925963033500011079e-08, R32 ;  /* 0x32a570600d037823 */ /* 0x002fe20000000120 */
[----:B------:R-:W-:Y:S02]  /*10a20*/  HADD2.F32 R32, -RZ, R11.H0_H0 ;  /* 0x2000000bff207230 */ /* 0x000fe40000004100 */
[----:B------:R-:W-:Y:S01]  /*10a30*/  FADD R10, R39, -12583039 ;  /* 0xcb40007f270a7421 */ /* 0x000fe20000000000 */
[----:B------:R-:W-:Y:S01]  /*10a40*/  FFMA.SAT R11, -R21, R58, 0.5 ;  /* 0x3f000000150b7423 */ /* 0x000fe2000000213a */
[----:B------:R1:W-:Y:S01]  /*10a50*/  MUFU.EX2 R52, R25 ;  /* 0x0000001900347308 */ /* 0x0003e20000000800 */
[----:B------:R-:W-:Y:S01]  /*10a60*/  FADD R9, R41, -12583039 ;  /* 0xcb40007f29097421 */ /* 0x000fe20000000000 */
[----:B------:R-:W-:Y:S01]  /*10a70*/  FFMA R10, -R15, 1.4426950216293334961, -R10 ;  /* 0x3fb8aa3b0f0a7823 */ /* 0x000fe2000000090a */
[----:B------:R-:W-:Y:S01]  /*10a80*/  FFMA.RM R43, R11, R60, 12582913 ;  /* 0x4b4000010b2b7423 */ /* 0x000fe2000000403c */
[----:B------:R-:W-:Y:S01]  /*10a90*/  FMUL R40, R154, R83 ;  /* 0x000000539a287220 */ /* 0x000fe20000400000 */
[----:B------:R-:W-:Y:S01]  /*10aa0*/  FFMA R11, -R20, 1.4426950216293334961, -R9 ;  /* 0x3fb8aa3b140b7823 */ /* 0x000fe20000000909 */
[----:B------:R-:W-:Y:S01]  /*10ab0*/  FFMA R9, R153, R0, R82 ;  /* 0x0000000099097223 */ /* 0x000fe20000000052 */
[----:B------:R-:W-:Y:S01]  /*10ac0*/  FMUL R42, R154, R85 ;  /* 0x000000559a2a7220 */ /* 0x000fe20000400000 */
[----:B------:R3:W-:Y:S01]  /*10ad0*/  MUFU.EX2 R54, R3 ;  /* 0x0000000300367308 */ /* 0x0007e20000000800 */
[----:B-1----:R-:W-:Y:S01]  /*10ae0*/  FFMA.SAT R25, -R8, R58, 0.5 ;  /* 0x3f00000008197423 */ /* 0x002fe2000000213a */
[C---:B------:R-:W-:Y:S01]  /*10af0*/  FMUL R86, R154.reuse, R86 ;  /* 0x000000569a567220 */ /* 0x040fe20000400000 */
[C---:B------:R-:W-:Y:S01]  /*10b00*/  FMUL R84, R154.reuse, R84 ;  /* 0x000000549a547220 */ /* 0x040fe20000400000 */
[----:B------:R-:W-:Y:S01]  /*10b10*/  FMUL R44, R154, R87 ;  /* 0x000000579a2c7220 */ /* 0x000fe20000400000 */
[----:B------:R-:W-:Y:S01]  /*10b20*/  FFMA R0, -R20, 1.925963033500011079e-08, R11 ;  /* 0x32a5706014007823 */ /* 0x000fe2000000010b */
[----:B------:R-:W-:Y:S01]  /*10b30*/  SHF.L.U32 R27, R27, 0x17, RZ ;  /* 0x000000171b1b7819 */ /* 0x000fe200000006ff */
[----:B------:R-:W-:Y:S01]  /*10b40*/  FFMA R11, R153, R28, R84 ;  /* 0x0000001c990b7223 */ /* 0x000fe20000000054 */
[----:B------:R1:W4:Y:S01]  /*10b50*/  MUFU.EX2 R50, R23 ;  /* 0x0000001700327308 */ /* 0x0003220000000800 */
[----:B---3--:R-:W-:Y:S01]  /*10b60*/  FFMA.RM R3, R25, R60, 12582913 ;  /* 0x4b40000119037423 */ /* 0x008fe2000000403c */
[----:B------:R-:W-:Y:S01]  /*10b70*/  SHF.L.U32 R31, R31, 0x17, RZ ;  /* 0x000000171f1f7819 */ /* 0x000fe200000006ff */
[----:B------:R-:W-:Y:S01]  /*10b80*/  FADD R56, R43, -12583039 ;  /* 0xcb40007f2b387421 */ /* 0x000fe20000000000 */
[----:B------:R-:W-:Y:S01]  /*10b90*/  SHF.L.U32 R33, R33, 0x17, RZ ;  /* 0x0000001721217819 */ /* 0x000fe200000006ff */
[----:B------:R-:W-:Y:S01]  /*10ba0*/  FADD R25, R3, -12583039 ;  /* 0xcb40007f03197421 */ /* 0x000fe20000000000 */
[----:B------:R-:W-:Y:S01]  /*10bb0*/  SHF.L.U32 R29, R29, 0x17, RZ ;  /* 0x000000171d1d7819 */ /* 0x000fe200000006ff */
[----:B--2---:R-:W-:Y:S01]  /*10bc0*/  FFMA R36, R31, R36, 1 ;  /* 0x3f8000001f247423 */ /* 0x004fe20000000024 */
[----:B------:R-:W-:Y:S01]  /*10bd0*/  FFMA R56, -R21, 1.4426950216293334961, -R56 ;  /* 0x3fb8aa3b15387823 */ /* 0x000fe20000000938 */
[----:B-1----:R-:W-:Y:S01]  /*10be0*/  FFMA R23, -R15, 1.925963033500011079e-08, R10 ;  /* 0x32a570600f177823 */ /* 0x002fe2000000010a */
[----:B------:R-:W-:Y:S01]  /*10bf0*/  FFMA R10, R153, R26, R40 ;  /* 0x0000001a990a7223 */ /* 0x000fe20000000028 */
[----:B------:R-:W-:Y:S01]  /*10c00*/  FFMA.SAT R26, -R9, R58, 0.5 ;  /* 0x3f000000091a7423 */ /* 0x000fe2000000213a */
[----:B------:R-:W-:Y:S01]  /*10c10*/  FFMA R45, -R8, 1.4426950216293334961, -R25 ;  /* 0x3fb8aa3b082d7823 */ /* 0x000fe20000000919 */
[----:B------:R1:W2:Y:S01]  /*10c20*/  MUFU.EX2 R38, R23 ;  /* 0x0000001700267308 */ /* 0x0002a20000000800 */
[----:B------:R-:W-:Y:S01]  /*10c30*/  FFMA R25, R153, R32, R86 ;  /* 0x0000002099197223 */ /* 0x000fe20000000056 */
[-C--:B------:R-:W-:Y:S01]  /*10c40*/  FFMA.SAT R32, -R10, R58.reuse, 0.5 ;  /* 0x3f0000000a207423 */ /* 0x080fe2000000213a */
[-C--:B------:R-:W-:Y:S01]  /*10c50*/  FFMA.SAT R40, -R11, R58.reuse, 0.5 ;  /* 0x3f0000000b287423 */ /* 0x080fe2000000213a */
[----:B------:R-:W-:Y:S01]  /*10c60*/  FFMA R45, -R8, 1.925963033500011079e-08, R45 ;  /* 0x32a57060082d7823 */ /* 0x000fe2000000012d */
[----:B------:R-:W-:Y:S01]  /*10c70*/  FFMA.SAT R51, -R25, R58, 0.5 ;  /* 0x3f00000019337423 */ /* 0x000fe2000000213a */
[----:B----4-:R-:W-:Y:S01]  /*10c80*/  FFMA R55, R33, R50, 1 ;  /* 0x3f80000021377423 */ /* 0x010fe20000000032 */
[----:B------:R-:W-:Y:S01]  /*10c90*/  FFMA.RM R40, R40, R60, 12582913 ;  /* 0x4b40000128287423 */ /* 0x000fe2000000403c */
[----:B------:R-:W-:Y:S01]  /*10ca0*/  FFMA R56, -R21, 1.925963033500011079e-08, R56 ;  /* 0x32a5706015387823 */ /* 0x000fe20000000138 */
[C---:B-1----:R-:W-:Y:S01]  /*10cb0*/  FFMA R23, R153.reuse, R30, R42 ;  /* 0x0000001e99177223 */ /* 0x042fe2000000002a */
[----:B------:R-:W-:Y:S01]  /*10cc0*/  FFMA.RM R30, R26, R60, 12582913 ;  /* 0x4b4000011a1e7423 */ /* 0x000fe2000000403c */
[----:B------:R-:W-:Y:S01]  /*10cd0*/  FFMA R26, R153, R34, R44 ;  /* 0x00000022991a7223 */ /* 0x000fe2000000002c */
[----:B------:R-:W-:Y:S01]  /*10ce0*/  FFMA.RM R34, R32, R60, 12582913 ;  /* 0x4b40000120227423 */ /* 0x000fe2000000403c */
[-C--:B------:R-:W-:Y:S01]  /*10cf0*/  FFMA.SAT R42, -R23, R58.reuse, 0.5 ;  /* 0x3f000000172a7423 */ /* 0x080fe2000000213a */
[----:B------:R-:W-:Y:S01]  /*10d00*/  FADD R28, R30, -12583039 ;  /* 0xcb40007f1e1c7421 */ /* 0x000fe20000000000 */
[----:B------:R-:W-:Y:S01]  /*10d10*/  FFMA.SAT R53, -R26, R58, 0.5 ;  /* 0x3f0000001a357423 */ /* 0x000fe2000000213a */
[----:B------:R-:W-:Y:S01]  /*10d20*/  FADD R47, R34, -12583039 ;  /* 0xcb40007f222f7421 */ /* 0x000fe20000000000 */
[-C--:B------:R-:W-:Y:S01]  /*10d30*/  FFMA.RM R44, R42, R60.reuse, 12582913 ;  /* 0x4b4000012a2c7423 */ /* 0x080fe2000000403c */
[----:B------:R-:W-:Y:S01]  /*10d40*/  FFMA R32, -R9, 1.4426950216293334961, -R28 ;  /* 0x3fb8aa3b09207823 */ /* 0x000fe2000000091c */
[-C--:B------:R-:W-:Y:S01]  /*10d50*/  FFMA.RM R51, R51, R60.reuse, 12582913 ;  /* 0x4b40000133337423 */ /* 0x080fe2000000403c */
[----:B------:R-:W-:Y:S01]  /*10d60*/  FFMA R49, -R10, 1.4426950216293334961, -R47 ;  /* 0x3fb8aa3b0a317823 */ /* 0x000fe2000000092f */
[----:B------:R-:W-:Y:S01]  /*10d70*/  FFMA.RM R53, R53, R60, 12582913 ;  /* 0x4b40000135357423 */ /* 0x000fe2000000403c */
[----:B------:R-:W-:Y:S01]  /*10d80*/  FFMA R32, -R9, 1.925963033500011079e-08, R32 ;  /* 0x32a5706009207823 */ /* 0x000fe20000000120 */
[----:B------:R-:W-:Y:S01]  /*10d90*/  FFMA R58, R27, R46, 1 ;  /* 0x3f8000001b3a7423 */ /* 0x000fe2000000002e */
[----:B------:R-:W-:Y:S01]  /*10da0*/  FADD R46, R51, -12583039 ;  /* 0xcb40007f332e7421 */ /* 0x000fe20000000000 */
[----:B------:R-:W-:Y:S01]  /*10db0*/  FADD R42, R40, -12583039 ;  /* 0xcb40007f282a7421 */ /* 0x000fe20000000000 */
[----:B------:R1:W-:Y:S01]  /*10dc0*/  MUFU.EX2 R47, R32 ;  /* 0x00000020002f7308 */ /* 0x0003e20000000800 */
[----:B------:R-:W-:Y:S01]  /*10dd0*/  FADD R31, R53, -12583039 ;  /* 0xcb40007f351f7421 */ /* 0x000fe20000000000 */
[----:B------:R-:W-:Y:S01]  /*10de0*/  FFMA R46, -R25, 1.4426950216293334961, -R46 ;  /* 0x3fb8aa3b192e7823 */ /* 0x000fe2000000092e */
[----:B------:R-:W-:Y:S01]  /*10df0*/  FFMA R42, -R11, 1.4426950216293334961, -R42 ;  /* 0x3fb8aa3b0b2a7823 */ /* 0x000fe2000000092a */
[----:B------:R-:W-:Y:S01]  /*10e00*/  FFMA R49, -R10, 1.925963033500011079e-08, R49 ;  /* 0x32a570600a317823 */ /* 0x000fe20000000131 */
[----:B------:R-:W-:Y:S01]  /*10e10*/  FFMA R31, -R26, 1.4426950216293334961, -R31 ;  /* 0x3fb8aa3b1a1f7823 */ /* 0x000fe2000000091f */
[----:B------:R-:W-:Y:S01]  /*10e20*/  FFMA R46, -R25, 1.925963033500011079e-08, R46 ;  /* 0x32a57060192e7823 */ /* 0x000fe2000000012e */
[----:B------:R-:W-:Y:S01]  /*10e30*/  IADD3 R33, R58, 0x1800000, RZ ;  /* 0x018000003a217810 */ /* 0x000fe20007ffe0ff */
[----:B------:R-:W-:Y:S01]  /*10e40*/  FFMA R42, -R11, 1.925963033500011079e-08, R42 ;  /* 0x32a570600b2a7823 */ /* 0x000fe2000000012a */
[----:B-1----:R-:W-:Y:S01]  /*10e50*/  FADD R32, R44, -12583039 ;  /* 0xcb40007f2c207421 */ /* 0x002fe20000000000 */
[----:B------:R-:W-:Y:S01]  /*10e60*/  FFMA R31, -R26, 1.925963033500011079e-08, R31 ;  /* 0x32a570601a1f7823 */ /* 0x000fe2000000011f */
[----:B------:R1:W-:Y:S01]  /*10e70*/  MUFU.EX2 R28, R45 ;  /* 0x0000002d001c7308 */ /* 0x0003e20000000800 */
[----:B------:R-:W-:Y:S01]  /*10e80*/  LOP3.LUT R33, R33, 0x7f800000, RZ, 0xc0, !PT ;  /* 0x7f80000021217812 */ /* 0x000fe200078ec0ff */
[----:B------:R-:W-:Y:S01]  /*10e90*/  FFMA R32, -R23, 1.4426950216293334961, -R32 ;  /* 0x3fb8aa3b17207823 */ /* 0x000fe20000000920 */
[----:B------:R-:W-:Y:S01]  /*10ea0*/  SHF.L.U32 R39, R39, 0x17, RZ ;  /* 0x0000001727277819 */ /* 0x000fe200000006ff */
[----:B------:R-:W-:Y:S01]  /*10eb0*/  BSSY B1, `(.L_x_457) ;  /* 0x000002c000017945 */ /* 0x000fe20003800000 */
[----:B------:R-:W-:Y:S01]  /*10ec0*/  ISETP.GT.U32.AND P1, PT, R33, 0x1ffffff, PT ;  /* 0x01ffffff2100780c */ /* 0x000fe20003f24070 */
[----:B------:R-:W-:Y:S01]  /*10ed0*/  FFMA R32, -R23, 1.925963033500011079e-08, R32 ;  /* 0x32a5706017207823 */ /* 0x000fe20000000120 */
[----:B------:R-:W-:Y:S01]  /*10ee0*/  SHF.L.U32 R41, R41, 0x17, RZ ;  /* 0x0000001729297819 */ /* 0x000fe200000006ff */
[----:B------:R-:W3:Y:S01]  /*10ef0*/  MUFU.EX2 R0, R0 ;  /* 0x0000000000007308 */ /* 0x000ee20000000800 */
[----:B-1----:R-:W-:Y:S01]  /*10f00*/  FFMA R45, R29, R48, 1 ;  /* 0x3f8000001d2d7423 */ /* 0x002fe20000000030 */
[----:B------:R-:W-:Y:S01]  /*10f10*/  SHF.L.U32 R34, R34, 0x17, RZ ;  /* 0x0000001722227819 */ /* 0x000fe200000006ff */
[----:B--2---:R-:W-:Y:S01]  /*10f20*/  FFMA R39, R39, R38, 1 ;  /* 0x3f80000027277423 */ /* 0x004fe20000000026 */
[----:B------:R-:W-:-:S02]  /*10f30*/  SHF.L.U32 R35, R35, 0x17, RZ ;  /* 0x0000001723237819 */ /* 0x000fc400000006ff */
[----:B------:R-:W-:Y:S02]  /*10f40*/  SHF.L.U32 R37, R37, 0x17, RZ ;  /* 0x0000001725257819 */ /* 0x000fe400000006ff */
[----:B------:R-:W1:Y:S01]  /*10f50*/  MUFU.EX2 R49, R49 ;  /* 0x0000003100317308 */ /* 0x000e620000000800 */
[----:B------:R-:W-:Y:S01]  /*10f60*/  SHF.L.U32 R43, R43, 0x17, RZ ;  /* 0x000000172b2b7819 */ /* 0x000fe200000006ff */
[----:B------:R-:W-:Y:S01]  /*10f70*/  FFMA R52, R35, R52, 1 ;  /* 0x3f80000023347423 */ /* 0x000fe20000000034 */
[----:B------:R-:W-:Y:S01]  /*10f80*/  SHF.L.U32 R3, R3, 0x17, RZ ;  /* 0x0000001703037819 */ /* 0x000fe200000006ff */
[----:B------:R-:W-:Y:S01]  /*10f90*/  FFMA R37, R37, R54, 1 ;  /* 0x3f80000025257423 */ /* 0x000fe20000000036 */
[----:B------:R-:W-:Y:S02]  /*10fa0*/  SHF.L.U32 R30, R30, 0x17, RZ ;  /* 0x000000171e1e7819 */ /* 0x000fe400000006ff */
[----:B------:R-:W-:Y:S01]  /*10fb0*/  SHF.L.U32 R40, R40, 0x17, RZ ;  /* 0x0000001728287819 */ /* 0x000fe200000006ff */
[----:B------:R-:W2:Y:S01]  /*10fc0*/  MUFU.EX2 R29, R32 ;  /* 0x00000020001d7308 */ /* 0x000ea20000000800 */
[----:B------:R-:W-:Y:S01]  /*10fd0*/  SHF.L.U32 R44, R44, 0x17, RZ ;  /* 0x000000172c2c7819 */ /* 0x000fe200000006ff */
[----:B---3--:R-:W-:Y:S01]  /*10fe0*/  FFMA R38, R41, R0, 1 ;  /* 0x3f80000029267423 */ /* 0x008fe20000000000 */
[----:B------:R-:W-:Y:S01]  /*10ff0*/  SHF.L.U32 R51, R51, 0x17, RZ ;  /* 0x0000001733337819 */ /* 0x000fe200000006ff */
[----:B------:R-:W-:Y:S01]  /*11000*/  FFMA R47, R30, R47, 1 ;  /* 0x3f8000001e2f7423 */ /* 0x000fe2000000002f */
[----:B------:R-:W-:-:S03]  /*11010*/  SHF.L.U32 R53, R53, 0x17, RZ ;  /* 0x0000001735357819 */ /* 0x000fc600000006ff */
[----:B------:R-:W3:Y:S01]  /*11020*/  MUFU.EX2 R56, R56 ;  /* 0x0000003800387308 */ /* 0x000ee20000000800 */
[----:B-1----:R-:W-:-:S07]  /*11030*/  FFMA R48, R34, R49, 1 ;  /* 0x3f80000022307423 */ /* 0x002fce0000000031 */
[----:B------:R1:W4:Y:S01]  /*11040*/  MUFU.EX2 R27, R42 ;  /* 0x0000002a001b7308 */ /* 0x0003220000000800 */
[----:B--2---:R-:W-:-:S07]  /*11050*/  FFMA R49, R44, R29, 1 ;  /* 0x3f8000002c317423 */ /* 0x004fce000000001d */
[----:B------:R-:W2:Y:S01]  /*11060*/  MUFU.EX2 R46, R46 ;  /* 0x0000002e002e7308 */ /* 0x000ea20000000800 */
[----:B---3--:R-:W-:Y:S01]  /*11070*/  FFMA R43, R43, R56, 1 ;  /* 0x3f8000002b2b7423 */ /* 0x008fe20000000038 */
[----:B-1----:R-:W-:-:S06]  /*11080*/  FFMA R42, R3, R28, 1 ;  /* 0x3f800000032a7423 */ /* 0x002fcc000000001c */
[----:B------:R-:W1:Y:S01]  /*11090*/  MUFU.EX2 R32, R31 ;  /* 0x0000001f00207308 */ /* 0x000e620000000800 */
[----:B----4-:R-:W-:Y:S01]  /*110a0*/  FFMA R41, R40, R27, 1 ;  /* 0x3f80000028297423 */ /* 0x010fe2000000001b */
[----:B--2---:R-:W-:Y:S01]  /*110b0*/  FFMA R51, R51, R46, 1 ;  /* 0x3f80000033337423 */ /* 0x004fe2000000002e */
[----:B-1----:R-:W-:Y:S01]  /*110c0*/  FFMA R53, R53, R32, 1 ;  /* 0x3f80000035357423 */ /* 0x002fe20000000020 */
[----:B------:R-:W-:Y:S06]  /*110d0*/  @P1 BRA `(.L_x_458) ;  /* 0x0000000000141947 */ /* 0x000fec0003800000 */
[----:B------:R-:W-:Y:S02]  /*110e0*/  MOV R0, R58 ;  /* 0x0000003a00007202 */ /* 0x000fe40000000f00 */
[----:B------:R-:W-:-:S07]  /*110f0*/  MOV R92, 0x11110 ;  /* 0x00011110005c7802 */ /* 0x000fce0000000f00 */
[----:B------:R-:W-:Y:S05]  /*11100*/  CALL.REL.NOINC `($__internal_0_$__cuda_sm20_rcp_rn_f32_slowpath) ;  /* 0x00000054000c7944 */ /* 0x000fea0003c00000 */
[----:B------:R-:W-:Y:S01]  /*11110*/  MOV R27, R0 ;  /* 0x00000000001b7202 */ /* 0x000fe20000000f00 */
[----:B------:R-:W-:Y:S06]  /*11120*/  BRA `(.L_x_459) ;  /* 0x0000000000107947 */ /* 0x000fec0003800000 */
.L_x_458:
[----:B------:R-:W1:Y:S02]  /*11130*/  MUFU.RCP R27, R58 ;  /* 0x0000003a001b7308 */ /* 0x000e640000001000 */
[----:B-1----:R-:W-:-:S04]  /*11140*/  FFMA R0, R58, R27, -1 ;  /* 0xbf8000003a007423 */ /* 0x002fc8000000001b */
[----:B------:R-:W-:-:S04]  /*11150*/  FADD.FTZ R0, -R0, -RZ ;  /* 0x800000ff00007221 */ /* 0x000fc80000010100 */
[----:B------:R-:W-:-:S07]  /*11160*/  FFMA R27, R27, R0, R27 ;  /* 0x000000001b1b7223 */ /* 0x000fce000000001b */
.L_x_459:
[----:B------:R-:W-:Y:S05]  /*11170*/  BSYNC B1 ;  /* 0x0000000000017941 */ /* 0x000fea0003800000 */
.L_x_457:
        /* <DEDUP_REMOVED lines=10> */
.L_x_461:
[----:B------:R-:W1:Y:S02]  /*11220*/  MUFU.RCP R28, R45 ;  /* 0x0000002d001c7308 */ /* 0x000e640000001000 */
[----:B-1----:R-:W-:-:S04]  /*11230*/  FFMA R0, R45, R28, -1 ;  /* 0xbf8000002d007423 */ /* 0x002fc8000000001c */
[----:B------:R-:W-:-:S04]  /*11240*/  FADD.FTZ R3, -R0, -RZ ;  /* 0x800000ff00037221 */ /* 0x000fc80000010100 */
[----:B------:R-:W-:-:S07]  /*11250*/  FFMA R28, R28, R3, R28 ;  /* 0x000000031c1c7223 */ /* 0x000fce000000001c */
.L_x_462:
[----:B------:R-:W-:Y:S05]  /*11260*/  BSYNC B1 ;  /* 0x0000000000017941 */ /* 0x000fea0003800000 */
.L_x_460:
        /* <DEDUP_REMOVED lines=10> */
.L_x_464:
[----:B------:R-:W1:Y:S02]  /*11310*/  MUFU.RCP R29, R36 ;  /* 0x00000024001d7308 */ /* 0x000e640000001000 */
[----:B-1----:R-:W-:-:S04]  /*11320*/  FFMA R0, R36, R29, -1 ;  /* 0xbf80000024007423 */ /* 0x002fc8000000001d */
[----:B------:R-:W-:-:S04]  /*11330*/  FADD.FTZ R0, -R0, -RZ ;  /* 0x800000ff00007221 */ /* 0x000fc80000010100 */
[----:B------:R-:W-:-:S07]  /*11340*/  FFMA R29, R29, R0, R29 ;  /* 0x000000001d1d7223 */ /* 0x000fce000000001d */
.L_x_465:
[----:B------:R-:W-:Y:S05]  /*11350*/  BSYNC B1 ;  /* 0x0000000000017941 */ /* 0x000fea0003800000 */
.L_x_463:
        /* <DEDUP_REMOVED lines=10> */
.L_x_467:
[----:B------:R-:W1:Y:S02]  /*11400*/  MUFU.RCP R30, R55 ;  /* 0x00000037001e7308 */ /* 0x000e640000001000 */
[----:B-1----:R-:W-:-:S04]  /*11410*/  FFMA R0, R55, R30, -1 ;  /* 0xbf80000037007423 */ /* 0x002fc8000000001e */
[----:B------:R-:W-:-:S04]  /*11420*/  FADD.FTZ R3, -R0, -RZ ;  /* 0x800000ff00037221 */ /* 0x000fc80000010100 */
[----:B------:R-:W-:-:S07]  /*11430*/  FFMA R30, R30, R3, R30 ;  /* 0x000000031e1e7223 */ /* 0x000fce000000001e */
.L_x_468:
[----:B------:R-:W-:Y:S05]  /*11440*/  BSYNC B1 ;  /* 0x0000000000017941 */ /* 0x000fea0003800000 */
.L_x_466:
        /* <DEDUP_REMOVED lines=10> */
.L_x_470:
[----:B------:R-:W1:Y:S02]  /*114f0*/  MUFU.RCP R31, R52 ;  /* 0x00000034001f7308 */ /* 0x000e640000001000 */
[----:B-1----:R-:W-:-:S04]  /*11500*/  FFMA R0, R52, R31, -1 ;  /* 0xbf80000034007423 */ /* 0x002fc8000000001f */
[----:B------:R-:W-:-:S04]  /*11510*/  FADD.FTZ R0, -R0, -RZ ;  /* 0x800000ff00007221 */ /* 0x000fc80000010100 */
[----:B------:R-:W-:-:S07]  /*11520*/  FFMA R31, R31, R0, R31 ;  /* 0x000000001f1f7223 */ /* 0x000fce000000001f */
.L_x_471:
[----:B------:R-:W-:Y:S05]  /*11530*/  BSYNC B1 ;  /* 0x0000000000017941 */ /* 0x000fea0003800000 */
.L_x_469:
        /* <DEDUP_REMOVED lines=10> */
.L_x_473:
[----:B------:R-:W1:Y:S02]  /*115e0*/  MUFU.RCP R32, R37 ;  /* 0x0000002500207308 */ /* 0x000e640000001000 */
[----:B-1----:R-:W-:-:S04]  /*115f0*/  FFMA R0, R37, R32, -1 ;  /* 0xbf80000025007423 */ /* 0x002fc80000000020 */
[----:B------:R-:W-:-:S04]  /*11600*/  FADD.FTZ R3, -R0, -RZ ;  /* 0x800000ff00037221 */ /* 0x000fc80000010100 */
[----:B------:R-:W-:-:S07]  /*11610*/  FFMA R32, R32, R3, R32 ;  /* 0x0000000320207223 */ /* 0x000fce0000000020 */
.L_x_474:
[----:B------:R-:W-:Y:S05]  /*11620*/  BSYNC B1 ;  /* 0x0000000000017941 */ /* 0x000fea0003800000 */
.L_x_472:
        /* <DEDUP_REMOVED lines=10> */
.L_x_476:
[----:B------:R-:W1:Y:S02]  /*116d0*/  MUFU.RCP R34, R39 ;  /* 0x0000002700227308 */ /* 0x000e640000001000 */
[----:B-1----:R-:W-:-:S04]  /*116e0*/  FFMA R0, R39, R34, -1 ;  /* 0xbf80000027007423 */ /* 0x002fc80000000022 */
[----:B------:R-:W-:-:S04]  /*116f0*/  FADD.FTZ R3, -R0, -RZ ;  /* 0x800000ff00037221 */ /* 0x000fc80000010100 */
[----:B------:R-:W-:-:S07]  /*11700*/  FFMA R34, R34, R3, R34 ;  /* 0x0000000322227223 */ /* 0x000fce0000000022 */
.L_x_477:
[----:B------:R-:W-:Y:S05]  /*11710*/  BSYNC B1 ;  /* 0x0000000000017941 */ /* 0x000fea0003800000 */
.L_x_475:
        /* <DEDUP_REMOVED lines=10> */
.L_x_479:
[----:B------:R-:W1:Y:S02]  /*117c0*/  MUFU.RCP R33, R38 ;  /* 0x0000002600217308 */ /* 0x000e640000001000 */
[----:B-1----:R-:W-:-:S04]  /*117d0*/  FFMA R0, R38, R33, -1 ;  /* 0xbf80000026007423 */ /* 0x002fc80000000021 */
[----:B------:R-:W-:-:S04]  /*117e0*/  FADD.FTZ R0, -R0, -RZ ;  /* 0x800000ff00007221 */ /* 0x000fc80000010100 */
[----:B------:R-:W-:-:S07]  /*117f0*/  FFMA R33, R33, R0, R33 ;  /* 0x0000000021217223 */ /* 0x000fce0000000021 */
.L_x_480:
[----:B------:R-:W-:Y:S05]  /*11800*/  BSYNC B1 ;  /* 0x0000000000017941 */ /* 0x000fea0003800000 */
.L_x_478:
        /* <DEDUP_REMOVED lines=10> */
.L_x_482:
[----:B------:R-:W1:Y:S02]  /*118b0*/  MUFU.RCP R36, R43 ;  /* 0x0000002b00247308 */ /* 0x000e640000001000 */
[----:B-1----:R-:W-:-:S04]  /*118c0*/  FFMA R0, R43, R36, -1 ;  /* 0xbf8000002b007423 */ /* 0x002fc80000000024 */
[----:B------:R-:W-:-:S04]  /*118d0*/  FADD.FTZ R3, -R0, -RZ ;  /* 0x800000ff00037221 */ /* 0x000fc80000010100 */
[----:B------:R-:W-:-:S07]  /*118e0*/  FFMA R36, R36, R3, R36 ;  /* 0x0000000324247223 */ /* 0x000fce0000000024 */
.L_x_483:
[----:B------:R-:W-:Y:S05]  /*118f0*/  BSYNC B1 ;  /* 0x0000000000017941 */ /* 0x000fea0003800000 */
.L_x_481:
        /* <DEDUP_REMOVED lines=10> */
.L_x_485:
[----:B------:R-:W1:Y:S02]  /*119a0*/  MUFU.RCP R35, R42 ;  /* 0x0000002a00237308 */ /* 0x000e640000001000 */
[----:B-1----:R-:W-:-:S04]  /*119b0*/  FFMA R0, R42, R35, -1 ;  /* 0xbf8000002a007423 */ /* 0x002fc80000000023 */
[----:B------:R-:W-:-:S04]  /*119c0*/  FADD.FTZ R0, -R0, -RZ ;  /* 0x800000ff00007221 */ /* 0x000fc80000010100 */
[----:B------:R-:W-:-:S07]  /*119d0*/  FFMA R35, R35, R0, R35 ;  /* 0x0000000023237223 */ /* 0x000fce0000000023 */
.L_x_486:
[----:B------:R-:W-:Y:S05]  /*119e0*/  BSYNC B1 ;  /* 0x0000000000017941 */ /* 0x000fea0003800000 */
.L_x_484:
        /* <DEDUP_REMOVED lines=10> */
.L_x_488:
[----:B------:R-:W1:Y:S02]  /*11a90*/  MUFU.RCP R38, R47 ;  /* 0x0000002f00267308 */ /* 0x000e640000001000 */
[----:B-1----:R-:W-:-:S04]  /*11aa0*/  FFMA R0, R47, R38, -1 ;  /* 0xbf8000002f007423 */ /* 0x002fc80000000026 */
[----:B------:R-:W-:-:S04]  /*11ab0*/  FADD.FTZ R3, -R0, -RZ ;  /* 0x800000ff00037221 */ /* 0x000fc80000010100 */
[----:B------:R-:W-:-:S07]  /*11ac0*/  FFMA R38, R38, R3, R38 ;  /* 0x0000000326267223 */ /* 0x000fce0000000026 */
.L_x_489:
[----:B------:R-:W-:Y:S05]  /*11ad0*/  BSYNC B1 ;  /* 0x0000000000017941 */ /* 0x000fea0003800000 */
.L_x_487:
        /* <DEDUP_REMOVED lines=10> */
.L_x_491:
[----:B------:R-:W1:Y:S02]  /*11b80*/  MUFU.RCP R37, R48 ;  /* 0x0000003000257308 */ /* 0x000e640000001000 */
[----:B-1----:R-:W-:-:S04]  /*11b90*/  FFMA R0, R48, R37, -1 ;  /* 0xbf80000030007423 */ /* 0x002fc80000000025 */
[----:B------:R-:W-:-:S04]  /*11ba0*/  FADD.FTZ R0, -R0, -RZ ;  /* 0x800000ff00007221 */ /* 0x000fc80000010100 */
[----:B------:R-:W-:-:S07]  /*11bb0*/  FFMA R37, R37, R0, R37 ;  /* 0x0000000025257223 */ /* 0x000fce0000000025 */
.L_x_492:
[----:B------:R-:W-:Y:S05]  /*11bc0*/  BSYNC B1 ;  /* 0x0000000000017941 */ /* 0x000fea0003800000 */
.L_x_490:
        /* <DEDUP_REMOVED lines=10> */
.L_x_494:
[----:B------:R-:W1:Y:S02]  /*11c70*/  MUFU.RCP R40, R41 ;  /* 0x0000002900287308 */ /* 0x000e640000001000 */
[----:B-1----:R-:W-:-:S04]  /*11c80*/  FFMA R0, R41, R40, -1 ;  /* 0xbf80000029007423 */ /* 0x002fc80000000028 */
[----:B------:R-:W-:-:S04]  /*11c90*/  FADD.FTZ R3, -R0, -RZ ;  /* 0x800000ff00037221 */ /* 0x000fc80000010100 */
[----:B------:R-:W-:-:S07]  /*11ca0*/  FFMA R40, R40, R3, R40 ;  /* 0x0000000328287223 */ /* 0x000fce0000000028 */
.L_x_495:
[----:B------:R-:W-:Y:S05]  /*11cb0*/  BSYNC B1 ;  /* 0x0000000000017941 */ /* 0x000fea0003800000 */
.L_x_493:
        /* <DEDUP_REMOVED lines=10> */
.L_x_497:
[----:B------:R-:W1:Y:S02]  /*11d60*/  MUFU.RCP R42, R49 ;  /* 0x00000031002a7308 */ /* 0x000e640000001000 */
[----:B-1----:R-:W-:-:S04]  /*11d70*/  FFMA R0, R49, R42, -1 ;  /* 0xbf80000031007423 */ /* 0x002fc8000000002a */
[----:B------:R-:W-:-:S04]  /*11d80*/  FADD.FTZ R3, -R0, -RZ ;  /* 0x800000ff00037221 */ /* 0x000fc80000010100 */
[----:B------:R-:W-:-:S07]  /*11d90*/  FFMA R42, R42, R3, R42 ;  /* 0x000000032a2a7223 */ /* 0x000fce000000002a */
.L_x_498:
[----:B------:R-:W-:Y:S05]  /*11da0*/  BSYNC B1 ;  /* 0x0000000000017941 */ /* 0x000fea0003800000 */
.L_x_496:
        /* <DEDUP_REMOVED lines=10> */
.L_x_500:
[----:B------:R-:W1:Y:S02]  /*11e50*/  MUFU.RCP R44, R51 ;  /* 0x00000033002c7308 */ /* 0x000e640000001000 */
[----:B-1----:R-:W-:-:S04]  /*11e60*/  FFMA R0, R51, R44, -1 ;  /* 0xbf80000033007423 */ /* 0x002fc8000000002c */
[----:B------:R-:W-:-:S04]  /*11e70*/  FADD.FTZ R3, -R0, -RZ ;  /* 0x800000ff00037221 */ /* 0x000fc80000010100 */
[----:B------:R-:W-:-:S07]  /*11e80*/  FFMA R44, R44, R3, R44 ;  /* 0x000000032c2c7223 */ /* 0x000fce000000002c */
.L_x_501:
[----:B------:R-:W-:Y:S05]  /*11e90*/  BSYNC B1 ;  /* 0x0000000000017941 */ /* 0x000fea0003800000 */
.L_x_499:
        /* <DEDUP_REMOVED lines=9> */
.L_x_503:
[----:B------:R-:W1:Y:S02]  /*11f30*/  MUFU.RCP R0, R53 ;  /* 0x0000003500007308 */ /* 0x000e640000001000 */
[----:B-1----:R-:W-:-:S04]  /*11f40*/  FFMA R3, R53, R0, -1 ;  /* 0xbf80000035037423 */ /* 0x002fc80000000000 */
[----:B------:R-:W-:-:S04]  /*11f50*/  FADD.FTZ R3, -R3, -RZ ;  /* 0x800000ff03037221 */ /* 0x000fc80000010100 */
[----:B------:R-:W-:-:S07]  /*11f60*/  FFMA R0, R0, R3, R0 ;  /* 0x0000000300007223 */ /* 0x000fce0000000000 */
.L_x_504:
[----:B------:R-:W-:Y:S05]  /*11f70*/  BSYNC B1 ;  /* 0x0000000000017941 */ /* 0x000fea0003800000 */
.L_x_502:
        /* <DEDUP_REMOVED lines=45> */
.L_x_506:
[----:B------:R-:W-:Y:S05]  /*12250*/  BSYNC B0 ;  /* 0x0000000000007941 */ /* 0x000fea0003800000 */
.L_x_505:
[----:B------:R-:W-:Y:S06]  /*12260*/  BAR.SYNC.DEFER_BLOCKING 0x1, 0x100 ;  /* 0x0044000000007b1d */ /* 0x000fec0000010000 */
[----:B------:R-:W-:Y:S04]  /*12270*/  BSSY B0, `(.L_x_507) ;  /* 0x0000009000007945 */ /* 0x000fe80003800000 */
[----:B------:R-:W-:Y:S05]  /*12280*/  @P0 BRA `(.L_x_508) ;  /* 0x00000000001c0947 */ /* 0x000fea0003800000 */
[----:B------:R-:W-:-:S13]  /*12290*/  ISETP.NE.AND P0, PT, R159, 0x3, PT ;  /* 0x000000039f00780c */ /* 0x000fda0003f05270 */
[----:B------:R-:W-:Y:S05]  /*122a0*/  @!P0 BRA `(.L_x_509) ;  /* 0x0000000000048947 */ /* 0x000fea0003800000 */
[----:B------:R-:W-:Y:S01]  /*122b0*/  BPT.TRAP 0x1 ;  /* 0x000000040000795c */ /* 0x000fe20000300000 */
.L_x_509:
[----:B------:R-:W-:-:S04]  /*122c0*/  ULEA UR4, UR36, UR52, 0x3 ;  /* 0x0000003424047291 */ /* 0x000fc8000f8e183f */
[----:B------:R-:W-:-:S04]  /*122d0*/  UIADD3 UR4, UR4, 0x60, URZ ;  /* 0x0000006004047890 */ /* 0x000fc8000fffe03f */
[----:B------:R-:W-:-:S09]  /*122e0*/  UPRMT UR4, UR51, 0x654, UR4 ;  /* 0x0000065433047896 */ /* 0x000fd20008000004 */
[----:B------:R-:W-:Y:S03]  /*122f0*/  SYNCS.ARRIVE.TRANS64.RED.A1T0 RZ, [UR4], RZ ;  /* 0x000000ffffff79a7 */ /* 0x000fe60008100404 */
.L_x_508:
[----:B------:R-:W-:Y:S05]  /*12300*/  BSYNC B0 ;  /* 0x0000000000007941 */ /* 0x000fea0003800000 */
.L_x_507:
[----:B------:R-:W-:Y:S01]  /*12310*/  IADD3 R2, P0, R2, UR40, RZ ;  /* 0x0000002802027c10 */ /* 0x000fe2000ff1e0ff */
[----:B------:R-:W-:Y:S01]  /*12320*/  ULDC.64 UR4, c[0x0][0x8f8] ;  /* 0x00023e0000047ab9 */ /* 0x000fe20000000a00 */
[----:B------:R-:W-:Y:S01]  /*12330*/  UIADD3 UR36, UR36, 0x1, URZ ;  /* 0x0000000124247890 */ /* 0x000fe2000fffe03f */
[----:B------:R-:W-:Y:S01]  /*12340*/  PRMT R0, RZ, 0x7610, R0 ;  /* 0x00007610ff007816 */ /* 0x000fe20000000000 */
[----:B------:R-:W-:Y:S01]  /*12350*/  UMOV UR47, 0xffffffff ;  /* 0xffffffff002f7882 */ /* 0x000fe20000000000 */
[----:B------:R-:W-:Y:S01]  /*12360*/  IADD3.X R16, R16, UR38, RZ, P0, !PT ;  /* 0x0000002610107c10 */ /* 0x000fe200087fe4ff */
[----:B------:R-:W-:Y:S01]  /*12370*/  UISETP.NE.AND UP0, UPT, UR36, 0x4, UPT ;  /* 0x000000042400788c */ /* 0x000fe2000bf05270 */
[----:B------:R-:W-:Y:S02]  /*12380*/  ISETP.GE.U32.AND P0, PT, R2, UR4, PT ;  /* 0x0000000402007c0c */ /* 0x000fe4000bf06070 */
[----:B------:R-:W-:Y:S01]  /*12390*/  MOV R23, 0xffffffff ;  /* 0xffffffff00177802 */ /* 0x000fe20000000f00 */
[----:B------:R-:W-:Y:S01]  /*123a0*/  USEL UR36, UR36, URZ, UP0 ;  /* 0x0000003f24247287 */ /* 0x000fe20008000000 */
[----:B------:R-:W-:-:S02]  /*123b0*/  ISETP.GE.U32.AND.EX P0, PT, R16, UR5, PT, P0 ;  /* 0x0000000510007c0c */ /* 0x000fc4000bf06100 */
[----:B------:R-:W-:-:S11]  /*123c0*/  MOV R156, 0xffffffff ;  /* 0xffffffff009c7802 */ /* 0x000fd60000000f00 */
[----:B------:R-:W-:Y:S05]  /*123d0*/  @P0 BRA `(.L_x_510) ;  /* 0x00000004006c0947 */ /* 0x000fea0003800000 */
[----:B------:R-:W2:Y:S01]  /*123e0*/  S2R R12, SR_CTAID.X ;  /* 0x00000000000c7919 */ /* 0x000ea20000002500 */
[----:B------:R-:W3:Y:S01]  /*123f0*/  LDC.64 R10, c[0x0][0x8d0] ;  /* 0x00023400ff0a7b82 */ /* 0x000ee20000000a00 */
[----:B------:R-:W-:Y:S01]  /*12400*/  ULDC UR4, c[0x0][0x150] ;  /* 0x0000540000047ab9 */ /* 0x000fe20000000800 */
[----:B------:R-:W-:Y:S01]  /*12410*/  MOV R8, R2 ;  /* 0x0000000200087202 */ /* 0x000fe20000000f00 */
[----:B-1----:R-:W1:Y:S01]  /*12420*/  S2R R24, SR_CTAID.Y ;  /* 0x0000000000187919 */ /* 0x002e620000002600 */
[----:B------:R-:W-:-:S04]  /*12430*/  MOV R9, R16 ;  /* 0x0000001000097202 */ /* 0x000fc80000000f00 */
[----:B------:R-:W4:Y:S08]  /*12440*/  LDC R25, c[0x0][0x144] ;  /* 0x00005100ff197b82 */ /* 0x000f300000000800 */
[----:B------:R-:W1:Y:S08]  /*12450*/  LDC R0, c[0x0][0x8d8] ;  /* 0x00023600ff007b82 */ /* 0x000e700000000800 */
[----:B------:R-:W1:Y:S01]  /*12460*/  LDC.64 R14, c[0x0][0x8c8] ;  /* 0x00023200ff0e7b82 */ /* 0x000e620000000a00 */
[----:B---3--:R-:W-:-:S04]  /*12470*/  ISETP.NE.U32.AND P0, PT, R10, RZ, PT ;  /* 0x000000ff0a00720c */ /* 0x008fc80003f05070 */
[----:B------:R-:W-:Y:S02]  /*12480*/  ISETP.NE.AND.EX P0, PT, R11, RZ, PT, P0 ;  /* 0x000000ff0b00720c */ /* 0x000fe40003f05300 */
[----:B--2---:R-:W-:-:S05]  /*12490*/  I2FP.F32.U32 R3, R12 ;  /* 0x0000000c00037245 */ /* 0x004fca0000201000 */
[----:B------:R-:W-:-:S04]  /*124a0*/  FMUL R3, R3, UR4 ;  /* 0x0000000403037c20 */ /* 0x000fc80008400000 */
[----:B------:R2:W3:Y:S02]  /*124b0*/  F2I.U32.TRUNC.NTZ R23, R3 ;  /* 0x0000000300177305 */ /* 0x0004e4000020f000 */
[----:B----4-:R-:W-:Y:S05]  /*124c0*/  @!P0 BRA `(.L_x_511) ;  /* 0x0000000000288947 */ /* 0x010fea0003800000 */
[----:B--2---:R-:W2:Y:S02]  /*124d0*/  LDC R3, c[0x0][0x8dc] ;  /* 0x00023700ff037b82 */ /* 0x004ea40000000800 */
[----:B--2---:R-:W-:-:S04]  /*124e0*/  IADD3 R3, P0, R2, R3, RZ ;  /* 0x0000000302037210 */ /* 0x004fc80007f1e0ff */
        /* <DEDUP_REMOVED lines=8> */
.L_x_511:
[-CC-:B-1----:R-:W-:Y:S01]  /*12570*/  SHF.R.U64 R31, R8, R0.reuse, R9.reuse ;  /* 0x00000000081f7219 */ /* 0x182fe20000001209 */
[----:B------:R-:W1:Y:S01]  /*12580*/  LDC.64 R20, c[0x0][0x8e8] ;  /* 0x00023a00ff147b82 */ /* 0x000e620000000a00 */
[----:B------:R-:W-:Y:S01]  /*12590*/  SHF.R.U32.HI R0, RZ, R0, R9 ;  /* 0x00000000ff007219 */ /* 0x000fe20000011609 */
[----:B------:R-:W-:Y:S01]  /*125a0*/  ULDC UR4, c[0x0][0x154] ;  /* 0x0000550000047ab9 */ /* 0x000fe20000000800 */
[----:B------:R-:W-:Y:S02]  /*125b0*/  IADD3 R7, P0, RZ, -R31, RZ ;  /* 0x8000001fff077210 */ /* 0x000fe40007f1e0ff */
[----:B---3--:R-:W-:Y:S02]  /*125c0*/  IADD3 R23, -R23, RZ, RZ ;  /* 0x000000ff17177210 */ /* 0x008fe40007ffe1ff */
[----:B--2---:R-:W-:Y:S01]  /*125d0*/  IADD3.X R3, RZ, ~R0, RZ, P0, !PT ;  /* 0x80000000ff037210 */ /* 0x004fe200007fe4ff */
[----:B------:R-:W2:Y:S02]  /*125e0*/  LDC R6, c[0x0][0x8c0] ;  /* 0x00023000ff067b82 */ /* 0x000ea40000000800 */
[----:B------:R-:W-:-:S02]  /*125f0*/  IMAD R26, R25, R23, R12 ;  /* 0x00000017191a7224 */ /* 0x000fc400078e020c */
[----:B------:R-:W-:Y:S01]  /*12600*/  IMAD R0, R3, R14, RZ ;  /* 0x0000000e03007224 */ /* 0x000fe200078e02ff */
[----:B------:R-:W-:-:S03]  /*12610*/  MOV R3, R16 ;  /* 0x0000001000037202 */ /* 0x000fc60000000f00 */
[----:B------:R-:W3:Y:S01]  /*12620*/  LDC R8, c[0x0][0x8b0] ;  /* 0x00022c00ff087b82 */ /* 0x000ee20000000800 */
[----:B------:R-:W-:-:S04]  /*12630*/  IMAD.WIDE.U32 R4, R7, R14, R2 ;  /* 0x0000000e07047225 */ /* 0x000fc800078e0002 */
[----:B------:R-:W-:Y:S01]  /*12640*/  IMAD R3, R7, R15, R0 ;  /* 0x0000000f07037224 */ /* 0x000fe200078e0200 */
[----:B------:R-:W-:Y:S02]  /*12650*/  I2FP.F32.U32 R0, R24 ;  /* 0x0000001800007245 */ /* 0x000fe40000201000 */
[----:B------:R-:W4:Y:S01]  /*12660*/  LDC R28, c[0x0][0x900] ;  /* 0x00024000ff1c7b82 */ /* 0x000f220000000800 */
[----:B-1----:R-:W-:Y:S02]  /*12670*/  ISETP.NE.U32.AND P0, PT, R20, RZ, PT ;  /* 0x000000ff1400720c */ /* 0x002fe40003f05070 */
[----:B------:R-:W-:Y:S01]  /*12680*/  IADD3 R3, R5, R3, RZ ;  /* 0x0000000305037210 */ /* 0x000fe20007ffe0ff */
[----:B------:R-:W-:Y:S01]  /*12690*/  FMUL R0, R0, UR4 ;  /* 0x0000000400007c20 */ /* 0x000fe20008400000 */
[----:B------:R-:W-:Y:S02]  /*126a0*/  ISETP.NE.AND.EX P0, PT, R21, RZ, PT, P0 ;  /* 0x000000ff1500720c */ /* 0x000fe40003f05300 */
[----:B------:R-:W-:Y:S01]  /*126b0*/  MOV R5, 0xffffffff ;  /* 0xffffffff00057802 */ /* 0x000fe20000000f00 */
[----:B------:R-:W1:Y:S01]  /*126c0*/  LDC R15, c[0x0][0x148] ;  /* 0x00005200ff0f7b82 */ /* 0x000e620000000800 */
[-CC-:B--2---:R-:W-:Y:S01]  /*126d0*/  SHF.R.U64 R12, R4, R6.reuse, R3.reuse ;  /* 0x00000006040c7219 */ /* 0x184fe20000001203 */
[----:B------:R2:W1:Y:S01]  /*126e0*/  F2I.U32.TRUNC.NTZ R13, R0 ;  /* 0x00000000000d7305 */ /* 0x000462000020f000 */
[----:B------:R-:W-:-:S02]  /*126f0*/  SHF.R.U32.HI R3, RZ, R6, R3 ;  /* 0x00000006ff037219 */ /* 0x000fc40000011603 */
[----:B------:R-:W-:-:S03]  /*12700*/  MOV R7, 0x1 ;  /* 0x0000000100077802 */ /* 0x000fc60000000f00 */
[----:B------:R-:W1:Y:S01]  /*12710*/  LDC R25, c[0x0][0x8a8] ;  /* 0x00022a00ff197b82 */ /* 0x000e620000000800 */
[-CC-:B---3--:R-:W-:Y:S02]  /*12720*/  SHF.R.U64 R10, R12, R8.reuse, R3.reuse ;  /* 0x000000080c0a7219 */ /* 0x188fe40000001203 */
[----:B------:R-:W-:-:S05]  /*12730*/  SHF.R.U32.HI R3, RZ, R8, R3 ;  /* 0x00000008ff037219 */ /* 0x000fca0000011603 */
[----:B------:R-:W3:Y:S01]  /*12740*/  LDC R27, c[0x0][0x8f0] ;  /* 0x00023c00ff1b7b82 */ /* 0x000ee20000000800 */
[-C--:B----4-:R-:W-:Y:S02]  /*12750*/  SHF.L.U32 R4, R5, R28.reuse, RZ ;  /* 0x0000001c05047219 */ /* 0x090fe400000006ff */
[-CC-:B------:R-:W-:Y:S02]  /*12760*/  SHF.R.U64 R14, R10, R28.reuse, R3.reuse ;  /* 0x0000001c0a0e7219 */ /* 0x180fe40000001203 */
[----:B------:R-:W-:Y:S02]  /*12770*/  SHF.R.U32.HI R5, RZ, R28, R3 ;  /* 0x0000001cff057219 */ /* 0x000fe40000011603 */
[----:B------:R-:W-:Y:S01]  /*12780*/  LOP3.LUT R23, RZ, R4, RZ, 0x33, !PT ;  /* 0x00000004ff177212 */ /* 0x000fe200078e33ff */
[----:B------:R-:W4:Y:S01]  /*12790*/  LDC R29, c[0x0][0x8e0] ;  /* 0x00023800ff1d7b82 */ /* 0x000f220000000800 */
[----:B------:R-:W-:Y:S02]  /*127a0*/  SHF.L.U32 R28, R7, R28, RZ ;  /* 0x0000001c071c7219 */ /* 0x000fe400000006ff */
[----:B------:R-:W-:-:S05]  /*127b0*/  MOV R4, R14 ;  /* 0x0000000e00047202 */ /* 0x000fca0000000f00 */
[----:B------:R-:W1:Y:S01]  /*127c0*/  LDC R30, c[0x0][0x8b8] ;  /* 0x00022e00ff1e7b82 */ /* 0x000e620000000800 */
[----:B--2---:R-:W-:Y:S05]  /*127d0*/  @!P0 BRA `(.L_x_512) ;  /* 0x0000000000288947 */ /* 0x004fea0003800000 */
[----:B------:R-:W2:Y:S02]  /*127e0*/  LDC R3, c[0x0][0x8f4] ;  /* 0x00023d00ff037b82 */ /* 0x000ea40000000800 */
        /* <DEDUP_REMOVED lines=9> */
.L_x_512:
[----:B------:R-:W-:Y:S02]  /*12880*/  ISETP.NE.AND P0, PT, R22, 0x1, PT ;  /* 0x000000011600780c */ /* 0x000fe40003f05270 */
[----:B---3--:R-:W-:Y:S02]  /*12890*/  SHF.R.U64 R0, R4, R27, R5 ;  /* 0x0000001b04007219 */ /* 0x008fe40000001205 */
[----:B------:R-:W-:Y:S02]  /*128a0*/  LOP3.LUT R23, R10, R23, RZ, 0xc0, !PT ;  /* 0x000000170a177212 */ /* 0x000fe400078ec0ff */
[----:B-1----:R-:W-:Y:S02]  /*128b0*/  IADD3 R13, -R13, RZ, RZ ;  /* 0x000000ff0d0d7210 */ /* 0x002fe40007ffe1ff */
[----:B------:R-:W-:Y:S01]  /*128c0*/  IADD3 R5, R25, -0x1, RZ ;  /* 0xffffffff19057810 */ /* 0x000fe20007ffe0ff */
[----:B------:R-:W-:Y:S01]  /*128d0*/  IMAD R23, R28, R0, R23 ;  /* 0x000000001c177224 */ /* 0x000fe200078e0217 */
[----:B------:R-:W-:-:S02]  /*128e0*/  IADD3 R3, -R0, RZ, RZ ;  /* 0x000000ff00037210 */ /* 0x000fc40007ffe1ff */
[----:B------:R-:W-:Y:S01]  /*128f0*/  LOP3.LUT R5, R12, R5, RZ, 0xc0, !PT ;  /* 0x000000050c057212 */ /* 0x000fe200078ec0ff */
[----:B------:R-:W-:Y:S01]  /*12900*/  @P0 IMAD R26, R15, R13, R24 ;  /* 0x0000000d0f1a0224 */ /* 0x000fe200078e0218 */
[----:B------:R-:W-:Y:S01]  /*12910*/  R2UR UR47, R31 ;  /* 0x000000001f2f72ca */ /* 0x000fe200000e0000 */
[----:B----4-:R-:W-:Y:S01]  /*12920*/  IMAD R0, R3, R29, R14 ;  /* 0x0000001d03007224 */ /* 0x010fe200078e020e */
[----:B------:R-:W-:Y:S01]  /*12930*/  MOV R3, 0x1 ;  /* 0x0000000100037802 */ /* 0x000fe20000000f00 */
[----:B------:R-:W-:Y:S02]  /*12940*/  IMAD R23, R23, R30, R26 ;  /* 0x0000001e17177224 */ /* 0x000fe400078e021a */
[----:B------:R-:W-:-:S05]  /*12950*/  IMAD R0, R0, R25, R5 ;  /* 0x0000001900007224 */ /* 0x000fca00078e0205 */
[----:B------:R-:W-:Y:S02]  /*12960*/  SEL R156, R0, R23, !P0 ;  /* 0x00000017009c7207 */ /* 0x000fe40004000000 */
[----:B------:R-:W-:Y:S02]  /*12970*/  SEL R23, R23, R0, !P0 ;  /* 0x0000000017177207 */ /* 0x000fe40004000000 */
[----:B------:R-:W-:-:S07]  /*12980*/  PRMT R0, R3, 0x7610, R0 ;  /* 0x0000761003007816 */ /* 0x000fce0000000000 */
.L_x_510:
[----:B------:R-:W-:Y:S01]  /*12990*/  UIADD3 UR49, UR50, UR49, URZ ;  /* 0x0000003132317290 */ /* 0x000fe2000fffe03f */
[----:B------:R-:W-:Y:S01]  /*129a0*/  LOP3.LUT P0, RZ, R0, 0xff, RZ, 0xc0, !PT ;  /* 0x000000ff00ff7812 */ /* 0x000fe2000780c0ff */
[----:B------:R-:W-:Y:S02]  /*129b0*/  UIADD3 UR39, UR39, 0x8, URZ ;  /* 0x0000000827277890 */ /* 0x000fe4000fffe03f */
[----:B------:R-:W-:Y:S02]  /*129c0*/  USHF.R.U32.HI UR4, URZ, 0x2, UR49 ;  /* 0x000000023f047899 */ /* 0x000fe40008011631 */
[----:B------:R-:W-:Y:S02]  /*129d0*/  UISETP.GT.U32.AND UP0, UPT, UR49, 0x3, UPT ;  /* 0x000000033100788c */ /* 0x000fe4000bf04070 */
[----:B------:R-:W-:Y:S02]  /*129e0*/  ULOP3.LUT UR4, UR4, 0x1, URZ, 0xc0, !UPT ;  /* 0x0000000104047892 */ /* 0x000fe4000f8ec03f */
[----:B------:R-:W-:-:S02]  /*129f0*/  UISETP.LT.U32.AND UP1, UPT, UR50, 0x4, UP0 ;  /* 0x000000043200788c */ /* 0x000fc40008721070 */
[----:B------:R-:W-:Y:S02]  /*12a00*/  UISETP.NE.U32.AND UP2, UPT, UR4, 0x1, UPT ;  /* 0x000000010400788c */ /* 0x000fe4000bf45070 */
[----:B------:R-:W-:Y:S02]  /*12a10*/  USEL UR5, URZ, 0x1, !UP1 ;  /* 0x000000013f057887 */ /* 0x000fe4000c800000 */
[----:B------:R-:W-:Y:S02]  /*12a20*/  UISETP.GT.U32.AND UP0, UPT, UR50, 0x3, !UP2 ;  /* 0x000000033200788c */ /* 0x000fe4000d704070 */
[----:B------:R-:W-:Y:S02]  /*12a30*/  ULOP3.LUT UR49, UR49, 0x3, URZ, 0xc0, !UPT ;  /* 0x0000000331317892 */ /* 0x000fe4000f8ec03f */
[----:B------:R-:W-:-:S04]  /*12a40*/  USEL UR4, URZ, 0x1, !UP0 ;  /* 0x000000013f047887 */ /* 0x000fc8000c000000 */
[----:B------:R-:W-:Y:S01]  /*12a50*/  ULOP3.LUT UR48, UR4, UR48, UR5, 0x96, !UPT ;  /* 0x0000003004307292 */ /* 0x000fe2000f8e9605 */
[----:B------:R-:W-:Y:S11]  /*12a60*/  @P0 BRA `(.L_x_513) ;  /* 0xfffffee8007c0947 */ /* 0x000ff6000383ffff */
[----:B------:R-:W-:-:S13]  /*12a70*/  PLOP3.LUT P0, PT, PT, PT, PT, 0x8, 0x0 ;  /* 0x000000000000781c */ /* 0x000fda0003f0e170 */
.L_x_18:
[----:B------:R-:W-:Y:S05]  /*12a80*/  @P0 BRA `(.L_x_10) ;  /* 0x0000003000300947 */ /* 0x000fea0003800000 */
[----:B------:R-:W-:Y:S01]  /*12a90*/  ULDC.64 UR6, c[0x0][0x588] ;  /* 0x0001620000067ab9 */ /* 0x000fe20000000a00 */
[----:B------:R-:W-:Y:S01]  /*12aa0*/  ULDC.64 UR4, c[0x0][0x590] ;  /* 0x0001640000047ab9 */ /* 0x000fe20000000a00 */
[----:B------:R-:W-:Y:S01]  /*12ab0*/  ISETP.NE.U32.AND P0, PT, RZ, UR6, PT ;  /* 0x00000006ff007c0c */ /* 0x000fe2000bf05070 */
[----:B------:R-:W-:-:S04]  /*12ac0*/  DEPBAR.LE SB0, 0x0 ;  /* 0x000080000000791a */ /* 0x000fc80000000000 */
[----:B------:R-:W-:Y:S01]  /*12ad0*/  ISETP.NE.U32.AND P1, PT, RZ, UR4, PT ;  /* 0x00000004ff007c0c */ /* 0x000fe2000bf25070 */
[----:B------:R-:W-:Y:S01]  /*12ae0*/  BSSY B0, `(.L_x_514) ;  /* 0x0000015000007945 */ /* 0x000fe20003800000 */
[----:B------:R-:W-:Y:S02]  /*12af0*/  ISETP.NE.AND.EX P0, PT, RZ, UR7, PT, P0 ;  /* 0x00000007ff007c0c */ /* 0x000fe4000bf05300 */
[----:B------:R-:W-:-:S13]  /*12b00*/  ISETP.NE.AND.EX P1, PT, RZ, UR5, PT, P1 ;  /* 0x00000005ff007c0c */ /* 0x000fda000bf25310 */
[----:B------:R-:W-:Y:S05]  /*12b10*/  @P0 BRA P1, `(.L_x_515) ;  /* 0x0000000000440947 */ /* 0x000fea0000800000 */
[----:B------:R-:W-:-:S04]  /*12b20*/  ISETP.NE.U32.AND P0, PT, RZ, UR4, PT ;  /* 0x00000004ff007c0c */ /* 0x000fc8000bf05070 */
[----:B------:R-:W-:-:S13]  /*12b30*/  ISETP.NE.AND.EX P0, PT, RZ, UR5, PT, P0 ;  /* 0x00000005ff007c0c */ /* 0x000fda000bf05300 */
[----:B------:R-:W-:Y:S05]  /*12b40*/  @!P0 BRA `(.L_x_516) ;  /* 0x00000000002c8947 */ /* 0x000fea0003800000 */
[----:B------:R-:W-:-:S13]  /*12b50*/  LOP3.LUT P0, RZ, R152, 0xff, RZ, 0xc0, !PT ;  /* 0x000000ff98ff7812 */ /* 0x000fda000780c0ff */
[----:B------:R-:W-:Y:S05]  /*12b60*/  @!P0 BRA `(.L_x_517) ;  /* 0x0000000000108947 */ /* 0x000fea0003800000 */
[----:B-----5:R-:W-:-:S13]  /*12b70*/  FSETP.NEU.AND P0, PT, R153, RZ, PT ;  /* 0x000000ff9900720b */ /* 0x020fda0003f0d000 */
[----:B------:R-:W-:Y:S05]  /*12b80*/  @!P0 BREAK B0 ;  /* 0x0000000000008942 */ /* 0x000fea0003800000 */
[----:B------:R-:W-:Y:S05]  /*12b90*/  @P0 BRA `(.L_x_515) ;  /* 0x0000000000240947 */ /* 0x000fea0003800000 */
[----:B------:R-:W-:Y:S05]  /*12ba0*/  BRA `(.L_x_10) ;  /* 0x0000002c00e87947 */ /* 0x000fea0003800000 */
.L_x_517:
[----:B------:R-:W-:-:S04]  /*12bb0*/  ISETP.NE.U32.AND P0, PT, RZ, UR6, PT ;  /* 0x00000006ff007c0c */ /* 0x000fc8000bf05070 */
[----:B------:R-:W-:-:S13]  /*12bc0*/  ISETP.NE.AND.EX P0, PT, RZ, UR7, PT, P0 ;  /* 0x00000007ff007c0c */ /* 0x000fda000bf05300 */
[----:B------:R-:W-:Y:S05]  /*12bd0*/  @!P0 BREAK B0 ;  /* 0x0000000000008942 */ /* 0x000fea0003800000 */
[----:B------:R-:W-:Y:S05]  /*12be0*/  @P0 BRA `(.L_x_515) ;  /* 0x0000000000100947 */ /* 0x000fea0003800000 */
[----:B------:R-:W-:Y:S05]  /*12bf0*/  BRA `(.L_x_10) ;  /* 0x0000002c00d47947 */ /* 0x000fea0003800000 */
.L_x_516:
[----:B-----5:R-:W-:-:S13]  /*12c00*/  FSETP.NEU.AND P0, PT, R153, RZ, PT ;  /* 0x000000ff9900720b */ /* 0x020fda0003f0d000 */
[----:B------:R-:W-:Y:S05]  /*12c10*/  @!P0 BREAK B0 ;  /* 0x0000000000008942 */ /* 0x000fea0003800000 */
[----:B------:R-:W-:Y:S05]  /*12c20*/  @!P0 BRA `(.L_x_10) ;  /* 0x0000002c00c88947 */ /* 0x000fea0003800000 */
.L_x_515:
[----:B------:R-:W-:Y:S05]  /*12c30*/  BSYNC B0 ;  /* 0x0000000000007941 */ /* 0x000fea0003800000 */
.L_x_514:
[----:B------:R-:W-:-:S04]  /*12c40*/  LOP3.LUT R19, R19, 0x1, RZ, 0xfc, !PT ;  /* 0x0000000113137812 */ /* 0x000fc800078efcff */
[----:B------:R-:W-:-:S13]  /*12c50*/  ISETP.NE.AND P0, PT, R19, 0x3, PT ;  /* 0x000000031300780c */ /* 0x000fda0003f05270 */
[----:B------:R-:W-:Y:S05]  /*12c60*/  @!P0 BRA `(.L_x_518) ;  /* 0x0000000000048947 */ /* 0x000fea0003800000 */
[----:B------:R-:W-:Y:S01]  /*12c70*/  BPT.TRAP 0x1 ;  /* 0x000000040000795c */ /* 0x000fe20000300000 */
.L_x_518:
[----:B------:R-:W3:Y:S01]  /*12c80*/  S2UR UR5, SR_CgaCtaId ;  /* 0x00000000000579c3 */ /* 0x000ee20000008800 */
[----:B------:R-:W-:Y:S02]  /*12c90*/  UMOV UR4, 0x400 ;  /* 0x0000040000047882 */ /* 0x000fe40000000000 */
[----:B---3--:R-:W-:-:S04]  /*12ca0*/  ULEA UR4, UR5, UR4, 0x18 ;  /* 0x0000000405047291 */ /* 0x008fc8000f8ec03f */
[----:B------:R-:W-:-:S04]  /*12cb0*/  ULEA UR4, UR36, UR4, 0x3 ;  /* 0x0000000424047291 */ /* 0x000fc8000f8e183f */
[----:B------:R-:W-:-:S04]  /*12cc0*/  UIADD3 UR4, UR4, 0x60, URZ ;  /* 0x0000006004047890 */ /* 0x000fc8000fffe03f */
[----:B------:R-:W-:-:S09]  /*12cd0*/  UPRMT UR4, UR5, 0x654, UR4 ;  /* 0x0000065405047896 */ /* 0x000fd20008000004 */
[----:B------:R-:W-:Y:S01]  /*12ce0*/  SYNCS.ARRIVE.TRANS64.RED.A1T0 RZ, [UR4], RZ ;  /* 0x000000ffffff79a7 */ /* 0x000fe20008100404 */
[----:B------:R-:W-:Y:S05]  /*12cf0*/  BRA `(.L_x_10) ;  /* 0x0000002c00947947 */ /* 0x000fea0003800000 */
.L_x_9:
[----:B------:R-:W-:Y:S01]  /*12d00*/  ULDC.64 UR4, c[0x0][0x8f8] ;  /* 0x00023e0000047ab9 */ /* 0x000fe20000000a00 */
[----:B------:R-:W-:Y:S02]  /*12d10*/  PRMT R11, RZ, 0x7610, R11 ;  /* 0x00007610ff0b7816 */ /* 0x000fe4000000000b */
[----:B------:R-:W-:Y:S02]  /*12d20*/  ISETP.GE.U32.AND P1, PT, R2, UR4, PT ;  /* 0x0000000402007c0c */ /* 0x000fe4000bf26070 */
[----:B------:R-:W-:Y:S02]  /*12d30*/  MOV R7, 0xffffffff ;  /* 0xffffffff00077802 */ /* 0x000fe40000000f00 */
[----:B------:R-:W-:Y:S02]  /*12d40*/  ISETP.GE.U32.AND.EX P1, PT, R16, UR5, PT, P1 ;  /* 0x0000000510007c0c */ /* 0x000fe4000bf26110 */
[----:B------:R-:W-:Y:S02]  /*12d50*/  MOV R6, 0xffffffff ;  /* 0xffffffff00067802 */ /* 0x000fe40000000f00 */
[----:B------:R-:W-:-:S09]  /*12d60*/  MOV R3, 0xffffffff ;  /* 0xffffffff00037802 */ /* 0x000fd20000000f00 */
        /* <DEDUP_REMOVED lines=19> */
.L_x_520:
[--C-:B------:R-:W-:Y:S01]  /*12ea0*/  SHF.R.U64 R20, R14, R24, R15.reuse ;  /* 0x000000180e147219 */ /* 0x100fe2000000120f */
[----:B------:R-:W1:Y:S01]  /*12eb0*/  LDC R28, c[0x0][0x8c0] ;  /* 0x00023000ff1c7b82 */ /* 0x000e620000000800 */
[----:B------:R-:W-:Y:S01]  /*12ec0*/  I2FP.F32.U32 R6, R8 ;  /* 0x0000000800067245 */ /* 0x000fe20000201000 */
[----:B------:R-:W-:Y:S01]  /*12ed0*/  ULDC UR4, c[0x0][0x150] ;  /* 0x0000540000047ab9 */ /* 0x000fe20000000800 */
[----:B------:R-:W-:Y:S02]  /*12ee0*/  SHF.R.U32.HI R3, RZ, R24, R15 ;  /* 0x00000018ff037219 */ /* 0x000fe4000001160f */
[----:B------:R-:W-:Y:S01]  /*12ef0*/  IADD3 R9, P1, RZ, -R20, RZ ;  /* 0x80000014ff097210 */ /* 0x000fe20007f3e0ff */
[----:B------:R-:W-:Y:S01]  /*12f00*/  FMUL R13, R6, UR4 ;  /* 0x00000004060d7c20 */ /* 0x000fe20008400000 */
[----:B------:R-:W-:Y:S01]  /*12f10*/  ULDC UR4, c[0x0][0x154] ;  /* 0x0000550000047ab9 */ /* 0x000fe20000000800 */
[----:B------:R-:W2:Y:S01]  /*12f20*/  LDC.64 R30, c[0x0][0x8e8] ;  /* 0x00023a00ff1e7b82 */ /* 0x000ea20000000a00 */
[----:B------:R-:W-:-:S02]  /*12f30*/  IADD3.X R11, RZ, ~R3, RZ, P1, !PT ;  /* 0x80000003ff0b7210 */ /* 0x000fc40000ffe4ff */
[----:B------:R-:W-:Y:S01]  /*12f40*/  MOV R3, R16 ;  /* 0x0000001000037202 */ /* 0x000fe20000000f00 */
[----:B------:R-:W3:Y:S02]  /*12f50*/  F2I.U32.TRUNC.NTZ R13, R13 ;  /* 0x0000000d000d7305 */ /* 0x000ee4000020f000 */
[-C--:B------:R-:W-:Y:S02]  /*12f60*/  IMAD R12, R11, R26.reuse, RZ ;  /* 0x0000001a0b0c7224 */ /* 0x080fe400078e02ff */
[----:B------:R-:W4:Y:S01]  /*12f70*/  LDC R15, c[0x0][0x144] ;  /* 0x00005100ff0f7b82 */ /* 0x000f220000000800 */
[----:B------:R-:W-:-:S04]  /*12f80*/  IMAD.WIDE.U32 R6, R9, R26, R2 ;  /* 0x0000001a09067225 */ /* 0x000fc800078e0002 */
[----:B------:R-:W-:Y:S01]  /*12f90*/  IMAD R3, R9, R27, R12 ;  /* 0x0000001b09037224 */ /* 0x000fe200078e020c */
[----:B------:R-:W-:Y:S02]  /*12fa0*/  MOV R9, 0x1 ;  /* 0x0000000100097802 */ /* 0x000fe40000000f00 */
[----:B------:R-:W5:Y:S02]  /*12fb0*/  LDC R26, c[0x0][0x8b0] ;  /* 0x00022c00ff1a7b82 */ /* 0x000f640000000800 */
[----:B------:R-:W-:Y:S02]  /*12fc0*/  IADD3 R3, R7, R3, RZ ;  /* 0x0000000307037210 */ /* 0x000fe40007ffe0ff */
[----:B------:R-:W-:Y:S02]  /*12fd0*/  I2FP.F32.U32 R7, R10 ;  /* 0x0000000a00077245 */ /* 0x000fe40000201000 */
[----:B-1----:R-:W-:Y:S02]  /*12fe0*/  SHF.R.U64 R14, R6, R28, R3 ;  /* 0x0000001c060e7219 */ /* 0x002fe40000001203 */
[----:B------:R-:W1:Y:S01]  /*12ff0*/  LDC R12, c[0x0][0x900] ;  /* 0x00024000ff0c7b82 */ /* 0x000e620000000800 */
[----:B---3--:R-:W-:-:S02]  /*13000*/  IADD3 R6, -R13, RZ, RZ ;  /* 0x000000ff0d067210 */ /* 0x008fc40007ffe1ff */
[----:B--2---:R-:W-:Y:S02]  /*13010*/  ISETP.NE.U32.AND P1, PT, R30, RZ, PT ;  /* 0x000000ff1e00720c */ /* 0x004fe40003f25070 */
[----:B------:R-:W-:Y:S02]  /*13020*/  SHF.R.U32.HI R3, RZ, R28, R3 ;  /* 0x0000001cff037219 */ /* 0x000fe40000011603 */
[----:B------:R-:W-:Y:S01]  /*13030*/  ISETP.NE.AND.EX P1, PT, R31, RZ, PT, P1 ;  /* 0x000000ff1f00720c */ /* 0x000fe20003f25310 */
[----:B------:R-:W2:Y:S01]  /*13040*/  LDC R23, c[0x0][0x148] ;  /* 0x00005200ff177b82 */ /* 0x000ea20000000800 */
[----:B----4-:R-:W-:Y:S02]  /*13050*/  IMAD R28, R15, R6, R8 ;  /* 0x000000060f1c7224 */ /* 0x010fe400078e0208 */
[----:B------:R-:W-:Y:S01]  /*13060*/  FMUL R8, R7, UR4 ;  /* 0x0000000407087c20 */ /* 0x000fe20008400000 */
[----:B------:R-:W-:-:S03]  /*13070*/  MOV R7, 0xffffffff ;  /* 0xffffffff00077802 */ /* 0x000fc60000000f00 */
[----:B------:R3:W4:Y:S01]  /*13080*/  F2I.U32.TRUNC.NTZ R21, R8 ;  /* 0x0000000800157305 */ /* 0x000722000020f000 */
[----:B------:R-:W2:Y:S01]  /*13090*/  LDC R25, c[0x0][0x8a8] ;  /* 0x00022a00ff197b82 */ /* 0x000ea20000000800 */
[-CC-:B-----5:R-:W-:Y:S02]  /*130a0*/  SHF.R.U64 R24, R14, R26.reuse, R3.reuse ;  /* 0x0000001a0e187219 */ /* 0x1a0fe40000001203 */
[----:B------:R-:W-:-:S05]  /*130b0*/  SHF.R.U32.HI R3, RZ, R26, R3 ;  /* 0x0000001aff037219 */ /* 0x000fca0000011603 */
[----:B------:R-:W2:Y:S01]  /*130c0*/  LDC R27, c[0x0][0x8f0] ;  /* 0x00023c00ff1b7b82 */ /* 0x000ea20000000800 */
[-C--:B-1----:R-:W-:Y:S02]  /*130d0*/  SHF.L.U32 R6, R7, R12.reuse, RZ ;  /* 0x0000000c07067219 */ /* 0x082fe400000006ff */
[--C-:B------:R-:W-:Y:S02]  /*130e0*/  SHF.R.U64 R15, R24, R12, R3.reuse ;  /* 0x0000000c180f7219 */ /* 0x100fe40000001203 */
[----:B------:R-:W-:Y:S02]  /*130f0*/  LOP3.LUT R33, RZ, R6, RZ, 0x33, !PT ;  /* 0x00000006ff217212 */ /* 0x000fe400078e33ff */
[-C--:B------:R-:W-:Y:S01]  /*13100*/  SHF.R.U32.HI R7, RZ, R12.reuse, R3 ;  /* 0x0000000cff077219 */ /* 0x080fe20000011603 */
[----:B------:R-:W1:Y:S01]  /*13110*/  LDC R29, c[0x0][0x8e0] ;  /* 0x00023800ff1d7b82 */ /* 0x000e620000000800 */
[----:B------:R-:W-:Y:S02]  /*13120*/  SHF.L.U32 R26, R9, R12, RZ ;  /* 0x0000000c091a7219 */ /* 0x000fe400000006ff */
[----:B------:R-:W-:-:S05]  /*13130*/  MOV R6, R15 ;  /* 0x0000000f00067202 */ /* 0x000fca0000000f00 */
[----:B------:R-:W1:Y:S01]  /*13140*/  LDC R32, c[0x0][0x8b8] ;  /* 0x00022e00ff207b82 */ /* 0x000e620000000800 */
[----:B---34-:R-:W-:Y:S05]  /*13150*/  @!P1 BRA `(.L_x_521) ;  /* 0x0000000000289947 */ /* 0x018fea0003800000 */
[----:B------:R-:W3:Y:S02]  /*13160*/  LDC R6, c[0x0][0x8f4] ;  /* 0x00023d00ff067b82 */ /* 0x000ee40000000800 */
[----:B---3--:R-:W-:-:S04]  /*13170*/  IADD3 R3, P1, R15, R6, RZ ;  /* 0x000000060f037210 */ /* 0x008fc80007f3e0ff */
        /* <DEDUP_REMOVED lines=8> */
.L_x_521:
[----:B------:R-:W-:Y:S02]  /*13200*/  ISETP.NE.AND P1, PT, R22, 0x1, PT ;  /* 0x000000011600780c */ /* 0x000fe40003f25270 */
[----:B--2---:R-:W-:Y:S02]  /*13210*/  SHF.R.U64 R6, R6, R27, R7 ;  /* 0x0000001b06067219 */ /* 0x004fe40000001207 */
[----:B------:R-:W-:Y:S02]  /*13220*/  LOP3.LUT R3, R24, R33, RZ, 0xc0, !PT ;  /* 0x0000002118037212 */ /* 0x000fe400078ec0ff */
[----:B------:R-:W-:Y:S02]  /*13230*/  IADD3 R21, -R21, RZ, RZ ;  /* 0x000000ff15157210 */ /* 0x000fe40007ffe1ff */
[----:B------:R-:W-:Y:S01]  /*13240*/  IADD3 R9, R25, -0x1, RZ ;  /* 0xffffffff19097810 */ /* 0x000fe20007ffe0ff */
[----:B------:R-:W-:Y:S01]  /*13250*/  IMAD R7, R26, R6, R3 ;  /* 0x000000061a077224 */ /* 0x000fe200078e0203 */
[----:B------:R-:W-:-:S02]  /*13260*/  IADD3 R8, -R6, RZ, RZ ;  /* 0x000000ff06087210 */ /* 0x000fc40007ffe1ff */
[----:B------:R-:W-:Y:S01]  /*13270*/  LOP3.LUT R14, R14, R9, RZ, 0xc0, !PT ;  /* 0x000000090e0e7212 */ /* 0x000fe200078ec0ff */
[----:B------:R-:W-:Y:S01]  /*13280*/  @P1 IMAD R28, R23, R21, R10 ;  /* 0x00000015171c1224 */ /* 0x000fe200078e020a */
[----:B------:R-:W-:Y:S01]  /*13290*/  MOV R11, 0x1 ;  /* 0x00000001000b7802 */ /* 0x000fe20000000f00 */
[----:B-1----:R-:W-:Y:S02]  /*132a0*/  IMAD R3, R8, R29, R15 ;  /* 0x0000001d08037224 */ /* 0x002fe400078e020f */
[----:B------:R-:W-:Y:S02]  /*132b0*/  IMAD R7, R7, R32, R28 ;  /* 0x0000002007077224 */ /* 0x000fe400078e021c */
[----:B------:R-:W-:Y:S01]  /*132c0*/  IMAD R8, R3, R25, R14 ;  /* 0x0000001903087224 */ /* 0x000fe200078e020e */
[----:B------:R-:W-:-:S04]  /*132d0*/  MOV R3, R20 ;  /* 0x0000001400037202 */ /* 0x000fc80000000f00 */
[----:B------:R-:W-:Y:S02]  /*132e0*/  SEL R6, R8, R7, !P1 ;  /* 0x0000000708067207 */ /* 0x000fe40004800000 */
[----:B------:R-:W-:-:S07]  /*132f0*/  SEL R7, R7, R8, !P1 ;  /* 0x0000000807077207 */ /* 0x000fce0004800000 */
.L_x_519:
[----:B------:R-:W-:-:S08]  /*13300*/  NOP ;  /* 0x0000000000007918 */ /* 0x000fd00000000000 */
[----:B------:R-:W1:-:S00]  /*13310*/  USETMAXREG.DEALLOC.CTAPOOL 0x28 ;  /* 0x00000028000079c8 */ /* 0x000e4000080e0500 */
[----:B-1----:R-:W-:-:S13]  /*13320*/  ISETP.NE.AND P1, PT, R0, 0x1, PT ;  /* 0x000000010000780c */ /* 0x002fda0003f25270 */
[----:B------:R-:W-:Y:S05]  /*13330*/  @!P1 BRA `(.L_x_10) ;  /* 0x0000002800049947 */ /* 0x000fea0003800000 */
[----:B------:R-:W-:Y:S05]  /*13340*/  @!P4 BRA `(.L_x_522) ;  /* 0x00000018001cc947 */ /* 0x000fea0003800000 */
[----:B------:R-:W-:-:S13]  /*13350*/  ISETP.NE.OR P0, PT, R0, 0x2, P0 ;  /* 0x000000020000780c */ /* 0x000fda0000705670 */
[----:B------:R-:W-:Y:S05]  /*13360*/  @P0 BRA `(.L_x_10) ;  /* 0x0000002400f80947 */ /* 0x000fea0003800000 */
[----:B------:R-:W-:-:S13]  /*13370*/  LOP3.LUT P1, RZ, R11, 0xff, RZ, 0xc0, !PT ;  /* 0x000000ff0bff7812 */ /* 0x000fda000782c0ff */
[----:B------:R-:W-:Y:S05]  /*13380*/  @!P1 BRA `(.L_x_523) ;  /* 0x0000000000189947 */ /* 0x000fea0003800000 */
[----:B------:R-:W-:Y:S01]  /*13390*/  UMOV UR4, 0x400 ;  /* 0x0000040000047882 */ /* 0x000fe20000000000 */
[----:B------:R-:W-:Y:S01]  /*133a0*/  MOV R0, RZ ;  /* 0x000000ff00007202 */ /* 0x000fe20000000f00 */
[----:B------:R-:W-:-:S03]  /*133b0*/  ULEA UR4, UR37, UR4, 0x18 ;  /* 0x0000000425047291 */ /* 0x000fc6000f8ec03f */
[----:B------:R-:W-:-:S06]  /*133c0*/  SHF.L.U32 R0, R0, 0x1f, RZ ;  /* 0x0000001f00007819 */ /* 0x000fcc00000006ff */
[----:B------:R-:W1:Y:S02]  /*133d0*/  SYNCS.PHASECHK.TRANS64.TRYWAIT P0, [UR4+0x88], R0 ;  /* 0x00008800ff0075a7 */ /* 0x000e640008000144 */
[----:B-1----:R-:W-:Y:S05]  /*133e0*/  @!P0 BRA `(.L_x_524) ;  /* 0x0000002800b08947 */ /* 0x002fea0003800000 */
.L_x_523:
[----:B------:R-:W-:Y:S01]  /*133f0*/  PRMT R10, RZ, 0x7610, R10 ;  /* 0x00007610ff0a7816 */ /* 0x000fe2000000000a */
[----:B------:R-:W-:Y:S06]  /*13400*/  @P3 BRA `(.L_x_525) ;  /* 0x0000000000243947 */ /* 0x000fec0003800000 */
[----:B------:R-:W-:Y:S02]  /*13410*/  ULDC.64 UR4, c[0x0][0x588] ;  /* 0x0001620000047ab9 */ /* 0x000fe40000000a00 */
[----:B------:R-:W-:-:S04]  /*13420*/  ISETP.NE.U32.AND P0, PT, RZ, UR4, PT ;  /* 0x00000004ff007c0c */ /* 0x000fc8000bf05070 */
[----:B------:R-:W-:-:S13]  /*13430*/  ISETP.NE.AND.EX P0, PT, RZ, UR5, PT, P0 ;  /* 0x00000005ff007c0c */ /* 0x000fda000bf05300 */
[----:B------:R-:W-:Y:S05]  /*13440*/  @!P0 BRA `(.L_x_526) ;  /* 0x00000000000c8947 */ /* 0x000fea0003800000 */
[----:B------:R3:W5:Y:S01]  /*13450*/  LDG.E R12, desc[UR42][R4.64] ;  /* 0x0000002a040c7981 */ /* 0x000762000c1e1900 */
[----:B------:R-:W-:Y:S01]  /*13460*/  MOV R10, 0x1 ;  /* 0x00000001000a7802 */ /* 0x000fe20000000f00 */
[----:B------:R-:W-:Y:S06]  /*13470*/  BRA `(.L_x_525) ;  /* 0x0000000000087947 */ /* 0x000fec0003800000 */
.L_x_526:
[----:B------:R-:W2:Y:S01]  /*13480*/  LDC R12, c[0x0][0x580] ;  /* 0x00016000ff0c7b82 */ /* 0x000ea20000000800 */
[----:B------:R-:W-:-:S07]  /*13490*/  MOV R10, 0x1 ;  /* 0x00000001000a7802 */ /* 0x000fce0000000f00 */
.L_x_525:
[----:B------:R-:W-:Y:S05]  /*134a0*/  @!P1 BRA `(.L_x_527) ;  /* 0x00000014004c9947 */ /* 0x000fea0003800000 */
[----:B-1----:R-:W1:Y:S01]  /*134b0*/  LDC R0, c[0x0][0x900] ;  /* 0x00024000ff007b82 */ /* 0x002e620000000800 */
[----:B---3--:R-:W-:Y:S01]  /*134c0*/  MOV R5, 0xffffffff ;  /* 0xffffffff00057802 */ /* 0x008fe20000000f00 */
[----:B------:R-:W-:Y:S01]  /*134d0*/  ULDC.64 UR22, c[0x0][0x198] ;  /* 0x0000660000167ab9 */ /* 0x000fe20000000a00 */
[----:B------:R-:W-:Y:S01]  /*134e0*/  MOV R9, 0x1 ;  /* 0x0000000100097802 */ /* 0x000fe20000000f00 */
[----:B------:R-:W-:Y:S01]  /*134f0*/  ULDC.64 UR4, c[0x0][0x588] ;  /* 0x0001620000047ab9 */ /* 0x000fe20000000a00 */
[----:B------:R-:W-:Y:S01]  /*13500*/  LOP3.LUT R11, R19, 0x2, RZ, 0xfc, !PT ;  /* 0x00000002130b7812 */ /* 0x000fe200078efcff */
[----:B------:R-:W-:Y:S01]  /*13510*/  ULDC.64 UR6, c[0x0][0x590] ;  /* 0x0001640000067ab9 */ /* 0x000fe20000000a00 */
[----:B------:R-:W-:Y:S01]  /*13520*/  ULDC.64 UR14, c[0x0][0x8f8] ;  /* 0x00023e00000e7ab9 */ /* 0x000fe20000000a00 */
[----:B------:R-:W3:Y:S01]  /*13530*/  LDC R8, c[0x0][0x8a8] ;  /* 0x00022a00ff087b82 */ /* 0x000ee20000000800 */
[-C--:B-1----:R-:W-:Y:S02]  /*13540*/  SHF.L.U32 R5, R5, R0.reuse, RZ ;  /* 0x0000000005057219 */ /* 0x082fe400000006ff */
[----:B------:R-:W-:-:S02]  /*13550*/  SHF.L.U32 R0, R9, R0, RZ ;  /* 0x0000000009007219 */ /* 0x000fc400000006ff */
[----:B------:R-:W-:Y:S02]  /*13560*/  LOP3.LUT R9, RZ, R5, RZ, 0x33, !PT ;  /* 0x00000005ff097212 */ /* 0x000fe400078e33ff */
[----:B---3--:R-:W-:-:S07]  /*13570*/  IADD3 R8, R8, -0x1, RZ ;  /* 0xffffffff08087810 */ /* 0x008fce0007ffe0ff */
.L_x_583:
[----:B------:R-:W-:Y:S02]  /*13580*/  ISETP.NE.U32.AND P0, PT, RZ, UR6, PT ;  /* 0x00000006ff007c0c */ /* 0x000fe4000bf05070 */
[----:B------:R-:W-:Y:S02]  /*13590*/  R2UR UR19, R7 ;  /* 0x00000000071372ca */ /* 0x000fe400000e0000 */
[----:B------:R-:W-:Y:S02]  /*135a0*/  R2UR UR18, R6 ;  /* 0x00000000061272ca */ /* 0x000fe400000e0000 */
[----:B------:R-:W-:-:S09]  /*135b0*/  ISETP.NE.AND.EX P0, PT, RZ, UR7, PT, P0 ;  /* 0x00000007ff007c0c */ /* 0x000fd2000bf05300 */
[----:B------:R-:W-:Y:S02]  /*135c0*/  USHF.L.U32 UR19, UR19, 0x8, URZ ;  /* 0x0000000813137899 */ /* 0x000fe4000800063f */
[----:B------:R-:W-:Y:S02]  /*135d0*/  USHF.L.U32 UR18, UR18, 0x7, URZ ;  /* 0x0000000712127899 */ /* 0x000fe4000800063f */
[----:B--234-:R-:W-:Y:S10]  /*135e0*/  @!P0 BRA `(.L_x_528) ;  /* 0x00000000002c8947 */ /* 0x01cff40003800000 */
[----:B------:R-:W-:-:S04]  /*135f0*/  ISETP.NE.U32.AND P1, PT, RZ, UR4, PT ;  /* 0x00000004ff007c0c */ /* 0x000fc8000bf25070 */
[----:B------:R-:W-:-:S13]  /*13600*/  ISETP.NE.AND.EX P1, PT, RZ, UR5, PT, P1 ;  /* 0x00000005ff007c0c */ /* 0x000fda000bf25310 */
[----:B------:R-:W-:Y:S05]  /*13610*/  @!P1 BRA `(.L_x_529) ;  /* 0x0000000000189947 */ /* 0x000fea0003800000 */
[----:B------:R-:W1:Y:S01]  /*13620*/  LDC.64 R4, c[0x0][0x588] ;  /* 0x00016200ff047b82 */ /* 0x000e620000000a00 */
[----:B------:R-:W-:-:S04]  /*13630*/  IMAD R7, R3, UR6, RZ ;  /* 0x0000000603077c24 */ /* 0x000fc8000f8e02ff */
[----:B-1----:R-:W-:-:S05]  /*13640*/  IMAD.WIDE R4, R7, 0x4, R4 ;  /* 0x0000000407047825 */ /* 0x002fca00078e0204 */
[----:B--2--5:R3:W5:Y:S01]  /*13650*/  LDG.E R12, desc[UR42][R4.64] ;  /* 0x0000002a040c7981 */ /* 0x024762000c1e1900 */
[----:B------:R-:W-:Y:S01]  /*13660*/  MOV R10, 0x1 ;  /* 0x00000001000a7802 */ /* 0x000fe20000000f00 */
[----:B------:R-:W-:Y:S06]  /*13670*/  BRA `(.L_x_528) ;  /* 0x0000000000087947 */ /* 0x000fec0003800000 */
.L_x_529:
[----:B--2--5:R-:W1:Y:S01]  /*13680*/  LDC R12, c[0x0][0x580] ;  /* 0x00016000ff0c7b82 */ /* 0x024e620000000800 */
[----:B------:R-:W-:-:S07]  /*13690*/  MOV R10, 0x1 ;  /* 0x00000001000a7802 */ /* 0x000fce0000000f00 */
.L_x_528:
[----:B------:R-:W-:Y:S05]  /*136a0*/  @!P0 BRA `(.L_x_530) ;  /* 0x00000000001c8947 */ /* 0x000fea0003800000 */
[----:B------:R-:W-:-:S13]  /*136b0*/  LOP3.LUT P2, RZ, R10, 0xff, RZ, 0xc0, !PT ;  /* 0x000000ff0aff7812 */ /* 0x000fda000784c0ff */
[----:B---3--:R-:W3:Y:S02]  /*136c0*/  @!P2 LDC.64 R4, c[0x0][0x588] ;  /* 0x00016200ff04ab82 */ /* 0x008ee40000000a00 */
[----:B---3--:R-:W-:-:S04]  /*136d0*/  @!P2 ISETP.NE.U32.AND P0, PT, R4, RZ, PT ;  /* 0x000000ff0400a20c */ /* 0x008fc80003f05070 */
[----:B------:R-:W-:Y:S02]  /*136e0*/  @!P2 ISETP.NE.AND.EX P1, PT, R5, RZ, PT, P0 ;  /* 0x000000ff0500a20c */ /* 0x000fe40003f25300 */
[----:B-12--5:R-:W-:Y:S02]  /*136f0*/  @P2 FSETP.EQ.AND P0, PT, R12, RZ, PT ;  /* 0x000000ff0c00220b */ /* 0x026fe40003f02000 */
[----:B------:R-:W-:Y:S01]  /*13700*/  @!P2 PLOP3.LUT P0, PT, P1, PT, PT, 0x8, 0x0 ;  /* 0x000000000000a81c */ /* 0x000fe20000f0e170 */
[----:B------:R-:W-:-:S12]  /*13710*/  BRA `(.L_x_531) ;  /* 0x0000000000047947 */ /* 0x000fd80003800000 */
.L_x_530:
[----:B-12--5:R-:W-:-:S13]  /*13720*/  FSETP.EQ.AND P0, PT, R12, RZ, PT ;  /* 0x000000ff0c00720b */ /* 0x026fda0003f02000 */
.L_x_531:
[----:B------:R-:W-:Y:S02]  /*13730*/  ISETP.NE.AND P2, PT, R11, 0x3, PT ;  /* 0x000000030b00780c */ /* 0x000fe40003f45270 */
[----:B------:R-:W-:-:S04]  /*13740*/  ELECT P1, URZ, PT ;  /* 0x00000000003f782f */ /* 0x000fc80003820000 */
[----:B------:R-:W-:-:S07]  /*13750*/  PLOP3.LUT P0, PT, P1, P0, PT, 0x20, 0x0 ;  /* 0x000000000000781c */ /* 0x000fce0000f00470 */
[----:B------:R-:W-:Y:S06]  /*13760*/  @!P2 BRA `(.L_x_532) ;  /* 0x000000000004a947 */ /* 0x000fec0003800000 */
[----:B------:R-:W-:Y:S01]  /*13770*/  BPT.TRAP 0x1 ;  /* 0x000000040000795c */ /* 0x000fe20000300000 */
.L_x_532:
[----:B------:R-:W1:Y:S01]  /*13780*/  S2UR UR37, SR_CgaCtaId ;  /* 0x00000000002579c3 */ /* 0x000e620000008800 */
[----:B------:R-:W-:Y:S01]  /*13790*/  UMOV UR13, 0x400 ;  /* 0x00000400000d7882 */ /* 0x000fe20000000000 */
[----:B---3--:R-:W-:-:S04]  /*137a0*/  MOV R4, 0x1 ;  /* 0x0000000100047802 */ /* 0x008fc80000000f00 */
[----:B------:R-:W-:Y:S01]  /*137b0*/  SHF.L.U32 R4, R4, 0x1f, RZ ;  /* 0x0000001f04047819 */ /* 0x000fe200000006ff */
[----:B-1----:R-:W-:-:S09]  /*137c0*/  ULEA UR13, UR37, UR13, 0x18 ;  /* 0x0000000d250d7291 */ /* 0x002fd2000f8ec03f */
[----:B------:R-:W1:Y:S02]  /*137d0*/  SYNCS.PHASECHK.TRANS64.TRYWAIT P1, [UR13+0x60], R4 ;  /* 0x00006004ff0075a7 */ /* 0x000e64000802014d */
[----:B-1----:R-:W-:Y:S05]  /*137e0*/  @!P1 BRA `(.L_x_533) ;  /* 0x0000002400c89947 */ /* 0x002fea0003800000 */
.L_x_619:
[----:B------:R-:W-:Y:S04]  /*137f0*/  BSSY B0, `(.L_x_534) ;  /* 0x000000e000007945 */ /* 0x000fe80003800000 */
[----:B------:R-:W-:Y:S05]  /*13800*/  @!P0 BRA `(.L_x_535) ;  /* 0x0000000000308947 */ /* 0x000fea0003800000 */
[----:B------:R-:W-:Y:S01]  /*13810*/  R2UR UR20, R3 ;  /* 0x00000000031472ca */ /* 0x000fe200000e0000 */
[----:B------:R-:W-:Y:S02]  /*13820*/  UIADD3 UR8, UP0, UR22, 0x3f0, URZ ;  /* 0x000003f016087890 */ /* 0x000fe4000ff1e03f */
[----:B------:R-:W-:Y:S02]  /*13830*/  UIADD3 UR16, UR13, 0x200, URZ ;  /* 0x000002000d107890 */ /* 0x000fe4000fffe03f */
[----:B------:R-:W-:Y:S02]  /*13840*/  UIADD3 UR17, UR13, 0x40, URZ ;  /* 0x000000400d117890 */ /* 0x000fe4000fffe03f */
[----:B------:R-:W-:Y:S01]  /*13850*/  UIADD3.X UR9, URZ, UR23, URZ, UP0, !UPT ;  /* 0x000000173f097290 */ /* 0x000fe200087fe43f */
[----:B------:R-:W-:Y:S01]  /*13860*/  UMOV UR10, 0x0 ;  /* 0x00000000000a7882 */ /* 0x000fe20000000000 */
[----:B------:R-:W-:-:S07]  /*13870*/  UMOV UR11, 0x10000000 ;  /* 0x10000000000b7882 */ /* 0x000fce0000000000 */
[----:B------:R2:W-:Y:S02]  /*13880*/  UTMALDG.3D [UR16], [UR8], desc[UR10] ;  /* 0x00000a10080075b4 */ /* 0x0005e40008011000 */
[----:B--2---:R-:W-:Y:S05]  /*13890*/  @!P2 BRA `(.L_x_536) ;  /* 0x000000000004a947 */ /* 0x004fea0003800000 */
[----:B------:R-:W-:Y:S01]  /*138a0*/  BPT.TRAP 0x1 ;  /* 0x000000040000795c */ /* 0x000fe20000300000 */
.L_x_536:
[----:B-1----:R-:W1:Y:S02]  /*138b0*/  LDC R5, c[0x0][0x800] ;  /* 0x00020000ff057b82 */ /* 0x002e640000000800 */
[----:B-1----:R2:W-:Y:S02]  /*138c0*/  SYNCS.ARRIVE.TRANS64.RED.A0TR RZ, [UR13+0x40], R5 ;  /* 0x00004005ffff79a7 */ /* 0x0025e4000830040d */
.L_x_535:
[----:B------:R-:W-:Y:S05]  /*138d0*/  BSYNC B0 ;  /* 0x0000000000007941 */ /* 0x000fea0003800000 */
.L_x_534:
[----:B------:R-:W-:Y:S05]  /*138e0*/  @!P2 BRA `(.L_x_537) ;  /* 0x000000000004a947 */ /* 0x000fea0003800000 */
[----:B------:R-:W-:Y:S01]  /*138f0*/  BPT.TRAP 0x1 ;  /* 0x000000040000795c */ /* 0x000fe20000300000 */
.L_x_537:
[----:B------:R-:W-:-:S04]  /*13900*/  UIADD3 UR33, UR13, 0x40, URZ ;  /* 0x000000400d217890 */ /* 0x000fc8000fffe03f */
[----:B------:R-:W-:-:S09]  /*13910*/  UPRMT UR16, UR37, 0x654, UR33 ;  /* 0x0000065425107896 */ /* 0x000fd20008000021 */
[----:B------:R-:W-:Y:S01]  /*13920*/  SYNCS.ARRIVE.TRANS64.RED.A1T0 RZ, [UR16], RZ ;  /* 0x000000ffffff79a7 */ /* 0x000fe20008100410 */
[----:B------:R-:W-:Y:S05]  /*13930*/  @!P2 BRA `(.L_x_538) ;  /* 0x000000000004a947 */ /* 0x000fea0003800000 */
[----:B------:R-:W-:Y:S01]  /*13940*/  BPT.TRAP 0x1 ;  /* 0x000000040000795c */ /* 0x000fe20000300000 */
.L_x_538:
[----:B------:R-:W3:Y:S02]  /*13950*/  SYNCS.PHASECHK.TRANS64.TRYWAIT P1, [UR13+0x68], R4 ;  /* 0x00006804ff0075a7 */ /* 0x000ee4000802014d */
[----:B---3--:R-:W-:Y:S05]  /*13960*/  @!P1 BRA `(.L_x_539) ;  /* 0x0000002400809947 */ /* 0x008fea0003800000 */
.L_x_620:
[----:B------:R-:W-:Y:S04]  /*13970*/  BSSY B0, `(.L_x_540) ;  /* 0x0000010000007945 */ /* 0x000fe80003800000 */
[----:B------:R-:W-:Y:S05]  /*13980*/  @!P0 BRA `(.L_x_541) ;  /* 0x0000000000388947 */ /* 0x000fea0003800000 */
[----:B------:R-:W-:Y:S01]  /*13990*/  UIADD3 UR20, UP0, UR22, 0x3f0, URZ ;  /* 0x000003f016147890 */ /* 0x000fe2000ff1e03f */
[----:B------:R-:W-:Y:S01]  /*139a0*/  R2UR UR12, R3 ;  /* 0x00000000030c72ca */ /* 0x000fe200000e0000 */
[----:B------:R-:W-:Y:S02]  /*139b0*/  UIADD3 UR11, UR19, 0x80, URZ ;  /* 0x00000080130b7890 */ /* 0x000fe4000fffe03f */
[----:B------:R-:W-:Y:S02]  /*139c0*/  UIADD3 UR8, UR13, 0x2200, URZ ;  /* 0x000022000d087890 */ /* 0x000fe4000fffe03f */
[----:B------:R-:W-:Y:S02]  /*139d0*/  UIADD3 UR9, UR13, 0x48, URZ ;  /* 0x000000480d097890 */ /* 0x000fe4000fffe03f */
[----:B------:R-:W-:Y:S01]  /*139e0*/  UIADD3.X UR21, URZ, UR23, URZ, UP0, !UPT ;  /* 0x000000173f157290 */ /* 0x000fe200087fe43f */
[----:B------:R-:W-:Y:S01]  /*139f0*/  UMOV UR24, 0x0 ;  /* 0x0000000000187882 */ /* 0x000fe20000000000 */
[----:B------:R-:W-:Y:S01]  /*13a00*/  UMOV UR25, 0x10000000 ;  /* 0x1000000000197882 */ /* 0x000fe20000000000 */
[----:B------:R-:W-:-:S06]  /*13a10*/  UMOV UR10, UR18 ;  /* 0x00000012000a7c82 */ /* 0x000fcc0008000000 */
[----:B------:R3:W-:Y:S02]  /*13a20*/  UTMALDG.3D [UR8], [UR20], desc[UR24] ;  /* 0x00001808140075b4 */ /* 0x0007e40008011000 */
[----:B---3--:R-:W-:Y:S05]  /*13a30*/  @!P2 BRA `(.L_x_542) ;  /* 0x000000000004a947 */ /* 0x008fea0003800000 */
[----:B------:R-:W-:Y:S01]  /*13a40*/  BPT.TRAP 0x1 ;  /* 0x000000040000795c */ /* 0x000fe20000300000 */
.L_x_542:
[----:B-12---:R-:W1:Y:S02]  /*13a50*/  LDC R5, c[0x0][0x800] ;  /* 0x00020000ff057b82 */ /* 0x006e640000000800 */
[----:B-1----:R3:W-:Y:S02]  /*13a60*/  SYNCS.ARRIVE.TRANS64.RED.A0TR RZ, [UR13+0x48], R5 ;  /* 0x00004805ffff79a7 */ /* 0x0027e4000830040d */
.L_x_541:
[----:B------:R-:W-:Y:S05]  /*13a70*/  BSYNC B0 ;  /* 0x0000000000007941 */ /* 0x000fea0003800000 */
.L_x_540:
[----:B------:R-:W-:Y:S05]  /*13a80*/  @!P2 BRA `(.L_x_543) ;  /* 0x000000000004a947 */ /* 0x000fea0003800000 */
[----:B------:R-:W-:Y:S01]  /*13a90*/  BPT.TRAP 0x1 ;  /* 0x000000040000795c */ /* 0x000fe20000300000 */
.L_x_543:
[----:B------:R-:W-:Y:S02]  /*13aa0*/  UIADD3 UR25, UR13, 0x48, URZ ;  /* 0x000000480d197890 */ /* 0x000fe4000fffe03f */
[----:B------:R-:W-:Y:S02]  /*13ab0*/  UIADD3 UR10, UR18, 0x20, URZ ;  /* 0x00000020120a7890 */ /* 0x000fe4000fffe03f */
[----:B------:R-:W-:-:S09]  /*13ac0*/  UPRMT UR20, UR37, 0x654, UR25 ;  /* 0x0000065425147896 */ /* 0x000fd20008000019 */
[----:B------:R-:W-:Y:S01]  /*13ad0*/  SYNCS.ARRIVE.TRANS64.RED.A1T0 RZ, [UR20], RZ ;  /* 0x000000ffffff79a7 */ /* 0x000fe20008100414 */
[----:B------:R-:W-:Y:S05]  /*13ae0*/  @!P2 BRA `(.L_x_544) ;  /* 0x000000000004a947 */ /* 0x000fea0003800000 */
[----:B------:R-:W-:Y:S01]  /*13af0*/  BPT.TRAP 0x1 ;  /* 0x000000040000795c */ /* 0x000fe20000300000 */
.L_x_544:
[----:B------:R-:W4:Y:S02]  /*13b00*/  SYNCS.PHASECHK.TRANS64.TRYWAIT P1, [UR13+0x70], R4 ;  /* 0x00007004ff0075a7 */ /* 0x000f24000802014d */
[----:B----4-:R-:W-:Y:S05]  /*13b10*/  @!P1 BRA `(.L_x_545) ;  /* 0x00000024002c9947 */ /* 0x010fea0003800000 */
.L_x_621:
        /* <DEDUP_REMOVED lines=8> */
[----:B------:R-:W-:Y:S01]  /*13ba0*/  UMOV UR29, 0x10000000 ;  /* 0x10000000001d7882 */ /* 0x000fe20000000000 */
[----:B------:R-:W-:-:S06]  /*13bb0*/  UMOV UR11, UR19 ;  /* 0x00000013000b7c82 */ /* 0x000fcc0008000000 */
[----:B------:R4:W-:Y:S02]  /*13bc0*/  UTMALDG.3D [UR8], [UR26], desc[UR28] ;  /* 0x00001c081a0075b4 */ /* 0x0009e40008011000 */
[----:B----4-:R-:W-:Y:S05]  /*13bd0*/  @!P2 BRA `(.L_x_548) ;  /* 0x000000000004a947 */ /* 0x010fea0003800000 */
[----:B------:R-:W-:Y:S01]  /*13be0*/  BPT.TRAP 0x1 ;  /* 0x000000040000795c */ /* 0x000fe20000300000 */
.L_x_548:
[----:B-123--:R-:W1:Y:S02]  /*13bf0*/  LDC R5, c[0x0][0x800] ;  /* 0x00020000ff057b82 */ /* 0x00ee640000000800 */
[----:B-1----:R4:W-:Y:S02]  /*13c00*/  SYNCS.ARRIVE.TRANS64.RED.A0TR RZ, [UR13+0x50], R5 ;  /* 0x00005005ffff79a7 */ /* 0x0029e4000830040d */
.L_x_547:
[----:B------:R-:W-:Y:S05]  /*13c10*/  BSYNC B0 ;  /* 0x0000000000007941 */ /* 0x000fea0003800000 */
.L_x_546:
[----:B------:R-:W-:Y:S05]  /*13c20*/  @!P2 BRA `(.L_x_549) ;  /* 0x000000000004a947 */ /* 0x000fea0003800000 */
[----:B------:R-:W-:Y:S01]  /*13c30*/  BPT.TRAP 0x1 ;  /* 0x000000040000795c */ /* 0x000fe20000300000 */
.L_x_549:
[----:B------:R-:W-:-:S04]  /*13c40*/  UIADD3 UR17, UR13, 0x50, URZ ;  /* 0x000000500d117890 */ /* 0x000fc8000fffe03f */
[----:B------:R-:W-:-:S09]  /*13c50*/  UPRMT UR21, UR37, 0x654, UR17 ;  /* 0x0000065425157896 */ /* 0x000fd20008000011 */
[----:B------:R-:W-:Y:S01]  /*13c60*/  SYNCS.ARRIVE.TRANS64.RED.A1T0 RZ, [UR21], RZ ;  /* 0x000000ffffff79a7 */ /* 0x000fe20008100415 */
[----:B------:R-:W-:Y:S05]  /*13c70*/  @!P2 BRA `(.L_x_550) ;  /* 0x000000000004a947 */ /* 0x000fea0003800000 */
[----:B------:R-:W-:Y:S01]  /*13c80*/  BPT.TRAP 0x1 ;  /* 0x000000040000795c */ /* 0x000fe20000300000 */
.L_x_550:
[----:B------:R-:W5:Y:S02]  /*13c90*/  SYNCS.PHASECHK.TRANS64.TRYWAIT P1, [UR13+0x78], R4 ;  /* 0x00007804ff0075a7 */ /* 0x000f64000802014d */
[----:B-----5:R-:W-:Y:S05]  /*13ca0*/  @!P1 BRA `(.L_x_551) ;  /* 0x0000002000e09947 */ /* 0x020fea0003800000 */
.L_x_622:
        /* <DEDUP_REMOVED lines=9> */
[----:B------:R-:W-:-:S07]  /*13d40*/  UMOV UR29, 0x10000000 ;  /* 0x10000000001d7882 */ /* 0x000fce0000000000 */
[----:B------:R1:W-:Y:S02]  /*13d50*/  UTMALDG.3D [UR8], [UR26], desc[UR28] ;  /* 0x00001c081a0075b4 */ /* 0x0003e40008011000 */
[----:B-1----:R-:W-:Y:S05]  /*13d60*/  @!P2 BRA `(.L_x_554) ;  /* 0x000000000004a947 */ /* 0x002fea0003800000 */
[----:B------:R-:W-:Y:S01]  /*13d70*/  BPT.TRAP 0x1 ;  /* 0x000000040000795c */ /* 0x000fe20000300000 */
.L_x_554:
[----:B------:R-:W1:Y:S02]  /*13d80*/  LDC R4, c[0x0][0x800] ;  /* 0x00020000ff047b82 */ /* 0x000e640000000800 */
[----:B-1----:R1:W-:Y:S02]  /*13d90*/  SYNCS.ARRIVE.TRANS64.RED.A0TR RZ, [UR13+0x58], R4 ;  /* 0x00005804ffff79a7 */ /* 0x0023e4000830040d */
.L_x_553:
[----:B------:R-:W-:Y:S05]  /*13da0*/  BSYNC B0 ;  /* 0x0000000000007941 */ /* 0x000fea0003800000 */
.L_x_552:
[----:B------:R-:W-:Y:S05]  /*13db0*/  @!P2 BRA `(.L_x_555) ;  /* 0x000000000004a947 */ /* 0x000fea0003800000 */
[----:B------:R-:W-:Y:S01]  /*13dc0*/  BPT.TRAP 0x1 ;  /* 0x000000040000795c */ /* 0x000fe20000300000 */
.L_x_555:
[----:B------:R-:W-:Y:S02]  /*13dd0*/  UIADD3 UR9, UR13, 0x58, URZ ;  /* 0x000000580d097890 */ /* 0x000fe4000fffe03f */
[----:B------:R-:W-:Y:S02]  /*13de0*/  UIADD3 UR34, UR18, 0x40, URZ ;  /* 0x0000004012227890 */ /* 0x000fe4000fffe03f */
[----:B------:R-:W-:-:S09]  /*13df0*/  UPRMT UR29, UR37, 0x654, UR9 ;  /* 0x00000654251d7896 */ /* 0x000fd20008000009 */
[----:B------:R-:W-:Y:S01]  /*13e00*/  SYNCS.ARRIVE.TRANS64.RED.A1T0 RZ, [UR29], RZ ;  /* 0x000000ffffff79a7 */ /* 0x000fe2000810041d */
[----:B------:R-:W-:Y:S05]  /*13e10*/  @!P2 BRA `(.L_x_556) ;  /* 0x000000000004a947 */ /* 0x000fea0003800000 */
[----:B------:R-:W-:Y:S01]  /*13e20*/  BPT.TRAP 0x1 ;  /* 0x000000040000795c */ /* 0x000fe20000300000 */
.L_x_556:
[----:B-1----:R-:W-:-:S04]  /*13e30*/  SHF.L.U32 R4, RZ, 0x1f, RZ ;  /* 0x0000001fff047819 */ /* 0x002fc800000006ff */
[----:B------:R-:W1:Y:S02]  /*13e40*/  SYNCS.PHASECHK.TRANS64.TRYWAIT P1, [UR13+0x60], R4 ;  /* 0x00006004ff0075a7 */ /* 0x000e64000802014d */
[----:B-1----:R-:W-:Y:S05]  /*13e50*/  @!P1 BRA `(.L_x_557) ;  /* 0x00000020008c9947 */ /* 0x002fea0003800000 */
.L_x_623:
[----:B------:R-:W-:Y:S04]  /*13e60*/  BSSY B0, `(.L_x_558) ;  /* 0x000000e000007945 */ /* 0x000fe80003800000 */
[----:B------:R-:W-:Y:S05]  /*13e70*/  @!P0 BRA `(.L_x_559) ;  /* 0x0000000000308947 */ /* 0x000fea0003800000 */
[----:B------:R-:W-:Y:S01]  /*13e80*/  R2UR UR36, R3 ;  /* 0x00000000032472ca */ /* 0x000fe200000e0000 */
[----:B------:R-:W-:Y:S02]  /*13e90*/  UIADD3 UR10, UP0, UR22, 0x3f0, URZ ;  /* 0x000003f0160a7890 */ /* 0x000fe4000ff1e03f */
[----:B------:R-:W-:Y:S02]  /*13ea0*/  UIADD3 UR32, UR13, 0x200, URZ ;  /* 0x000002000d207890 */ /* 0x000fe4000fffe03f */
[----:B------:R-:W-:Y:S01]  /*13eb0*/  UIADD3.X UR11, URZ, UR23, URZ, UP0, !UPT ;  /* 0x000000173f0b7290 */ /* 0x000fe200087fe43f */
[----:B------:R-:W-:Y:S01]  /*13ec0*/  UMOV UR26, 0x0 ;  /* 0x00000000001a7882 */ /* 0x000fe20000000000 */
[----:B------:R-:W-:Y:S01]  /*13ed0*/  UMOV UR27, 0x10000000 ;  /* 0x10000000001b7882 */ /* 0x000fe20000000000 */
[----:B------:R-:W-:-:S06]  /*13ee0*/  UMOV UR35, UR19 ;  /* 0x0000001300237c82 */ /* 0x000fcc0008000000 */
[----:B------:R1:W-:Y:S02]  /*13ef0*/  UTMALDG.3D [UR32], [UR10], desc[UR26] ;  /* 0x00001a200a0075b4 */ /* 0x0003e40008011000 */
[----:B-1----:R-:W-:Y:S05]  /*13f00*/  @!P2 BRA `(.L_x_560) ;  /* 0x000000000004a947 */ /* 0x002fea0003800000 */
[----:B------:R-:W-:Y:S01]  /*13f10*/  BPT.TRAP 0x1 ;  /* 0x000000040000795c */ /* 0x000fe20000300000 */
.L_x_560:
[----:B--234-:R-:W1:Y:S02]  /*13f20*/  LDC R5, c[0x0][0x800] ;  /* 0x00020000ff057b82 */ /* 0x01ce640000000800 */
[----:B-1----:R1:W-:Y:S02]  /*13f30*/  SYNCS.ARRIVE.TRANS64.RED.A0TR RZ, [UR13+0x40], R5 ;  /* 0x00004005ffff79a7 */ /* 0x0023e4000830040d */
.L_x_559:
[----:B------:R-:W-:Y:S05]  /*13f40*/  BSYNC B0 ;  /* 0x0000000000007941 */ /* 0x000fea0003800000 */
.L_x_558:
[----:B------:R-:W-:Y:S05]  /*13f50*/  @!P2 BRA `(.L_x_561) ;  /* 0x000000000004a947 */ /* 0x000fea0003800000 */
[----:B------:R-:W-:Y:S01]  /*13f60*/  BPT.TRAP 0x1 ;  /* 0x000000040000795c */ /* 0x000fe20000300000 */
.L_x_561:
[----:B------:R-:W-:Y:S01]  /*13f70*/  SYNCS.ARRIVE.TRANS64.RED.A1T0 RZ, [UR16], RZ ;  /* 0x000000ffffff79a7 */ /* 0x000fe20008100410 */
[----:B------:R-:W-:Y:S05]  /*13f80*/  @!P2 BRA `(.L_x_562) ;  /* 0x000000000004a947 */ /* 0x000fea0003800000 */
[----:B------:R-:W-:Y:S01]  /*13f90*/  BPT.TRAP 0x1 ;  /* 0x000000040000795c */ /* 0x000fe20000300000 */
.L_x_562:
[----:B------:R-:W5:Y:S02]  /*13fa0*/  SYNCS.PHASECHK.TRANS64.TRYWAIT P1, [UR13+0x68], R4 ;  /* 0x00006804ff0075a7 */ /* 0x000f64000802014d */
[----:B-----5:R-:W-:Y:S05]  /*13fb0*/  @!P1 BRA `(.L_x_563) ;  /* 0x00000020004c9947 */ /* 0x020fea0003800000 */
.L_x_624:
        /* <DEDUP_REMOVED lines=13> */
.L_x_566:
[----:B--234-:R-:W1:Y:S02]  /*14090*/  LDC R5, c[0x0][0x800] ;  /* 0x00020000ff057b82 */ /* 0x01ce640000000800 */
[----:B-1----:R1:W-:Y:S02]  /*140a0*/  SYNCS.ARRIVE.TRANS64.RED.A0TR RZ, [UR13+0x48], R5 ;  /* 0x00004805ffff79a7 */ /* 0x0023e4000830040d */
.L_x_565:
[----:B------:R-:W-:Y:S05]  /*140b0*/  BSYNC B0 ;  /* 0x0000000000007941 */ /* 0x000fea0003800000 */
.L_x_564:
[----:B------:R-:W-:Y:S05]  /*140c0*/  @!P2 BRA `(.L_x_567) ;  /* 0x000000000004a947 */ /* 0x000fea0003800000 */
[----:B------:R-:W-:Y:S01]  /*140d0*/  BPT.TRAP 0x1 ;  /* 0x000000040000795c */ /* 0x000fe20000300000 */
.L_x_567:
[----:B------:R-:W-:Y:S01]  /*140e0*/  SYNCS.ARRIVE.TRANS64.RED.A1T0 RZ, [UR20], RZ ;  /* 0x000000ffffff79a7 */ /* 0x000fe20008100414 */
[----:B------:R-:W-:Y:S01]  /*140f0*/  UIADD3 UR18, UR18, 0x60, URZ ;  /* 0x0000006012127890 */ /* 0x000fe2000fffe03f */
[----:B------:R-:W-:Y:S11]  /*14100*/  @!P2 BRA `(.L_x_568) ;  /* 0x000000000004a947 */ /* 0x000ff60003800000 */
[----:B------:R-:W-:Y:S01]  /*14110*/  BPT.TRAP 0x1 ;  /* 0x000000040000795c */ /* 0x000fe20000300000 */
.L_x_568:
[----:B------:R-:W5:Y:S02]  /*14120*/  SYNCS.PHASECHK.TRANS64.TRYWAIT P1, [UR13+0x70], R4 ;  /* 0x00007004ff0075a7 */ /* 0x000f64000802014d */
[----:B-----5:R-:W-:Y:S05]  /*14130*/  @!P1 BRA `(.L_x_569) ;  /* 0x0000002000049947 */ /* 0x020fea0003800000 */
.L_x_625:
[----:B------:R-:W-:Y:S04]  /*14140*/  BSSY B0, `(.L_x_570) ;  /* 0x000000d000007945 */ /* 0x000fe80003800000 */
[----:B------:R-:W-:Y:S05]  /*14150*/  @!P0 BRA `(.L_x_571) ;  /* 0x00000000002c8947 */ /* 0x000fea0003800000 */
[----:B------:R-:W-:Y:S01]  /*14160*/  R2UR UR20, R3 ;  /* 0x00000000031472ca */ /* 0x000fe200000e0000 */
[----:B------:R-:W-:Y:S02]  /*14170*/  UIADD3 UR10, UP0, UR22, 0x3f0, URZ ;  /* 0x000003f0160a7890 */ /* 0x000fe4000ff1e03f */
[----:B------:R-:W-:Y:S02]  /*14180*/  UIADD3 UR16, UR13, 0x4200, URZ ;  /* 0x000042000d107890 */ /* 0x000fe4000fffe03f */
[----:B------:R-:W-:Y:S01]  /*14190*/  UIADD3.X UR11, URZ, UR23, URZ, UP0, !UPT ;  /* 0x000000173f0b7290 */ /* 0x000fe200087fe43f */
[----:B------:R-:W-:Y:S01]  /*141a0*/  UMOV UR24, 0x0 ;  /* 0x0000000000187882 */ /* 0x000fe20000000000 */
[----:B------:R-:W-:-:S07]  /*141b0*/  UMOV UR25, 0x10000000 ;  /* 0x1000000000197882 */ /* 0x000fce0000000000 */
[----:B------:R1:W-:Y:S02]  /*141c0*/  UTMALDG.3D [UR16], [UR10], desc[UR24] ;  /* 0x000018100a0075b4 */ /* 0x0003e40008011000 */
[----:B-1----:R-:W-:Y:S05]  /*141d0*/  @!P2 BRA `(.L_x_572) ;  /* 0x000000000004a947 */ /* 0x002fea0003800000 */
[----:B------:R-:W-:Y:S01]  /*141e0*/  BPT.TRAP 0x1 ;  /* 0x000000040000795c */ /* 0x000fe20000300000 */
.L_x_572:
[----:B--234-:R-:W1:Y:S02]  /*141f0*/  LDC R5, c[0x0][0x800] ;  /* 0x00020000ff057b82 */ /* 0x01ce640000000800 */
[----:B-1----:R1:W-:Y:S02]  /*14200*/  SYNCS.ARRIVE.TRANS64.RED.A0TR RZ, [UR13+0x50], R5 ;  /* 0x00005005ffff79a7 */ /* 0x0023e4000830040d */
.L_x_571:
[----:B------:R-:W-:Y:S05]  /*14210*/  BSYNC B0 ;  /* 0x0000000000007941 */ /* 0x000fea0003800000 */
.L_x_570:
[----:B------:R-:W-:Y:S05]  /*14220*/  @!P2 BRA `(.L_x_573) ;  /* 0x000000000004a947 */ /* 0x000fea0003800000 */
[----:B------:R-:W-:Y:S01]  /*14230*/  BPT.TRAP 0x1 ;  /* 0x000000040000795c */ /* 0x000fe20000300000 */
.L_x_573:
[----:B------:R-:W-:Y:S01]  /*14240*/  SYNCS.ARRIVE.TRANS64.RED.A1T0 RZ, [UR21], RZ ;  /* 0x000000ffffff79a7 */ /* 0x000fe20008100415 */
[----:B------:R-:W-:Y:S05]  /*14250*/  @!P2 BRA `(.L_x_574) ;  /* 0x000000000004a947 */ /* 0x000fea0003800000 */
[----:B------:R-:W-:Y:S01]  /*14260*/  BPT.TRAP 0x1 ;  /* 0x000000040000795c */ /* 0x000fe20000300000 */
.L_x_574:
[----:B------:R-:W5:Y:S02]  /*14270*/  SYNCS.PHASECHK.TRANS64.TRYWAIT P1, [UR13+0x78], R4 ;  /* 0x00007804ff0075a7 */ /* 0x000f64000802014d */
[----:B-----5:R-:W-:Y:S05]  /*14280*/  @!P1 BRA `(.L_x_575) ;  /* 0x0000001c00c89947 */ /* 0x020fea0003800000 */
.L_x_626:
        /* <DEDUP_REMOVED lines=13> */
.L_x_578:
[----:B------:R-:W1:Y:S02]  /*14360*/  LDC R3, c[0x0][0x800] ;  /* 0x00020000ff037b82 */ /* 0x000e640000000800 */
[----:B-1----:R1:W-:Y:S02]  /*14370*/  SYNCS.ARRIVE.TRANS64.RED.A0TR RZ, [UR13+0x58], R3 ;  /* 0x00005803ffff79a7 */ /* 0x0023e4000830040d */
.L_x_577:
[----:B------:R-:W-:Y:S05]  /*14380*/  BSYNC B0 ;  /* 0x0000000000007941 */ /* 0x000fea0003800000 */
.L_x_576:
[----:B------:R-:W-:Y:S05]  /*14390*/  @!P2 BRA `(.L_x_579) ;  /* 0x000000000004a947 */ /* 0x000fea0003800000 */
[----:B------:R-:W-:Y:S01]  /*143a0*/  BPT.TRAP 0x1 ;  /* 0x000000040000795c */ /* 0x000fe20000300000 */
.L_x_579:
[----:B------:R-:W-:Y:S01]  /*143b0*/  IADD3 R2, P0, R2, UR40, RZ ;  /* 0x0000002802027c10 */ /* 0x000fe2000ff1e0ff */
[----:B------:R-:W-:Y:S01]  /*143c0*/  SYNCS.ARRIVE.TRANS64.RED.A1T0 RZ, [UR29], RZ ;  /* 0x000000ffffff79a7 */ /* 0x000fe2000810041d */
[----:B-1----:R-:W-:Y:S02]  /*143d0*/  PRMT R4, RZ, 0x7610, R4 ;  /* 0x00007610ff047816 */ /* 0x002fe40000000004 */
[----:B------:R-:W-:Y:S02]  /*143e0*/  IADD3.X R16, R16, UR38, RZ, P0, !PT ;  /* 0x0000002610107c10 */ /* 0x000fe400087fe4ff */
[----:B------:R-:W-:Y:S02]  /*143f0*/  ISETP.GE.U32.AND P0, PT, R2, UR14, PT ;  /* 0x0000000e02007c0c */ /* 0x000fe4000bf06070 */
[----:B------:R-:W-:Y:S02]  /*14400*/  MOV R7, 0xffffffff ;  /* 0xffffffff00077802 */ /* 0x000fe40000000f00 */
[----:B------:R-:W-:-:S02]  /*14410*/  ISETP.GE.U32.AND.EX P0, PT, R16, UR15, PT, P0 ;  /* 0x0000000f10007c0c */ /* 0x000fc4000bf06100 */
[----:B------:R-:W-:Y:S02]  /*14420*/  MOV R6, 0xffffffff ;  /* 0xffffffff00067802 */ /* 0x000fe40000000f00 */
[----:B------:R-:W-:-:S09]  /*14430*/  MOV R3, 0xffffffff ;  /* 0xffffffff00037802 */ /* 0x000fd20000000f00 */
[----:B------:R-:W-:Y:S05]  /*14440*/  @P0 BRA `(.L_x_580) ;  /* 0x00000004005c0947 */ /* 0x000fea0003800000 */
[----:B------:R-:W1:Y:S01]  /*14450*/  S2R R17, SR_CTAID.X ;  /* 0x0000000000117919 */ /* 0x000e620000002500 */
[----:B------:R-:W5:Y:S01]  /*14460*/  LDC.64 R14, c[0x0][0x8d0] ;  /* 0x00023400ff0e7b82 */ /* 0x000f620000000a00 */
[----:B------:R-:W-:Y:S01]  /*14470*/  ULDC UR8, c[0x0][0x150] ;  /* 0x0000540000087ab9 */ /* 0x000fe20000000800 */
[----:B------:R-:W-:Y:S01]  /*14480*/  MOV R7, R2 ;  /* 0x0000000200077202 */ /* 0x000fe20000000f00 */
[----:B------:R-:W2:Y:S01]  /*14490*/  S2R R3, SR_CTAID.Y ;  /* 0x0000000000037919 */ /* 0x000ea20000002600 */
[----:B------:R-:W-:-:S04]  /*144a0*/  MOV R21, R16 ;  /* 0x0000001000157202 */ /* 0x000fc80000000f00 */
[----:B------:R-:W2:Y:S08]  /*144b0*/  LDC R20, c[0x0][0x144] ;  /* 0x00005100ff147b82 */ /* 0x000eb00000000800 */
[----:B------:R-:W3:Y:S01]  /*144c0*/  LDC R18, c[0x0][0x8d8] ;  /* 0x00023600ff127b82 */ /* 0x000ee20000000800 */
[----:B-----5:R-:W-:-:S04]  /*144d0*/  ISETP.NE.U32.AND P0, PT, R14, RZ, PT ;  /* 0x000000ff0e00720c */ /* 0x020fc80003f05070 */
[----:B------:R-:W-:Y:S02]  /*144e0*/  ISETP.NE.AND.EX P0, PT, R15, RZ, PT, P0 ;  /* 0x000000ff0f00720c */ /* 0x000fe40003f05300 */
[----:B-1----:R-:W-:Y:S02]  /*144f0*/  I2FP.F32.U32 R4, R17 ;  /* 0x0000001100047245 */ /* 0x002fe40000201000 */
[----:B--2---:R-:W-:-:S03]  /*14500*/  I2FP.F32.U32 R23, R3 ;  /* 0x0000000300177245 */ /* 0x004fc60000201000 */
[----:B------:R-:W-:-:S04]  /*14510*/  FMUL R4, R4, UR8 ;  /* 0x0000000804047c20 */ /* 0x000fc80008400000 */
[----:B------:R1:W2:Y:S02]  /*14520*/  F2I.U32.TRUNC.NTZ R13, R4 ;  /* 0x00000004000d7305 */ /* 0x0002a4000020f000 */
[----:B---3--:R-:W-:Y:S05]  /*14530*/  @!P0 BRA `(.L_x_581) ;  /* 0x0000000000308947 */ /* 0x008fea0003800000 */
[----:B----4-:R-:W3:Y:S02]  /*14540*/  LDC R5, c[0x0][0x8dc] ;  /* 0x00023700ff057b82 */ /* 0x010ee40000000800 */
[----:B---3--:R-:W-:-:S04]  /*14550*/  IADD3 R5, P0, R2, R5, RZ ;  /* 0x0000000502057210 */ /* 0x008fc80007f1e0ff */
[----:B------:R-:W-:-:S05]  /*14560*/  IADD3.X R21, RZ, R16, RZ, P0, !PT ;  /* 0x00000010ff157210 */ /* 0x000fca00007fe4ff */
[----:B------:R-:W-:-:S04]  /*14570*/  IMAD.WIDE.U32 R6, R21, R14, RZ ;  /* 0x0000000e15067225 */ /* 0x000fc800078e00ff */
[----:B------:R-:W-:-:S04]  /*14580*/  IMAD.WIDE.U32 R6, P0, R5, R15, R6 ;  /* 0x0000000f05067225 */ /* 0x000fc80007800006 */
[----:B-1----:R-:W-:Y:S01]  /*14590*/  IMAD.WIDE.U32 R4, R5, R14, RZ ;  /* 0x0000000e05047225 */ /* 0x002fe200078e00ff */
[----:B------:R-:W-:-:S04]  /*145a0*/  MOV R4, R7 ;  /* 0x0000000700047202 */ /* 0x000fc80000000f00 */
[----:B------:R-:W-:Y:S02]  /*145b0*/  IADD3 RZ, P1, R5, R6, RZ ;  /* 0x0000000605ff7210 */ /* 0x000fe40007f3e0ff */
[----:B------:R-:W-:-:S03]  /*145c0*/  IADD3.X R5, RZ, RZ, RZ, P0, !PT ;  /* 0x000000ffff057210 */ /* 0x000fc600007fe4ff */
[----:B------:R-:W-:-:S03]  /*145d0*/  IMAD.WIDE.U32.X R4, R21, R15, R4, P1 ;  /* 0x0000000f15047225 */ /* 0x000fc600008e0404 */
[----:B------:R-:W-:Y:S02]  /*145e0*/  MOV R7, R4 ;  /* 0x0000000400077202 */ /* 0x000fe40000000f00 */
[----:B------:R-:W-:-:S07]  /*145f0*/  MOV R21, R5 ;  /* 0x0000000500157202 */ /* 0x000fce0000000f00 */
.L_x_581:
[----:B------:R-:W-:Y:S01]  /*14600*/  ULDC UR8, c[0x0][0x154] ;  /* 0x0000550000087ab9 */ /* 0x000fe20000000800 */
[----:B------:R-:W3:Y:S01]  /*14610*/  LDC R14, c[0x0][0x148] ;  /* 0x00005200ff0e7b82 */ /* 0x000ee20000000800 */
[----:B------:R-:W-:Y:S01]  /*14620*/  FMUL R23, R23, UR8 ;  /* 0x0000000817177c20 */ /* 0x000fe20008400000 */
[----:B------:R-:W-:Y:S02]  /*14630*/  ISETP.NE.AND P2, PT, R22, 0x1, PT ;  /* 0x000000011600780c */ /* 0x000fe40003f45270 */
[----:B--2---:R-:W-:Y:S02]  /*14640*/  IADD3 R6, -R13, RZ, RZ ;  /* 0x000000ff0d067210 */ /* 0x004fe40007ffe1ff */
[----:B------:R-:W-:Y:S01]  /*14650*/  SHF.R.U64 R13, R7, R18, R21 ;  /* 0x00000012070d7219 */ /* 0x000fe20000001215 */
[----:B------:R-:W2:Y:S01]  /*14660*/  F2I.U32.TRUNC.NTZ R23, R23 ;  /* 0x0000001700177305 */ /* 0x000ea2000020f000 */
[----:B-1--4-:R-:W1:Y:S01]  /*14670*/  LDC.64 R4, c[0x0][0x8c8] ;  /* 0x00023200ff047b82 */ /* 0x012e620000000a00 */
[----:B------:R-:W-:Y:S01]  /*14680*/  IMAD R17, R20, R6, R17 ;  /* 0x0000000614117224 */ /* 0x000fe200078e0211 */
[----:B------:R-:W-:-:S02]  /*14690*/  SHF.R.U32.HI R18, RZ, R18, R21 ;  /* 0x00000012ff127219 */ /* 0x000fc40000011615 */
[----:B------:R-:W-:-:S04]  /*146a0*/  IADD3 R21, P0, RZ, -R13, RZ ;  /* 0x8000000dff157210 */ /* 0x000fc80007f1e0ff */
[----:B------:R-:W4:Y:S01]  /*146b0*/  LDC R20, c[0x0][0x8c0] ;  /* 0x00023000ff147b82 */ /* 0x000f220000000800 */
[----:B------:R-:W-:Y:S02]  /*146c0*/  IADD3.X R7, RZ, ~R18, RZ, P0, !PT ;  /* 0x80000012ff077210 */ /* 0x000fe400007fe4ff */
[----:B--2---:R-:W-:-:S05]  /*146d0*/  IADD3 R15, -R23, RZ, RZ ;  /* 0x000000ff170f7210 */ /* 0x004fca0007ffe1ff */
[----:B------:R-:W2:Y:S01]  /*146e0*/  LDC R23, c[0x0][0x8b0] ;  /* 0x00022c00ff177b82 */ /* 0x000ea20000000800 */
[----:B---3--:R-:W-:Y:S01]  /*146f0*/  @P2 IMAD R17, R14, R15, R3 ;  /* 0x0000000f0e112224 */ /* 0x008fe200078e0203 */
[----:B------:R-:W-:-:S06]  /*14700*/  MOV R3, R16 ;  /* 0x0000001000037202 */ /* 0x000fcc0000000f00 */
[----:B------:R-:W3:Y:S01]  /*14710*/  LDC.64 R14, c[0x0][0x8e8] ;  /* 0x00023a00ff0e7b82 */ /* 0x000ee20000000a00 */
[----:B-1----:R-:W-:-:S04]  /*14720*/  IMAD R6, R7, R4, RZ ;  /* 0x0000000407067224 */ /* 0x002fc800078e02ff */
[C---:B------:R-:W-:Y:S02]  /*14730*/  IMAD R7, R21.reuse, R5, R6 ;  /* 0x0000000515077224 */ /* 0x040fe400078e0206 */
[----:B------:R-:W-:Y:S01]  /*14740*/  IMAD.WIDE.U32 R4, R21, R4, R2 ;  /* 0x0000000415047225 */ /* 0x000fe200078e0002 */
[----:B------:R-:W1:Y:S04]  /*14750*/  LDC R6, c[0x0][0x900] ;  /* 0x00024000ff067b82 */ /* 0x000e680000000800 */
[----:B------:R-:W-:-:S04]  /*14760*/  IADD3 R3, R5, R7, RZ ;  /* 0x0000000705037210 */ /* 0x000fc80007ffe0ff */
[-CC-:B----4-:R-:W-:Y:S01]  /*14770*/  SHF.R.U64 R21, R4, R20.reuse, R3.reuse ;  /* 0x0000001404157219 */ /* 0x190fe20000001203 */
[----:B------:R-:W4:Y:S01]  /*14780*/  LDC R25, c[0x0][0x8f0] ;  /* 0x00023c00ff197b82 */ /* 0x000f220000000800 */
[----:B------:R-:W-:-:S04]  /*14790*/  SHF.R.U32.HI R4, RZ, R20, R3 ;  /* 0x00000014ff047219 */ /* 0x000fc80000011603 */
[-CC-:B--2---:R-:W-:Y:S02]  /*147a0*/  SHF.R.U64 R24, R21, R23.reuse, R4.reuse ;  /* 0x0000001715187219 */ /* 0x184fe40000001204 */
[----:B---3--:R-:W-:Y:S01]  /*147b0*/  ISETP.NE.U32.AND P0, PT, R14, RZ, PT ;  /* 0x000000ff0e00720c */ /* 0x008fe20003f05070 */
[----:B------:R-:W2:Y:S01]  /*147c0*/  LDC R20, c[0x0][0x8e0] ;  /* 0x00023800ff147b82 */ /* 0x000ea20000000800 */
[----:B------:R-:W-:Y:S02]  /*147d0*/  SHF.R.U32.HI R5, RZ, R23, R4 ;  /* 0x00000017ff057219 */ /* 0x000fe40000011604 */
[----:B------:R-:W-:Y:S02]  /*147e0*/  ISETP.NE.AND.EX P0, PT, R15, RZ, PT, P0 ;  /* 0x000000ff0f00720c */ /* 0x000fe40003f05300 */
[----:B-1----:R-:W-:-:S03]  /*147f0*/  SHF.R.U64 R23, R24, R6, R5 ;  /* 0x0000000618177219 */ /* 0x002fc60000001205 */
[----:B------:R-:W1:Y:S01]  /*14800*/  LDC R18, c[0x0][0x8b8] ;  /* 0x00022e00ff127b82 */ /* 0x000e620000000800 */
[----:B------:R-:W-:Y:S02]  /*14810*/  SHF.R.U32.HI R27, RZ, R6, R5 ;  /* 0x00000006ff1b7219 */ /* 0x000fe40000011605 */
[----:B------:R-:W-:Y:S02]  /*14820*/  MOV R4, R23 ;  /* 0x0000001700047202 */ /* 0x000fe40000000f00 */
[----:B------:R-:W-:-:S03]  /*14830*/  MOV R5, R27 ;  /* 0x0000001b00057202 */ /* 0x000fc60000000f00 */
        /* <DEDUP_REMOVED lines=8> */
[----:B------:R-:W-:-:S04]  /*148c0*/  MOV R4, R7 ;  /* 0x0000000700047202 */ /* 0x000fc80000000f00 */
[----:B------:R-:W-:Y:S02]  /*148d0*/  IADD3 RZ, P1, R5, R6, RZ ;  /* 0x0000000605ff7210 */ /* 0x000fe40007f3e0ff */
[----:B------:R-:W-:-:S03]  /*148e0*/  IADD3.X R5, RZ, RZ, RZ, P0, !PT ;  /* 0x000000ffff057210 */ /* 0x000fc600007fe4ff */
[----:B------:R-:W-:-:S08]  /*148f0*/  IMAD.WIDE.U32.X R4, R27, R15, R4, P1 ;  /* 0x0000000f1b047225 */ /* 0x000fd000008e0404 */
.L_x_582:
[----:B------:R-:W-:Y:S02]  /*14900*/  SHF.R.U64 R25, R4, R25, R5 ;  /* 0x0000001904197219 */ /* 0x000fe40000001205 */
[----:B------:R-:W-:Y:S02]  /*14910*/  LOP3.LUT R5, R24, R9, RZ, 0xc0, !PT ;  /* 0x0000000918057212 */ /* 0x000fe400078ec0ff */
[----:B------:R-:W-:Y:S02]  /*14920*/  IADD3 R4, -R25, RZ, RZ ;  /* 0x000000ff19047210 */ /* 0x000fe40007ffe1ff */
[----:B------:R-:W-:Y:S01]  /*14930*/  LOP3.LUT R21, R21, R8, RZ, 0xc0, !PT ;  /* 0x0000000815157212 */ /* 0x000fe200078ec0ff */
[----:B------:R-:W-:Y:S02]  /*14940*/  IMAD R5, R0, R25, R5 ;  /* 0x0000001900057224 */ /* 0x000fe400078e0205 */
[----:B--2---:R-:W-:Y:S01]  /*14950*/  IMAD R20, R4, R20, R23 ;  /* 0x0000001404147224 */ /* 0x004fe200078e0217 */
[----:B------:R-:W-:Y:S01]  /*14960*/  MOV R4, 0x1 ;  /* 0x0000000100047802 */ /* 0x000fe20000000f00 */
[----:B-1----:R-:W-:-:S02]  /*14970*/  IMAD R17, R5, R18, R17 ;  /* 0x0000001205117224 */ /* 0x002fc400078e0211 */
[----:B---3--:R-:W-:Y:S01]  /*14980*/  IMAD R20, R20, R3, R21 ;  /* 0x0000000314147224 */ /* 0x008fe200078e0215 */
[----:B------:R-:W-:-:S04]  /*14990*/  MOV R3, R13 ;  /* 0x0000000d00037202 */ /* 0x000fc80000000f00 */
[----:B------:R-:W-:Y:S02]  /*149a0*/  SEL R6, R20, R17, !P2 ;  /* 0x0000001114067207 */ /* 0x000fe40005000000 */
[----:B------:R-:W-:-:S07]  /*149b0*/  SEL R7, R17, R20, !P2 ;  /* 0x0000001411077207 */ /* 0x000fce0005000000 */
.L_x_580:
[----:B------:R-:W-:-:S13]  /*149c0*/  LOP3.LUT P0, RZ, R4, 0xff, RZ, 0xc0, !PT ;  /* 0x000000ff04ff7812 */ /* 0x000fda000780c0ff */
[----:B------:R-:W-:Y:S05]  /*149d0*/  @P0 BRA `(.L_x_583) ;  /* 0xffffffe800e80947 */ /* 0x000fea000383ffff */
.L_x_527:
[----:B------:R-:W-:-:S13]  /*149e0*/  ELECT P0, URZ, PT ;  /* 0x00000000003f782f */ /* 0x000fda0003800000 */
[----:B------:R-:W-:Y:S05]  /*149f0*/  @!P0 BRA `(.L_x_10) ;  /* 0x0000001000548947 */ /* 0x000fea0003800000 */
[----:B------:R-:W-:-:S04]  /*14a00*/  LOP3.LUT R19, R19, 0x2, RZ, 0xfc, !PT ;  /* 0x0000000213137812 */ /* 0x000fc800078efcff */
[----:B------:R-:W-:-:S13]  /*14a10*/  ISETP.NE.AND P1, PT, R19, 0x3, PT ;  /* 0x000000031300780c */ /* 0x000fda0003f25270 */
[----:B------:R-:W-:Y:S05]  /*14a20*/  @!P1 BRA `(.L_x_584) ;  /* 0x0000000000049947 */ /* 0x000fea0003800000 */
[----:B------:R-:W-:Y:S01]  /*14a30*/  BPT.TRAP 0x1 ;  /* 0x000000040000795c */ /* 0x000fe20000300000 */
.L_x_584:
[----:B-1----:R-:W-:Y:S02]  /*14a40*/  MOV R0, 0x400 ;  /* 0x0000040000007802 */ /* 0x002fe40000000f00 */
[----:B------:R-:W-:Y:S02]  /*14a50*/  MOV R3, UR37 ;  /* 0x0000002500037c02 */ /* 0x000fe40008000f00 */
[----:B------:R-:W-:Y:S02]  /*14a60*/  MOV R2, 0x1 ;  /* 0x0000000100027802 */ /* 0x000fe40000000f00 */
[----:B------:R-:W-:Y:S02]  /*14a70*/  LEA R0, R3, R0, 0x18 ;  /* 0x0000000003007211 */ /* 0x000fe400078ec0ff */
[----:B------:R-:W-:-:S04]  /*14a80*/  SHF.L.U32 R3, R2, 0x1f, RZ ;  /* 0x0000001f02037819 */ /* 0x000fc800000006ff */
[----:B------:R-:W1:Y:S02]  /*14a90*/  SYNCS.PHASECHK.TRANS64.TRYWAIT P0, [R0+URZ+0x60], R3 ;  /* 0x00006003000075a7 */ /* 0x000e64000800017f */
[----:B-1----:R-:W-:Y:S05]  /*14aa0*/  @!P0 BRA `(.L_x_585) ;  /* 0x0000001400d88947 */ /* 0x002fea0003800000 */
.L_x_627:
[----:B------:R-:W-:Y:S05]  /*14ab0*/  @!P1 BRA `(.L_x_586) ;  /* 0x0000000000049947 */ /* 0x000fea0003800000 */
[----:B------:R-:W-:Y:S01]  /*14ac0*/  BPT.TRAP 0x1 ;  /* 0x000000040000795c */ /* 0x000fe20000300000 */
.L_x_586:
[----:B------:R-:W1:Y:S02]  /*14ad0*/  SYNCS.PHASECHK.TRANS64.TRYWAIT P0, [R0+URZ+0x68], R3 ;  /* 0x00006803000075a7 */ /* 0x000e64000800017f */
[----:B-1----:R-:W-:Y:S05]  /*14ae0*/  @!P0 BRA `(.L_x_587) ;  /* 0x0000001400dc8947 */ /* 0x002fea0003800000 */
.L_x_628:
[----:B------:R-:W-:Y:S05]  /*14af0*/  @!P1 BRA `(.L_x_588) ;  /* 0x0000000000049947 */ /* 0x000fea0003800000 */
[----:B------:R-:W-:Y:S01]  /*14b00*/  BPT.TRAP 0x1 ;  /* 0x000000040000795c */ /* 0x000fe20000300000 */
.L_x_588:
[----:B------:R-:W1:Y:S02]  /*14b10*/  SYNCS.PHASECHK.TRANS64.TRYWAIT P0, [R0+URZ+0x70], R3 ;  /* 0x00007003000075a7 */ /* 0x000e64000800017f */
[----:B-1----:R-:W-:Y:S05]  /*14b20*/  @!P0 BRA `(.L_x_589) ;  /* 0x0000001400e08947 */ /* 0x002fea0003800000 */
.L_x_629:
[----:B------:R-:W-:Y:S05]  /*14b30*/  @!P1 BRA `(.L_x_590) ;  /* 0x0000000000049947 */ /* 0x000fea0003800000 */
[----:B------:R-:W-:Y:S01]  /*14b40*/  BPT.TRAP 0x1 ;  /* 0x000000040000795c */ /* 0x000fe20000300000 */
.L_x_590:
[----:B------:R-:W-:-:S04]  /*14b50*/  MOV R3, 0x1 ;  /* 0x0000000100037802 */ /* 0x000fc80000000f00 */
[----:B------:R-:W-:-:S07]  /*14b60*/  SHF.L.U32 R3, R3, 0x1f, RZ ;  /* 0x0000001f03037819 */ /* 0x000fce00000006ff */
.L_x_591:
[----:B------:R1:W1:Y:S02]  /*14b70*/  SYNCS.PHASECHK.TRANS64.TRYWAIT P0, [R0+URZ+0x78], R3 ;  /* 0x00007803000075a7 */ /* 0x000264000800017f */
[----:B-1----:R-:W-:Y:S05]  /*14b80*/  @!P0 NANOSLEEP.SYNCS 0x989680 ;  /* 0x009896800000895d */ /* 0x002fea0003900000 */
[----:B------:R-:W1:Y:S02]  /*14b90*/  @!P0 SYNCS.PHASECHK.TRANS64 P0, [R0+URZ+0x78], R3 ;  /* 0x00007803000085a7 */ /* 0x000e64000800007f */
[----:B-1----:R-:W-:Y:S05]  /*14ba0*/  @P0 BRA `(.L_x_10) ;  /* 0x0000000c00e80947 */ /* 0x002fea0003800000 */
[----:B------:R-:W-:Y:S05]  /*14bb0*/  BRA `(.L_x_591) ;  /* 0xfffffffc00ec7947 */ /* 0x000fea000383ffff */
.L_x_522:
[----:B------:R-:W-:Y:S02]  /*14bc0*/  LOP3.LUT P0, RZ, R11, 0xff, RZ, 0xc0, !PT ;  /* 0x000000ff0bff7812 */ /* 0x000fe4000780c0ff */
[----:B------:R-:W-:Y:S02]  /*14bd0*/  MOV R10, 0x1 ;  /* 0x00000001000a7802 */ /* 0x000fe40000000f00 */
[----:B------:R-:W-:-:S09]  /*14be0*/  MOV R0, RZ ;  /* 0x000000ff00007202 */ /* 0x000fd20000000f00 */
[----:B------:R-:W-:Y:S05]  /*14bf0*/  @!P0 BRA `(.L_x_592) ;  /* 0x0000000c00208947 */ /* 0x000fea0003800000 */
[----:B------:R-:W1:Y:S01]  /*14c00*/  LDC R0, c[0x0][0x28c] ;  /* 0x0000a300ff007b82 */ /* 0x000e620000000800 */
[C---:B------:R-:W-:Y:S01]  /*14c10*/  LOP3.LUT P2, RZ, R18.reuse, 0x7f, RZ, 0xc0, !PT ;  /* 0x0000007f12ff7812 */ /* 0x040fe2000784c0ff */
[----:B------:R-:W-:Y:S01]  /*14c20*/  ULDC UR5, c[0x0][0x900] ;  /* 0x0002400000057ab9 */ /* 0x000fe20000000800 */
[----:B------:R-:W-:Y:S01]  /*14c30*/  LOP3.LUT P0, RZ, R18, 0x1f, RZ, 0xc0, !PT ;  /* 0x0000001f12ff7812 */ /* 0x000fe2000780c0ff */
[----:B------:R-:W-:Y:S01]  /*14c40*/  UMOV UR6, 0xffffffff ;  /* 0xffffffff00067882 */ /* 0x000fe20000000000 */
[----:B------:R-:W-:Y:S01]  /*14c50*/  BSSY B0, `(.L_x_592) ;  /* 0x00000c2000007945 */ /* 0x000fe20003800000 */
[----:B------:R-:W-:Y:S01]  /*14c60*/  USHF.L.U32 UR6, UR6, UR5, URZ ;  /* 0x0000000506067299 */ /* 0x000fe2000800063f */
[----:B------:R-:W-:Y:S01]  /*14c70*/  MOV R12, 0x1 ;  /* 0x00000001000c7802 */ /* 0x000fe20000000f00 */
[----:B------:R-:W-:Y:S01]  /*14c80*/  ULDC UR4, c[0x0][0x8a8] ;  /* 0x00022a0000047ab9 */ /* 0x000fe20000000800 */
[----:B------:R-:W-:Y:S01]  /*14c90*/  LOP3.LUT R18, R17, 0x2, RZ, 0xfc, !PT ;  /* 0x0000000211127812 */ /* 0x000fe200078efcff */
[----:B------:R-:W-:Y:S01]  /*14ca0*/  UMOV UR7, 0x1 ;  /* 0x0000000100077882 */ /* 0x000fe20000000000 */
[----:B------:R-:W-:Y:S01]  /*14cb0*/  PLOP3.LUT P0, PT, P0, P2, PT, 0x8a, 0x0 ;  /* 0x000000000000781c */ /* 0x000fe20000705172 */
[----:B------:R-:W-:Y:S01]  /*14cc0*/  UIADD3 UR15, UR4, -0x1, URZ ;  /* 0xffffffff040f7890 */ /* 0x000fe2000fffe03f */
[----:B------:R-:W-:Y:S01]  /*14cd0*/  MOV R10, 0x1 ;  /* 0x00000001000a7802 */ /* 0x000fe20000000f00 */
[----:B------:R-:W-:-:S02]  /*14ce0*/  USHF.L.U32 UR17, UR7, UR5, URZ ;  /* 0x0000000507117299 */ /* 0x000fc4000800063f */
[----:B------:R-:W-:Y:S01]  /*14cf0*/  ULOP3.LUT UR16, URZ, UR6, URZ, 0x33, !UPT ;  /* 0x000000063f107292 */ /* 0x000fe2000f8e333f */
[----:B------:R-:W-:Y:S01]  /*14d00*/  ULDC.64 UR20, c[0x0][0x198] ;  /* 0x0000660000147ab9 */ /* 0x000fe20000000a00 */
[----:B-1----:R-:W-:-:S04]  /*14d10*/  IADD3 R0, R0, 0x3f, RZ ;  /* 0x0000003f00007810 */ /* 0x002fc80007ffe0ff */
[----:B------:R-:W-:-:S04]  /*14d20*/  SHF.R.S32.HI R5, RZ, 0x1f, R0 ;  /* 0x0000001fff057819 */ /* 0x000fc80000011400 */
[----:B------:R-:W-:Y:S02]  /*14d30*/  LEA.HI R5, R5, R0, RZ, 0x6 ;  /* 0x0000000005057211 */ /* 0x000fe400078f30ff */
[----:B------:R-:W-:Y:S02]  /*14d40*/  MOV R0, RZ ;  /* 0x000000ff00007202 */ /* 0x000fe40000000f00 */
[----:B------:R-:W-:-:S04]  /*14d50*/  SHF.R.S32.HI R11, RZ, 0x6, R5 ;  /* 0x00000006ff0b7819 */ /* 0x000fc80000011405 */
[----:B------:R-:W-:-:S07]  /*14d60*/  IADD3 R13, R11, 0x1, RZ ;  /* 0x000000010b0d7810 */ /* 0x000fce0007ffe0ff */
.L_x_604:
[----:B------:R-:W-:-:S03]  /*14d70*/  UMOV UR4, 0xffffffff ;  /* 0xffffffff00047882 */ /* 0x000fc60000000000 */
[----:B------:R-:W-:Y:S05]  /*14d80*/  BRA.DIV UR4, `(.L_x_593) ;  /* 0x00000016045c7947 */ /* 0x000fea000b800000 */
[----:B------:R-:W-:-:S13]  /*14d90*/  ELECT P6, URZ, PT ;  /* 0x00000000003f782f */ /* 0x000fda00038c0000 */
.L_x_632:
[----:B------:R-:W1:Y:S01]  /*14da0*/  LDC R4, c[0x0][0x28c] ;  /* 0x0000a300ff047b82 */ /* 0x000e620000000800 */
[----:B------:R-:W-:Y:S01]  /*14db0*/  BSSY B1, `(.L_x_594) ;  /* 0x0000037000017945 */ /* 0x000fe20003800000 */
[----:B-1----:R-:W-:-:S13]  /*14dc0*/  ISETP.LT.OR P6, PT, R4, 0x1, !P6 ;  /* 0x000000010400780c */ /* 0x002fda00077c1670 */
[----:B------:R-:W-:Y:S05]  /*14dd0*/  @P6 BRA `(.L_x_595) ;  /* 0x0000000000d06947 */ /* 0x000fea0003800000 */
[----:B------:R-:W-:Y:S02]  /*14de0*/  SHF.L.U32 R9, R6, 0x7, RZ ;  /* 0x0000000706097819 */ /* 0x000fe400000006ff */
[----:B------:R-:W-:Y:S02]  /*14df0*/  SHF.L.U32 R14, R7, 0x8, RZ ;  /* 0x00000008070e7819 */ /* 0x000fe400000006ff */
[----:B------:R-:W-:Y:S02]  /*14e00*/  MOV R19, RZ ;  /* 0x000000ff00137202 */ /* 0x000fe40000000f00 */
[----:B------:R-:W-:Y:S02]  /*14e10*/  MOV R4, R13 ;  /* 0x0000000d00047202 */ /* 0x000fe40000000f00 */
[----:B------:R-:W-:Y:S02]  /*14e20*/  MOV R5, R10 ;  /* 0x0000000a00057202 */ /* 0x000fe40000000f00 */
[----:B------:R-:W-:-:S07]  /*14e30*/  MOV R6, R0 ;  /* 0x0000000000067202 */ /* 0x000fce0000000f00 */
.L_x_599:
[----:B------:R-:W1:Y:S01]  /*14e40*/  S2R R8, SR_CgaCtaId ;  /* 0x0000000000087919 */ /* 0x000e620000008800 */
[----:B------:R-:W-:-:S04]  /*14e50*/  MOV R7, 0x400 ;  /* 0x0000040000077802 */ /* 0x000fc80000000f00 */
[----:B-1----:R-:W-:Y:S02]  /*14e60*/  LEA R15, R8, R7, 0x18 ;  /* 0x00000007080f7211 */ /* 0x002fe400078ec0ff */
[----:B------:R-:W-:Y:S01]  /*14e70*/  SHF.L.U32 R7, R5, 0x1f, RZ ;  /* 0x0000001f05077819 */ /* 0x000fe200000006ff */
[----:B------:R-:W1:Y:S01]  /*14e80*/  @!P2 LDC R8, c[0x0][0x500] ;  /* 0x00014000ff08ab82 */ /* 0x000e620000000800 */
[----:B------:R-:W-:-:S04]  /*14e90*/  LEA R20, R6, R15, 0x3 ;  /* 0x0000000f06147211 */ /* 0x000fc800078e18ff */
[----:B------:R-:W2:Y:S02]  /*14ea0*/  SYNCS.PHASECHK.TRANS64.TRYWAIT P1, [R20+URZ+0x20], R7 ;  /* 0x00002007140075a7 */ /* 0x000ea4000802017f */
[----:B--2---:R-:W-:Y:S05]  /*14eb0*/  @!P1 BRA `(.L_x_596) ;  /* 0x0000001400309947 */ /* 0x004fea0003800000 */
.L_x_633:
[----:B--2---:R-:W-:Y:S01]  /*14ec0*/  PRMT R7, R18, 0x9910, RZ ;  /* 0x0000991012077816 */ /* 0x004fe200000000ff */
[----:B-1----:R1:W-:Y:S03]  /*14ed0*/  @!P2 SYNCS.ARRIVE.TRANS64 RZ, [R20+URZ], R8 ;  /* 0x0000000814ffa9a7 */ /* 0x0023e6000800003f */
[----:B------:R-:W-:-:S13]  /*14ee0*/  ISETP.NE.AND P1, PT, R7, 0x2, PT ;  /* 0x000000020700780c */ /* 0x000fda0003f25270 */
[----:B-1----:R-:W-:Y:S05]  /*14ef0*/  @P1 BRA `(.L_x_597) ;  /* 0x0000000000041947 */ /* 0x002fea0003800000 */
[----:B------:R-:W-:Y:S01]  /*14f00*/  BPT.TRAP 0x1 ;  /* 0x000000040000795c */ /* 0x000fe20000300000 */
.L_x_597:
[----:B------:R-:W-:Y:S05]  /*14f10*/  @P0 BRA `(.L_x_598) ;  /* 0x0000000000040947 */ /* 0x000fea0003800000 */
[----:B------:R-:W-:Y:S01]  /*14f20*/  BPT.TRAP 0x1 ;  /* 0x000000040000795c */ /* 0x000fe20000300000 */
.L_x_598:
[CC--:B------:R-:W-:Y:S01]  /*14f30*/  LEA R7, R6.reuse, R15.reuse, 0xf ;  /* 0x0000000f06077211 */ /* 0x0c0fe200078e78ff */
[----:B------:R-:W-:Y:S01]  /*14f40*/  UIADD3 UR4, UP0, UR20, 0xf0, URZ ;  /* 0x000000f014047890 */ /* 0x000fe2000ff1e03f */
[----:B------:R-:W-:Y:S01]  /*14f50*/  LEA R15, R6, R15, 0xe ;  /* 0x0000000f060f7211 */ /* 0x000fe200078e70ff */
[----:B------:R-:W-:Y:S01]  /*14f60*/  UIADD3 UR22, UP1, UR20, 0x1f0, URZ ;  /* 0x000001f014167890 */ /* 0x000fe2000ff3e03f */
[----:B------:R-:W-:Y:S01]  /*14f70*/  R2UR UR5, R7 ;  /* 0x00000000070572ca */ /* 0x000fe200000e0000 */
[----:B------:R-:W-:Y:S01]  /*14f80*/  UMOV UR6, 0x0 ;  /* 0x0000000000067882 */ /* 0x000fe20000000000 */
[----:B------:R-:W-:Y:S01]  /*14f90*/  R2UR UR8, R15 ;  /* 0x000000000f0872ca */ /* 0x000fe200000e0000 */
[----:B------:R-:W-:Y:S01]  /*14fa0*/  UIADD3.X UR23, URZ, UR21, URZ, UP1, !UPT ;  /* 0x000000153f177290 */ /* 0x000fe20008ffe43f */
[----:B------:R-:W-:Y:S01]  /*14fb0*/  R2UR UR9, R20 ;  /* 0x00000000140972ca */ /* 0x000fe200000e0000 */
[----:B------:R-:W-:Y:S01]  /*14fc0*/  UMOV UR7, 0x10000000 ;  /* 0x1000000000077882 */ /* 0x000fe20000000000 */
[----:B------:R-:W-:-:S02]  /*14fd0*/  R2UR UR11, R14 ;  /* 0x000000000e0b72ca */ /* 0x000fc400000e0000 */
[----:B------:R-:W-:Y:S02]  /*14fe0*/  R2UR UR10, R19 ;  /* 0x00000000130a72ca */ /* 0x000fe400000e0000 */
[----:B------:R-:W-:Y:S02]  /*14ff0*/  R2UR UR12, R3 ;  /* 0x00000000030c72ca */ /* 0x000fe400000e0000 */
[----:B------:R-:W-:Y:S01]  /*15000*/  IADD3 R4, R4, -0x1, RZ ;  /* 0xffffffff04047810 */ /* 0x000fe20007ffe0ff */
[----:B------:R-:W-:Y:S01]  /*15010*/  UIADD3 UR13, UR5, 0x8400, URZ ;  /* 0x00008400050d7890 */ /* 0x000fe2000fffe03f */
[----:B------:R-:W-:Y:S01]  /*15020*/  R2UR UR18, R9 ;  /* 0x00000000091272ca */ /* 0x000fe200000e0000 */
[----:B------:R-:W-:Y:S01]  /*15030*/  UIADD3.X UR5, URZ, UR21, URZ, UP0, !UPT ;  /* 0x000000153f057290 */ /* 0x000fe200087fe43f */
[----:B------:R-:W-:Y:S01]  /*15040*/  ISETP.GT.AND P3, PT, R4, 0x1, PT ;  /* 0x000000010400780c */ /* 0x000fe20003f64270 */
[----:B------:R-:W-:Y:S01]  /*15050*/  UIADD3 UR14, UR8, 0x28400, URZ ;  /* 0x00028400080e7890 */ /* 0x000fe2000fffe03f */
[----:B------:R-:W-:-:S02]  /*15060*/  IADD3 R6, R6, 0x1, RZ ;  /* 0x0000000106067810 */ /* 0x000fc40007ffe0ff */
[----:B------:R-:W-:Y:S01]  /*15070*/  UMOV UR8, UR13 ;  /* 0x0000000d00087c82 */ /* 0x000fe20008000000 */
[----:B------:R-:W-:Y:S02]  /*15080*/  IADD3 R19, R19, 0x40, RZ ;  /* 0x0000004013137810 */ /* 0x000fe40007ffe0ff */
[C---:B------:R-:W-:Y:S01]  /*15090*/  ISETP.NE.AND P1, PT, R6.reuse, 0x4, PT ;  /* 0x000000040600780c */ /* 0x040fe20003f25270 */
[----:B------:R1:W-:Y:S03]  /*150a0*/  UTMALDG.3D [UR8], [UR4], desc[UR6] ;  /* 0x00000608040075b4 */ /* 0x0003e60008011000 */
[----:B------:R-:W-:Y:S02]  /*150b0*/  SEL R8, RZ, 0x1, P1 ;  /* 0x00000001ff087807 */ /* 0x000fe40000800000 */
[----:B------:R-:W-:Y:S02]  /*150c0*/  SEL R6, R6, RZ, P1 ;  /* 0x000000ff06067207 */ /* 0x000fe40000800000 */
[----:B------:R-:W-:Y:S01]  /*150d0*/  LOP3.LUT R5, R5, R8, RZ, 0x3c, !PT ;  /* 0x0000000805057212 */ /* 0x000fe200078e3cff */
[----:B-1----:R-:W-:Y:S01]  /*150e0*/  UMOV UR8, UR14 ;  /* 0x0000000e00087c82 */ /* 0x002fe20008000000 */
[----:B------:R-:W-:-:S02]  /*150f0*/  UMOV UR11, UR18 ;  /* 0x00000012000b7c82 */ /* 0x000fc40008000000 */
[----:B------:R1:W-:Y:S02]  /*15100*/  UTMALDG.3D [UR8], [UR22], desc[UR6] ;  /* 0x00000608160075b4 */ /* 0x0003e40008011000 */
[----:B-1----:R-:W-:Y:S05]  /*15110*/  @P3 BRA `(.L_x_599) ;  /* 0xfffffffc00483947 */ /* 0x002fea000383ffff */
.L_x_595:
[----:B------:R-:W-:Y:S05]  /*15120*/  BSYNC B1 ;  /* 0x0000000000017941 */ /* 0x000fea0003800000 */
.L_x_594:
[----:B------:R-:W-:Y:S01]  /*15130*/  LOP3.LUT P3, RZ, R12, 0xff, RZ, 0xc0, !PT ;  /* 0x000000ff0cff7812 */ /* 0x000fe2000786c0ff */
[----:B------:R-:W-:Y:S01]  /*15140*/  ULDC.64 UR4, c[0x0][0x8f8] ;  /* 0x00023e0000047ab9 */ /* 0x000fe20000000a00 */
[----:B------:R-:W-:Y:S01]  /*15150*/  IADD3 R0, R11, R0, RZ ;  /* 0x000000000b007210 */ /* 0x000fe20007ffe0ff */
[----:B------:R-:W-:Y:S01]  /*15160*/  BSSY B1, `(.L_x_600) ;  /* 0x000006e000017945 */ /* 0x000fe20003800000 */
[----:B------:R-:W-:Y:S02]  /*15170*/  IADD3 R2, P4, R2, UR40, RZ ;  /* 0x0000002802027c10 */ /* 0x000fe4000ff9e0ff */
[----:B------:R-:W-:Y:S02]  /*15180*/  SHF.R.U32.HI R3, RZ, 0x2, R0 ;  /* 0x00000002ff037819 */ /* 0x000fe40000011600 */
[----:B------:R-:W-:Y:S02]  /*15190*/  ISETP.GT.U32.AND P1, PT, R0, 0x3, PT ;  /* 0x000000030000780c */ /* 0x000fe40003f24070 */
[----:B------:R-:W-:-:S02]  /*151a0*/  LOP3.LUT R3, R3, 0x1, RZ, 0xc0, !PT ;  /* 0x0000000103037812 */ /* 0x000fc400078ec0ff */
[----:B------:R-:W-:Y:S01]  /*151b0*/  ISETP.LT.U32.AND P1, PT, R11, 0x4, P1 ;  /* 0x000000040b00780c */ /* 0x000fe20000f21070 */
[----:B------:R-:W1:Y:S01]  /*151c0*/  @P3 S2R R5, SR_CgaCtaId ;  /* 0x0000000000053919 */ /* 0x000e620000008800 */
[----:B------:R-:W-:Y:S02]  /*151d0*/  @P3 MOV R4, 0x400 ;  /* 0x0000040000043802 */ /* 0x000fe40000000f00 */
[----:B------:R-:W-:Y:S02]  /*151e0*/  IADD3.X R16, R16, UR38, RZ, P4, !PT ;  /* 0x0000002610107c10 */ /* 0x000fe4000a7fe4ff */
[----:B------:R-:W-:Y:S02]  /*151f0*/  ISETP.GE.U32.AND P4, PT, R2, UR4, PT ;  /* 0x0000000402007c0c */ /* 0x000fe4000bf86070 */
[----:B------:R-:W-:Y:S02]  /*15200*/  MOV R7, 0xffffffff ;  /* 0xffffffff00077802 */ /* 0x000fe40000000f00 */
[----:B------:R-:W-:-:S02]  /*15210*/  MOV R6, 0xffffffff ;  /* 0xffffffff00067802 */ /* 0x000fc40000000f00 */
[----:B------:R-:W-:Y:S02]  /*15220*/  LOP3.LUT R0, R0, 0x3, RZ, 0xc0, !PT ;  /* 0x0000000300007812 */ /* 0x000fe400078ec0ff */
[----:B------:R-:W-:Y:S02]  /*15230*/  PRMT R12, RZ, 0x7610, R12 ;  /* 0x00007610ff0c7816 */ /* 0x000fe4000000000c */
[----:B-1----:R-:W-:-:S04]  /*15240*/  @P3 LEA R4, R5, R4, 0x18 ;  /* 0x0000000405043211 */ /* 0x002fc800078ec0ff */
[----:B------:R1:W-:Y:S01]  /*15250*/  @P3 SYNCS.ARRIVE.TRANS64.A1T0 RZ, [R4+URZ+0x88], RZ ;  /* 0x000088ff04ff39a7 */ /* 0x0003e2000810003f */
[----:B------:R-:W-:Y:S02]  /*15260*/  ISETP.NE.U32.AND P3, PT, R3, 0x1, PT ;  /* 0x000000010300780c */ /* 0x000fe40003f65070 */
[----:B------:R-:W-:Y:S02]  /*15270*/  SEL R3, RZ, 0x1, !P1 ;  /* 0x00000001ff037807 */ /* 0x000fe40004800000 */
[----:B------:R-:W-:Y:S02]  /*15280*/  ISETP.GE.U32.AND.EX P1, PT, R16, UR5, PT, P4 ;  /* 0x0000000510007c0c */ /* 0x000fe4000bf26140 */
[----:B------:R-:W-:-:S04]  /*15290*/  ISETP.GT.U32.AND P3, PT, R11, 0x3, !P3 ;  /* 0x000000030b00780c */ /* 0x000fc80005f64070 */
[----:B-1----:R-:W-:-:S04]  /*152a0*/  SEL R4, RZ, 0x1, !P3 ;  /* 0x00000001ff047807 */ /* 0x002fc80005800000 */
[----:B------:R-:W-:Y:S02]  /*152b0*/  LOP3.LUT R10, R4, R10, R3, 0x96, !PT ;  /* 0x0000000a040a7212 */ /* 0x000fe400078e9603 */
[----:B------:R-:W-:Y:S02]  /*152c0*/  MOV R3, 0xffffffff ;  /* 0xffffffff00037802 */ /* 0x000fe40000000f00 */
[----:B------:R-:W-:Y:S01]  /*152d0*/  PRMT R4, RZ, 0x7610, R4 ;  /* 0x00007610ff047816 */ /* 0x000fe20000000004 */
[----:B------:R-:W-:Y:S06]  /*152e0*/  @P1 BRA `(.L_x_601) ;  /* 0x0000000400541947 */ /* 0x000fec0003800000 */
[----:B------:R-:W-:Y:S01]  /*152f0*/  ULDC.64 UR4, c[0x0][0x8d0] ;  /* 0x0002340000047ab9 */ /* 0x000fe20000000a00 */
[----:B------:R-:W1:Y:S01]  /*15300*/  S2R R15, SR_CTAID.X ;  /* 0x00000000000f7919 */ /* 0x000e620000002500 */
[----:B------:R-:W-:Y:S01]  /*15310*/  ISETP.NE.U32.AND P1, PT, RZ, UR4, PT ;  /* 0x00000004ff007c0c */ /* 0x000fe2000bf25070 */
[----:B------:R-:W-:Y:S01]  /*15320*/  ULDC UR7, c[0x0][0x8d8] ;  /* 0x0002360000077ab9 */ /* 0x000fe20000000800 */
[----:B------:R-:W-:Y:S01]  /*15330*/  MOV R4, R2 ;  /* 0x0000000200047202 */ /* 0x000fe20000000f00 */
[----:B------:R-:W2:Y:S01]  /*15340*/  S2R R14, SR_CTAID.Y ;  /* 0x00000000000e7919 */ /* 0x000ea20000002600 */
[----:B------:R-:W-:Y:S02]  /*15350*/  ISETP.NE.AND.EX P1, PT, RZ, UR5, PT, P1 ;  /* 0x00000005ff007c0c */ /* 0x000fe4000bf25310 */
[----:B------:R-:W-:-:S11]  /*15360*/  MOV R5, R16 ;  /* 0x0000001000057202 */ /* 0x000fd60000000f00 */
[----:B------:R-:W-:Y:S05]  /*15370*/  @!P1 BRA `(.L_x_602) ;  /* 0x0000000000289947 */ /* 0x000fea0003800000 */
[----:B------:R-:W-:Y:S02]  /*15380*/  ULDC UR6, c[0x0][0x8dc] ;  /* 0x0002370000067ab9 */ /* 0x000fe40000000800 */
[----:B------:R-:W-:-:S04]  /*15390*/  IADD3 R9, P1, R2, UR6, RZ ;  /* 0x0000000602097c10 */ /* 0x000fc8000ff3e0ff */
[----:B------:R-:W-:-:S05]  /*153a0*/  IADD3.X R3, RZ, R16, RZ, P1, !PT ;  /* 0x00000010ff037210 */ /* 0x000fca0000ffe4ff */
[----:B------:R-:W-:-:S04]  /*153b0*/  IMAD.WIDE.U32 R6, R3, UR4, RZ ;  /* 0x0000000403067c25 */ /* 0x000fc8000f8e00ff */
[----:B------:R-:W-:-:S04]  /*153c0*/  IMAD.WIDE.U32 R6, P1, R9, UR5, R6 ;  /* 0x0000000509067c25 */ /* 0x000fc8000f820006 */
[----:B------:R-:W-:Y:S01]  /*153d0*/  IMAD.WIDE.U32 R8, R9, UR4, RZ ;  /* 0x0000000409087c25 */ /* 0x000fe2000f8e00ff */
[----:B------:R-:W-:Y:S02]  /*153e0*/  IADD3.X R5, RZ, RZ, RZ, P1, !PT ;  /* 0x000000ffff057210 */ /* 0x000fe40000ffe4ff */
[----:B------:R-:W-:Y:S02]  /*153f0*/  MOV R4, R7 ;  /* 0x0000000700047202 */ /* 0x000fe40000000f00 */
[----:B------:R-:W-:-:S05]  /*15400*/  IADD3 RZ, P1, R9, R6, RZ ;  /* 0x0000000609ff7210 */ /* 0x000fca0007f3e0ff */
[----:B------:R-:W-:-:S08]  /*15410*/  IMAD.WIDE.U32.X R4, R3, UR5, R4, P1 ;  /* 0x0000000503047c25 */ /* 0x000fd000088e0404 */
.L_x_602:
[--C-:B------:R-:W-:Y:S01]  /*15420*/  SHF.R.U64 R8, R4, UR7, R5.reuse ;  /* 0x0000000704087c19 */ /* 0x100fe20008001205 */
[----:B------:R-:W-:Y:S01]  /*15430*/  ULDC.64 UR4, c[0x0][0x8c8] ;  /* 0x0002320000047ab9 */ /* 0x000fe20000000a00 */
[----:B------:R-:W-:Y:S01]  /*15440*/  SHF.R.U32.HI R3, RZ, UR7, R5 ;  /* 0x00000007ff037c19 */ /* 0x000fe20008011605 */
[----:B------:R-:W-:Y:S01]  /*15450*/  ULDC.64 UR8, c[0x0][0x8e8] ;  /* 0x00023a0000087ab9 */ /* 0x000fe20000000a00 */
[----:B------:R-:W-:Y:S01]  /*15460*/  IADD3 R7, P1, RZ, -R8, RZ ;  /* 0x80000008ff077210 */ /* 0x000fe20007f3e0ff */
[----:B------:R-:W3:Y:S01]  /*15470*/  LDC R19, c[0x0][0x148] ;  /* 0x00005200ff137b82 */ /* 0x000ee20000000800 */
[----:B-1----:R-:W-:Y:S01]  /*15480*/  I2FP.F32.U32 R9, R15 ;  /* 0x0000000f00097245 */ /* 0x002fe20000201000 */
[----:B------:R-:W-:Y:S01]  /*15490*/  ULDC UR6, c[0x0][0x8b0] ;  /* 0x00022c0000067ab9 */ /* 0x000fe20000000800 */
[----:B------:R-:W-:Y:S02]  /*154a0*/  IADD3.X R3, RZ, ~R3, RZ, P1, !PT ;  /* 0x80000003ff037210 */ /* 0x000fe40000ffe4ff */
[----:B------:R-:W-:-:S03]  /*154b0*/  ISETP.NE.U32.AND P1, PT, RZ, UR8, PT ;  /* 0x00000008ff007c0c */ /* 0x000fc6000bf25070 */
[----:B------:R-:W-:Y:S01]  /*154c0*/  IMAD R6, R3, UR4, RZ ;  /* 0x0000000403067c24 */ /* 0x000fe2000f8e02ff */
[----:B------:R-:W-:Y:S02]  /*154d0*/  MOV R3, R16 ;  /* 0x0000001000037202 */ /* 0x000fe40000000f00 */
[----:B------:R-:W-:Y:S01]  /*154e0*/  ISETP.NE.AND.EX P1, PT, RZ, UR9, PT, P1 ;  /* 0x00000009ff007c0c */ /* 0x000fe2000bf25310 */
[----:B------:R-:W-:Y:S01]  /*154f0*/  IMAD.WIDE.U32 R4, R7, UR4, R2 ;  /* 0x0000000407047c25 */ /* 0x000fe2000f8e0002 */
[----:B------:R-:W-:-:S03]  /*15500*/  ULDC UR4, c[0x0][0x150] ;  /* 0x0000540000047ab9 */ /* 0x000fc60000000800 */
[----:B------:R-:W-:Y:S01]  /*15510*/  FMUL R9, R9, UR4 ;  /* 0x0000000409097c20 */ /* 0x000fe20008400000 */
[----:B------:R-:W-:Y:S01]  /*15520*/  IMAD R3, R7, UR5, R6 ;  /* 0x0000000507037c24 */ /* 0x000fe2000f8e0206 */
[----:B------:R-:W-:Y:S01]  /*15530*/  ULDC UR4, c[0x0][0x8c0] ;  /* 0x0002300000047ab9 */ /* 0x000fe20000000800 */
[----:B------:R-:W1:Y:S01]  /*15540*/  LDC R6, c[0x0][0x144] ;  /* 0x00005100ff067b82 */ /* 0x000e620000000800 */
[----:B------:R-:W-:Y:S02]  /*15550*/  ULDC UR5, c[0x0][0x154] ;  /* 0x0000550000057ab9 */ /* 0x000fe40000000800 */
[----:B------:R-:W-:Y:S01]  /*15560*/  IADD3 R5, R5, R3, RZ ;  /* 0x0000000305057210 */ /* 0x000fe20007ffe0ff */
[----:B------:R-:W4:Y:S03]  /*15570*/  F2I.U32.TRUNC.NTZ R9, R9 ;  /* 0x0000000900097305 */ /* 0x000f26000020f000 */
[----:B------:R-:W-:-:S02]  /*15580*/  SHF.R.U64 R3, R4, UR4, R5 ;  /* 0x0000000404037c19 */ /* 0x000fc40008001205 */
[----:B--2---:R-:W-:-:S05]  /*15590*/  I2FP.F32.U32 R4, R14 ;  /* 0x0000000e00047245 */ /* 0x004fca0000201000 */
[----:B------:R-:W-:Y:S01]  /*155a0*/  FMUL R21, R4, UR5 ;  /* 0x0000000504157c20 */ /* 0x000fe20008400000 */
[----:B------:R-:W-:Y:S01]  /*155b0*/  SHF.R.U32.HI R4, RZ, UR4, R5 ;  /* 0x00000004ff047c19 */ /* 0x000fe20008011605 */
[----:B------:R-:W-:-:S03]  /*155c0*/  ULDC UR4, c[0x0][0x900] ;  /* 0x0002400000047ab9 */ /* 0x000fc60000000800 */
[--C-:B------:R-:W-:Y:S01]  /*155d0*/  SHF.R.U64 R20, R3, UR6, R4.reuse ;  /* 0x0000000603147c19 */ /* 0x100fe20008001204 */
[----:B------:R-:W2:Y:S01]  /*155e0*/  F2I.U32.TRUNC.NTZ R21, R21 ;  /* 0x0000001500157305 */ /* 0x000ea2000020f000 */
[----:B------:R-:W-:Y:S02]  /*155f0*/  SHF.R.U32.HI R5, RZ, UR6, R4 ;  /* 0x00000006ff057c19 */ /* 0x000fe40008011604 */
[----:B----4-:R-:W-:Y:S02]  /*15600*/  IADD3 R4, -R9, RZ, RZ ;  /* 0x000000ff09047210 */ /* 0x010fe40007ffe1ff */
[--C-:B------:R-:W-:Y:S02]  /*15610*/  SHF.R.U64 R9, R20, UR4, R5.reuse ;  /* 0x0000000414097c19 */ /* 0x100fe40008001205 */
[----:B------:R-:W-:Y:S01]  /*15620*/  SHF.R.U32.HI R23, RZ, UR4, R5 ;  /* 0x00000004ff177c19 */ /* 0x000fe20008011605 */
[----:B-1----:R-:W-:Y:S01]  /*15630*/  IMAD R15, R6, R4, R15 ;  /* 0x00000004060f7224 */ /* 0x002fe200078e020f */
[----:B------:R-:W-:-:S02]  /*15640*/  MOV R4, R9 ;  /* 0x0000000900047202 */ /* 0x000fc40000000f00 */
[----:B------:R-:W-:Y:S01]  /*15650*/  MOV R5, R23 ;  /* 0x0000001700057202 */ /* 0x000fe20000000f00 */
[----:B--23--:R-:W-:Y:S06]  /*15660*/  @!P1 BRA `(.L_x_603) ;  /* 0x0000000000289947 */ /* 0x00cfec0003800000 */
[----:B------:R-:W-:Y:S02]  /*15670*/  ULDC UR4, c[0x0][0x8f4] ;  /* 0x00023d0000047ab9 */ /* 0x000fe40000000800 */
[----:B------:R-:W-:-:S04]  /*15680*/  IADD3 R5, P1, R9, UR4, RZ ;  /* 0x0000000409057c10 */ /* 0x000fc8000ff3e0ff */
[----:B------:R-:W-:-:S05]  /*15690*/  IADD3.X R23, RZ, R23, RZ, P1, !PT ;  /* 0x00000017ff177210 */ /* 0x000fca0000ffe4ff */
[----:B------:R-:W-:-:S04]  /*156a0*/  IMAD.WIDE.U32 R6, R23, UR8, RZ ;  /* 0x0000000817067c25 */ /* 0x000fc8000f8e00ff */
[----:B------:R-:W-:-:S04]  /*156b0*/  IMAD.WIDE.U32 R6, P1, R5, UR9, R6 ;  /* 0x0000000905067c25 */ /* 0x000fc8000f820006 */
[----:B------:R-:W-:Y:S01]  /*156c0*/  IMAD.WIDE.U32 R4, R5, UR8, RZ ;  /* 0x0000000805047c25 */ /* 0x000fe2000f8e00ff */
[----:B------:R-:W-:-:S04]  /*156d0*/  MOV R4, R7 ;  /* 0x0000000700047202 */ /* 0x000fc80000000f00 */
[----:B------:R-:W-:Y:S02]  /*156e0*/  IADD3 RZ, P3, R5, R6, RZ ;  /* 0x0000000605ff7210 */ /* 0x000fe40007f7e0ff */
[----:B------:R-:W-:-:S03]  /*156f0*/  IADD3.X R5, RZ, RZ, RZ, P1, !PT ;  /* 0x000000ffff057210 */ /* 0x000fc60000ffe4ff */
[----:B------:R-:W-:-:S08]  /*15700*/  IMAD.WIDE.U32.X R4, R23, UR9, R4, P3 ;  /* 0x0000000917047c25 */ /* 0x000fd000098e0404 */
.L_x_603:
[----:B------:R-:W-:Y:S01]  /*15710*/  ISETP.NE.AND P1, PT, R22, 0x1, PT ;  /* 0x000000011600780c */ /* 0x000fe20003f25270 */
[----:B------:R-:W-:Y:S01]  /*15720*/  ULDC UR4, c[0x0][0x8f0] ;  /* 0x00023c0000047ab9 */ /* 0x000fe20000000800 */
[----:B------:R-:W-:Y:S01]  /*15730*/  IADD3 R21, -R21, RZ, RZ ;  /* 0x000000ff15157210 */ /* 0x000fe20007ffe1ff */
[----:B------:R-:W-:Y:S01]  /*15740*/  ULDC UR5, c[0x0][0x8b8] ;  /* 0x00022e0000057ab9 */ /* 0x000fe20000000800 */
[----:B------:R-:W-:Y:S01]  /*15750*/  SHF.R.U64 R5, R4, UR4, R5 ;  /* 0x0000000404057c19 */ /* 0x000fe20008001205 */
[----:B------:R-:W-:Y:S01]  /*15760*/  ULDC UR4, c[0x0][0x8e0] ;  /* 0x0002380000047ab9 */ /* 0x000fe20000000800 */
[----:B------:R-:W-:Y:S02]  /*15770*/  LOP3.LUT R20, R20, UR16, RZ, 0xc0, !PT ;  /* 0x0000001014147c12 */ /* 0x000fe4000f8ec0ff */
[----:B------:R-:W-:-:S03]  /*15780*/  IADD3 R4, -R5, RZ, RZ ;  /* 0x000000ff05047210 */ /* 0x000fc60007ffe1ff */
[----:B------:R-:W-:Y:S02]  /*15790*/  IMAD R20, R5, UR17, R20 ;  /* 0x0000001105147c24 */ /* 0x000fe4000f8e0214 */
[----:B------:R-:W-:Y:S01]  /*157a0*/  @P1 IMAD R15, R19, R21, R14 ;  /* 0x00000015130f1224 */ /* 0x000fe200078e020e */
[----:B------:R-:W-:Y:S01]  /*157b0*/  LOP3.LUT R14, R3, UR15, RZ, 0xc0, !PT ;  /* 0x0000000f030e7c12 */ /* 0x000fe2000f8ec0ff */
[----:B------:R-:W-:Y:S01]  /*157c0*/  IMAD R9, R4, UR4, R9 ;  /* 0x0000000404097c24 */ /* 0x000fe2000f8e0209 */
[----:B------:R-:W-:Y:S01]  /*157d0*/  ULDC UR4, c[0x0][0x8a8] ;  /* 0x00022a0000047ab9 */ /* 0x000fe20000000800 */
[----:B------:R-:W-:Y:S01]  /*157e0*/  IMAD R15, R20, UR5, R15 ;  /* 0x00000005140f7c24 */ /* 0x000fe2000f8e020f */
[----:B------:R-:W-:Y:S01]  /*157f0*/  MOV R4, 0x1 ;  /* 0x0000000100047802 */ /* 0x000fe20000000f00 */
[----:B------:R-:W-:Y:S01]  /*15800*/  IMAD R14, R9, UR4, R14 ;  /* 0x00000004090e7c24 */ /* 0x000fe2000f8e020e */
[----:B------:R-:W-:-:S04]  /*15810*/  MOV R3, R8 ;  /* 0x0000000800037202 */ /* 0x000fc80000000f00 */
[----:B------:R-:W-:Y:S02]  /*15820*/  SEL R6, R14, R15, !P1 ;  /* 0x0000000f0e067207 */ /* 0x000fe40004800000 */
[----:B------:R-:W-:-:S07]  /*15830*/  SEL R7, R15, R14, !P1 ;  /* 0x0000000e0f077207 */ /* 0x000fce0004800000 */
.L_x_601:
[----:B------:R-:W-:Y:S05]  /*15840*/  BSYNC B1 ;  /* 0x0000000000017941 */ /* 0x000fea0003800000 */
.L_x_600:
[----:B------:R-:W-:-:S13]  /*15850*/  LOP3.LUT P1, RZ, R4, 0xff, RZ, 0xc0, !PT ;  /* 0x000000ff04ff7812 */ /* 0x000fda000782c0ff */
[----:B------:R-:W-:Y:S05]  /*15860*/  @P1 BRA `(.L_x_604) ;  /* 0xfffffff400401947 */ /* 0x000fea000383ffff */
[----:B------:R-:W-:Y:S05]  /*15870*/  BSYNC B0 ;  /* 0x0000000000007941 */ /* 0x000fea0003800000 */
.L_x_592:
[----:B------:R-:W-:-:S03]  /*15880*/  UMOV UR4, 0xffffffff ;  /* 0xffffffff00047882 */ /* 0x000fc60000000000 */
[----:B------:R-:W-:Y:S05]  /*15890*/  BRA.DIV UR4, `(.L_x_605) ;  /* 0x0000000a04cc7947 */ /* 0x000fea000b800000 */
[----:B------:R-:W-:-:S13]  /*158a0*/  ELECT P6, URZ, PT ;  /* 0x00000000003f782f */ /* 0x000fda00038c0000 */
.L_x_636:
[----:B------:R-:W-:Y:S05]  /*158b0*/  @!P6 BRA `(.L_x_10) ;  /* 0x0000000000a4e947 */ /* 0x000fea0003800000 */
[----:B------:R-:W-:-:S04]  /*158c0*/  LOP3.LUT R17, R17, 0x2, RZ, 0xfc, !PT ;  /* 0x0000000211117812 */ /* 0x000fc800078efcff */
[----:B------:R-:W-:-:S13]  /*158d0*/  ISETP.NE.AND P0, PT, R17, 0x3, PT ;  /* 0x000000031100780c */ /* 0x000fda0003f05270 */
[----:B------:R-:W-:Y:S05]  /*158e0*/  @!P0 BRA `(.L_x_606) ;  /* 0x0000000000048947 */ /* 0x000fea0003800000 */
[----:B------:R-:W-:Y:S01]  /*158f0*/  BPT.TRAP 0x1 ;  /* 0x000000040000795c */ /* 0x000fe20000300000 */
.L_x_606:
[----:B------:R-:W1:Y:S01]  /*15900*/  S2R R3, SR_CgaCtaId ;  /* 0x0000000000037919 */ /* 0x000e620000008800 */
[----:B------:R-:W-:-:S04]  /*15910*/  MOV R2, 0x400 ;  /* 0x0000040000027802 */ /* 0x000fc80000000f00 */
[----:B-1----:R-:W-:Y:S02]  /*15920*/  LEA R3, R3, R2, 0x18 ;  /* 0x0000000203037211 */ /* 0x002fe400078ec0ff */
[----:B------:R-:W-:Y:S02]  /*15930*/  SHF.L.U32 R2, R10, 0x1f, RZ ;  /* 0x0000001f0a027819 */ /* 0x000fe400000006ff */
[----:B------:R-:W-:-:S04]  /*15940*/  IADD3 R3, R3, 0x20, RZ ;  /* 0x0000002003037810 */ /* 0x000fc80007ffe0ff */
[C---:B------:R-:W-:Y:S02]  /*15950*/  LEA R7, R0.reuse, R3, 0x3 ;  /* 0x0000000300077211 */ /* 0x040fe400078e18ff */
[----:B------:R-:W-:Y:S02]  /*15960*/  IADD3 R0, R0, 0x1, RZ ;  /* 0x0000000100007810 */ /* 0x000fe40007ffe0ff */
[----:B------:R-:W1:Y:S02]  /*15970*/  SYNCS.PHASECHK.TRANS64.TRYWAIT P0, [R7+URZ], R2 ;  /* 0x00000002070075a7 */ /* 0x000e64000800017f */
[----:B------:R-:W-:-:S04]  /*15980*/  ISETP.NE.AND P1, PT, R0, 0x4, PT ;  /* 0x000000040000780c */ /* 0x000fc80003f25270 */
[----:B------:R-:W-:Y:S02]  /*15990*/  SEL R5, RZ, 0x1, P1 ;  /* 0x00000001ff057807 */ /* 0x000fe40000800000 */
[----:B------:R-:W-:Y:S02]  /*159a0*/  SEL R0, R0, RZ, P1 ;  /* 0x000000ff00007207 */ /* 0x000fe40000800000 */
[----:B------:R-:W-:Y:S02]  /*159b0*/  LOP3.LUT R5, R10, R5, RZ, 0x3c, !PT ;  /* 0x000000050a057212 */ /* 0x000fe400078e3cff */
[----:B------:R-:W-:Y:S02]  /*159c0*/  LEA R9, R0, R3, 0x3 ;  /* 0x0000000300097211 */ /* 0x000fe400078e18ff */
[----:B------:R-:W-:Y:S01]  /*159d0*/  SHF.L.U32 R4, R5, 0x1f, RZ ;  /* 0x0000001f05047819 */ /* 0x000fe200000006ff */
[----:B-1----:R-:W-:Y:S06]  /*159e0*/  @!P0 BRA `(.L_x_607) ;  /* 0x0000000800988947 */ /* 0x002fec0003800000 */
.L_x_637:
[----:B------:R-:W2:Y:S01]  /*159f0*/  SYNCS.PHASECHK.TRANS64.TRYWAIT P0, [R9+URZ], R4 ;  /* 0x00000004090075a7 */ /* 0x000ea2000800017f */
[----:B------:R-:W-:-:S04]  /*15a00*/  IADD3 R0, R0, 0x1, RZ ;  /* 0x0000000100007810 */ /* 0x000fc80007ffe0ff */
[----:B------:R-:W-:-:S04]  /*15a10*/  ISETP.NE.AND P1, PT, R0, 0x4, PT ;  /* 0x000000040000780c */ /* 0x000fc80003f25270 */
[----:B-1----:R-:W-:Y:S02]  /*15a20*/  SEL R2, RZ, 0x1, P1 ;  /* 0x00000001ff027807 */ /* 0x002fe40000800000 */
[----:B------:R-:W-:Y:S02]  /*15a30*/  SEL R0, R0, RZ, P1 ;  /* 0x000000ff00007207 */ /* 0x000fe40000800000 */
[----:B------:R-:W-:Y:S02]  /*15a40*/  LOP3.LUT R7, R5, R2, RZ, 0x3c, !PT ;  /* 0x0000000205077212 */ /* 0x000fe400078e3cff */
[----:B------:R-:W-:Y:S02]  /*15a50*/  LEA R6, R0, R3, 0x3 ;  /* 0x0000000300067211 */ /* 0x000fe400078e18ff */
[----:B------:R-:W-:Y:S01]  /*15a60*/  SHF.L.U32 R5, R7, 0x1f, RZ ;  /* 0x0000001f07057819 */ /* 0x000fe200000006ff */
[----:B--2---:R-:W-:Y:S06]  /*15a70*/  @!P0 BRA `(.L_x_608) ;  /* 0x0000000800888947 */ /* 0x004fec0003800000 */
.L_x_638:
[----:B------:R-:W2:Y:S01]  /*15a80*/  SYNCS.PHASECHK.TRANS64.TRYWAIT P0, [R6+URZ], R5 ;  /* 0x00000005060075a7 */ /* 0x000ea2000800017f */
[----:B------:R-:W-:-:S04]  /*15a90*/  IADD3 R0, R0, 0x1, RZ ;  /* 0x0000000100007810 */ /* 0x000fc80007ffe0ff */
[----:B------:R-:W-:-:S04]  /*15aa0*/  ISETP.NE.AND P1, PT, R0, 0x4, PT ;  /* 0x000000040000780c */ /* 0x000fc80003f25270 */
[----:B------:R-:W-:Y:S02]  /*15ab0*/  SEL R2, RZ, 0x1, P1 ;  /* 0x00000001ff027807 */ /* 0x000fe40000800000 */
[----:B------:R-:W-:Y:S02]  /*15ac0*/  SEL R0, R0, RZ, P1 ;  /* 0x000000ff00007207 */ /* 0x000fe40000800000 */
[----:B------:R-:W-:Y:S01]  /*15ad0*/  LOP3.LUT R2, R7, R2, RZ, 0x3c, !PT ;  /* 0x0000000207027212 */ /* 0x000fe200078e3cff */
[----:B--2---:R-:W-:Y:S06]  /*15ae0*/  @!P0 BRA `(.L_x_609) ;  /* 0x0000000800808947 */ /* 0x004fec0003800000 */
.L_x_639:
[----:B------:R-:W-:Y:S02]  /*15af0*/  LEA R3, R0, R3, 0x3 ;  /* 0x0000000300037211 */ /* 0x000fe400078e18ff */
[----:B------:R-:W-:-:S07]  /*15b00*/  SHF.L.U32 R0, R2, 0x1f, RZ ;  /* 0x0000001f02007819 */ /* 0x000fce00000006ff */
.L_x_610:
[----:B---3--:R3:W4:Y:S02]  /*15b10*/  SYNCS.PHASECHK.TRANS64.TRYWAIT P0, [R3+URZ], R0 ;  /* 0x00000000030075a7 */ /* 0x008724000800017f */
[----:B----4-:R-:W-:Y:S05]  /*15b20*/  @!P0 NANOSLEEP.SYNCS 0x989680 ;  /* 0x009896800000895d */ /* 0x010fea0003900000 */
[----:B------:R-:W4:Y:S02]  /*15b30*/  @!P0 SYNCS.PHASECHK.TRANS64 P0, [R3+URZ], R0 ;  /* 0x00000000030085a7 */ /* 0x000f24000800007f */
[----:B----4-:R-:W-:Y:S05]  /*15b40*/  @!P0 BRA `(.L_x_610) ;  /* 0xfffffffc00f08947 */ /* 0x010fea000383ffff */
.L_x_10:
[----:B------:R-:W-:Y:S05]  /*15b50*/  BSYNC B6 ;  /* 0x0000000000067941 */ /* 0x000fea0003800000 */
.L_x_8:
[----:B------:R-:W-:Y:S05]  /*15b60*/  EXIT ;  /* 0x000000000000794d */ /* 0x000fea0003800000 */
.L_x_23:
[----:B---3--:R3:W4:Y:S02]  /*15b70*/  SYNCS.PHASECHK.TRANS64.TRYWAIT P1, [R3+URZ], R0 ;  /* 0x00000000030075a7 */ /* 0x008724000802017f */
[----:B----4-:R-:W-:Y:S05]  /*15b80*/  @!P1 NANOSLEEP.SYNCS 0x989680 ;  /* 0x009896800000995d */ /* 0x010fea0003900000 */
[----:B------:R-:W4:Y:S02]  /*15b90*/  @!P1 SYNCS.PHASECHK.TRANS64 P1, [R3+URZ], R0 ;  /* 0x00000000030095a7 */ /* 0x000f24000802007f */
[----:B----4-:R-:W-:Y:S05]  /*15ba0*/  @!P1 BRA `(.L_x_23) ;  /* 0xfffffffc00f09947 */ /* 0x010fea000383ffff */
[----:B------:R-:W-:Y:S05]  /*15bb0*/  BRA `(.L_x_22) ;  /* 0xfffffeb800e07947 */ /* 0x000fea000383ffff */
.L_x_28:
[----:B--2---:R-:W-:-:S04]  /*15bc0*/  MOV R4, UR8 ;  /* 0x0000000800047c02 */ /* 0x004fc80008000f00 */
[----:B------:R2:W3:Y:S03]  /*15bd0*/  SYNCS.PHASECHK.TRANS64.TRYWAIT P1, [R4+URZ], R3 ;  /* 0x00000003040075a7 */ /* 0x0004e6000802017f */
[----:B---3--:R-:W-:Y:S05]  /*15be0*/  @!P1 NANOSLEEP.SYNCS 0x989680 ;  /* 0x009896800000995d */ /* 0x008fea0003900000 */
[----:B------:R-:W3:Y:S02]  /*15bf0*/  @!P1 SYNCS.PHASECHK.TRANS64 P1, [R4+URZ], R3 ;  /* 0x00000003040095a7 */ /* 0x000ee4000802007f */
[----:B---3--:R-:W-:Y:S05]  /*15c00*/  @!P1 BRA `(.L_x_28) ;  /* 0xfffffffc00ec9947 */ /* 0x008fea000383ffff */
[----:B------:R-:W-:Y:S05]  /*15c10*/  BRA `(.L_x_27) ;  /* 0xfffffec000047947 */ /* 0x000fea000383ffff */
.L_x_49:
[----:B-1----:R-:W-:-:S04]  /*15c20*/  MOV R3, UR52 ;  /* 0x0000003400037c02 */ /* 0x002fc80008000f00 */
[----:B------:R1:W2:Y:S03]  /*15c30*/  SYNCS.PHASECHK.TRANS64.TRYWAIT P2, [R3+URZ+0x40], R0 ;  /* 0x00004000030075a7 */ /* 0x0002a6000804017f */
[----:B--2---:R-:W-:Y:S05]  /*15c40*/  @!P2 NANOSLEEP.SYNCS 0x989680 ;  /* 0x009896800000a95d */ /* 0x004fea0003900000 */
[----:B------:R-:W2:Y:S02]  /*15c50*/  @!P2 SYNCS.PHASECHK.TRANS64 P2, [R3+URZ+0x40], R0 ;  /* 0x000040000300a5a7 */ /* 0x000ea4000804007f */
[----:B--2---:R-:W-:Y:S05]  /*15c60*/  @!P2 BRA `(.L_x_49) ;  /* 0xfffffffc00eca947 */ /* 0x004fea000383ffff */
[----:B------:R-:W-:Y:S05]  /*15c70*/  BRA `(.L_x_611) ;  /* 0xfffffecc000c7947 */ /* 0x000fea000383ffff */
.L_x_108:
[----:B-1----:R1:W2:Y:S02]  /*15c80*/  SYNCS.PHASECHK.TRANS64.TRYWAIT P2, [R20+URZ+0x40], R21 ;  /* 0x00004015140075a7 */ /* 0x0022a4000804017f */
[----:B--2---:R-:W-:Y:S05]  /*15c90*/  @!P2 NANOSLEEP.SYNCS 0x989680 ;  /* 0x009896800000a95d */ /* 0x004fea0003900000 */
[----:B------:R-:W2:Y:S02]  /*15ca0*/  @!P2 SYNCS.PHASECHK.TRANS64 P2, [R20+URZ+0x40], R21 ;  /* 0x000040151400a5a7 */ /* 0x000ea4000804007f */
[----:B--2---:R-:W-:Y:S05]  /*15cb0*/  @!P2 BRA `(.L_x_108) ;  /* 0xfffffffc00f0a947 */ /* 0x004fea000383ffff */
[----:B------:R-:W-:Y:S05]  /*15cc0*/  BRA `(.L_x_612) ;  /* 0xfffffeec00387947 */ /* 0x000fea000383ffff */
.L_x_166:
[----:B-1----:R1:W2:Y:S02]  /*15cd0*/  SYNCS.PHASECHK.TRANS64.TRYWAIT P2, [R0+URZ+0x40], R3 ;  /* 0x00004003000075a7 */ /* 0x0022a4000804017f */
[----:B--2---:R-:W-:Y:S05]  /*15ce0*/  @!P2 NANOSLEEP.SYNCS 0x989680 ;  /* 0x009896800000a95d */ /* 0x004fea0003900000 */
[----:B------:R-:W2:Y:S02]  /*15cf0*/  @!P2 SYNCS.PHASECHK.TRANS64 P2, [R0+URZ+0x40], R3 ;  /* 0x000040030000a5a7 */ /* 0x000ea4000804007f */
[----:B--2---:R-:W-:Y:S05]  /*15d00*/  @!P2 BRA `(.L_x_166) ;  /* 0xfffffffc00f0a947 */ /* 0x004fea000383ffff */
[----:B------:R-:W-:Y:S05]  /*15d10*/  BRA `(.L_x_613) ;  /* 0xffffff0800f07947 */ /* 0x000fea000383ffff */
.L_x_224:
[----:B-1----:R1:W2:Y:S02]  /*15d20*/  SYNCS.PHASECHK.TRANS64.TRYWAIT P2, [R3+URZ+0x40], R0 ;  /* 0x00004000030075a7 */ /* 0x0022a4000804017f */
[----:B--2---:R-:W-:Y:S05]  /*15d30*/  @!P2 NANOSLEEP.SYNCS 0x989680 ;  /* 0x009896800000a95d */ /* 0x004fea0003900000 */
[----:B------:R-:W2:Y:S02]  /*15d40*/  @!P2 SYNCS.PHASECHK.TRANS64 P2, [R3+URZ+0x40], R0 ;  /* 0x000040000300a5a7 */ /* 0x000ea4000804007f */
[----:B--2---:R-:W-:Y:S05]  /*15d50*/  @!P2 BRA `(.L_x_224) ;  /* 0xfffffffc00f0a947 */ /* 0x004fea000383ffff */
[----:B------:R-:W-:Y:S05]  /*15d60*/  BRA `(.L_x_614) ;  /* 0xffffff2800b07947 */ /* 0x000fea000383ffff */
.L_x_282:
[----:B-1----:R1:W2:Y:S02]  /*15d70*/  SYNCS.PHASECHK.TRANS64.TRYWAIT P2, [R0+URZ+0x40], R3 ;  /* 0x00004003000075a7 */ /* 0x0022a4000804017f */
[----:B--2---:R-:W-:Y:S05]  /*15d80*/  @!P2 NANOSLEEP.SYNCS 0x989680 ;  /* 0x009896800000a95d */ /* 0x004fea0003900000 */
[----:B------:R-:W2:Y:S02]  /*15d90*/  @!P2 SYNCS.PHASECHK.TRANS64 P2, [R0+URZ+0x40], R3 ;  /* 0x000040030000a5a7 */ /* 0x000ea4000804007f */
[----:B--2---:R-:W-:Y:S05]  /*15da0*/  @!P2 BRA `(.L_x_282) ;  /* 0xfffffffc00f0a947 */ /* 0x004fea000383ffff */
[----:B------:R-:W-:Y:S05]  /*15db0*/  BRA `(.L_x_615) ;  /* 0xffffff4800747947 */ /* 0x000fea000383ffff */
.L_x_340:
[----:B-1----:R1:W2:Y:S02]  /*15dc0*/  SYNCS.PHASECHK.TRANS64.TRYWAIT P2, [R0+URZ+0x40], R3 ;  /* 0x00004003000075a7 */ /* 0x0022a4000804017f */
[----:B--2---:R-:W-:Y:S05]  /*15dd0*/  @!P2 NANOSLEEP.SYNCS 0x989680 ;  /* 0x009896800000a95d */ /* 0x004fea0003900000 */
[----:B------:R-:W2:Y:S02]  /*15de0*/  @!P2 SYNCS.PHASECHK.TRANS64 P2, [R0+URZ+0x40], R3 ;  /* 0x000040030000a5a7 */ /* 0x000ea4000804007f */
[----:B--2---:R-:W-:Y:S05]  /*15df0*/  @!P2 BRA `(.L_x_340) ;  /* 0xfffffffc00f0a947 */ /* 0x004fea000383ffff */
[----:B------:R-:W-:Y:S05]  /*15e00*/  BRA `(.L_x_616) ;  /* 0xffffff68002c7947 */ /* 0x000fea000383ffff */
.L_x_398:
[----:B--2---:R2:W3:Y:S02]  /*15e10*/  SYNCS.PHASECHK.TRANS64.TRYWAIT P2, [R0+URZ+0x40], R3 ;  /* 0x00004003000075a7 */ /* 0x0044e4000804017f */
[----:B---3--:R-:W-:Y:S05]  /*15e20*/  @!P2 NANOSLEEP.SYNCS 0x989680 ;  /* 0x009896800000a95d */ /* 0x008fea0003900000 */
[----:B------:R-:W3:Y:S02]  /*15e30*/  @!P2 SYNCS.PHASECHK.TRANS64 P2, [R0+URZ+0x40], R3 ;  /* 0x000040030000a5a7 */ /* 0x000ee4000804007f */
[----:B---3--:R-:W-:Y:S05]  /*15e40*/  @!P2 BRA `(.L_x_398) ;  /* 0xfffffffc00f0a947 */ /* 0x008fea000383ffff */
[----:B------:R-:W-:Y:S05]  /*15e50*/  BRA `(.L_x_617) ;  /* 0xffffff8400e47947 */ /* 0x000fea000383ffff */
.L_x_456:
[----:B--2---:R2:W3:Y:S02]  /*15e60*/  SYNCS.PHASECHK.TRANS64.TRYWAIT P2, [R3+URZ+0x40], R20 ;  /* 0x00004014030075a7 */ /* 0x0044e4000804017f */
[----:B---3--:R-:W-:Y:S05]  /*15e70*/  @!P2 NANOSLEEP.SYNCS 0x989680 ;  /* 0x009896800000a95d */ /* 0x008fea0003900000 */
[----:B------:R-:W3:Y:S02]  /*15e80*/  @!P2 SYNCS.PHASECHK.TRANS64 P2, [R3+URZ+0x40], R20 ;  /* 0x000040140300a5a7 */ /* 0x000ee4000804007f */
[----:B---3--:R-:W-:Y:S05]  /*15e90*/  @!P2 BRA `(.L_x_456) ;  /* 0xfffffffc00f0a947 */ /* 0x008fea000383ffff */
[----:B------:R-:W-:Y:S05]  /*15ea0*/  BRA `(.L_x_618) ;  /* 0xffffffa4009c7947 */ /* 0x000fea000383ffff */
.L_x_524:
[----:B-1----:R-:W-:-:S04]  /*15eb0*/  MOV R9, UR4 ;  /* 0x0000000400097c02 */ /* 0x002fc80008000f00 */
[----:B------:R1:W2:Y:S03]  /*15ec0*/  SYNCS.PHASECHK.TRANS64.TRYWAIT P0, [R9+URZ+0x88], R0 ;  /* 0x00008800090075a7 */ /* 0x0002a6000800017f */
[----:B--2---:R-:W-:Y:S05]  /*15ed0*/  @!P0 NANOSLEEP.SYNCS 0x989680 ;  /* 0x009896800000895d */ /* 0x004fea0003900000 */
[----:B------:R-:W2:Y:S02]  /*15ee0*/  @!P0 SYNCS.PHASECHK.TRANS64 P0, [R9+URZ+0x88], R0 ;  /* 0x00008800090085a7 */ /* 0x000ea4000800007f */
[----:B--2---:R-:W-:Y:S05]  /*15ef0*/  @!P0 BRA `(.L_x_524) ;  /* 0xfffffffc00ec8947 */ /* 0x004fea000383ffff */
[----:B------:R-:W-:Y:S05]  /*15f00*/  BRA `(.L_x_523) ;  /* 0xffffffd400387947 */ /* 0x000fea000383ffff */
.L_x_533:
[----:B-1----:R-:W-:-:S04]  /*15f10*/  MOV R5, UR13 ;  /* 0x0000000d00057c02 */ /* 0x002fc80008000f00 */
[----:B------:R1:W2:Y:S03]  /*15f20*/  SYNCS.PHASECHK.TRANS64.TRYWAIT P1, [R5+URZ+0x60], R4 ;  /* 0x00006004050075a7 */ /* 0x0002a6000802017f */
[----:B--2---:R-:W-:Y:S05]  /*15f30*/  @!P1 NANOSLEEP.SYNCS 0x989680 ;  /* 0x009896800000995d */ /* 0x004fea0003900000 */
[----:B------:R-:W2:Y:S02]  /*15f40*/  @!P1 SYNCS.PHASECHK.TRANS64 P1, [R5+URZ+0x60], R4 ;  /* 0x00006004050095a7 */ /* 0x000ea4000802007f */
[----:B--2---:R-:W-:Y:S05]  /*15f50*/  @!P1 BRA `(.L_x_533) ;  /* 0xfffffffc00ec9947 */ /* 0x004fea000383ffff */
[----:B------:R-:W-:Y:S05]  /*15f60*/  BRA `(.L_x_619) ;  /* 0xffffffd800207947 */ /* 0x000fea000383ffff */
.L_x_539:
[----:B-12---:R-:W-:-:S04]  /*15f70*/  MOV R5, UR13 ;  /* 0x0000000d00057c02 */ /* 0x006fc80008000f00 */
[----:B------:R1:W2:Y:S03]  /*15f80*/  SYNCS.PHASECHK.TRANS64.TRYWAIT P1, [R5+URZ+0x68], R4 ;  /* 0x00006804050075a7 */ /* 0x0002a6000802017f */
[----:B--2---:R-:W-:Y:S05]  /*15f90*/  @!P1 NANOSLEEP.SYNCS 0x989680 ;  /* 0x009896800000995d */ /* 0x004fea0003900000 */
[----:B------:R-:W2:Y:S02]  /*15fa0*/  @!P1 SYNCS.PHASECHK.TRANS64 P1, [R5+URZ+0x68], R4 ;  /* 0x00006804050095a7 */ /* 0x000ea4000802007f */
[----:B--2---:R-:W-:Y:S05]  /*15fb0*/  @!P1 BRA `(.L_x_539) ;  /* 0xfffffffc00ec9947 */ /* 0x004fea000383ffff */
[----:B------:R-:W-:Y:S05]  /*15fc0*/  BRA `(.L_x_620) ;  /* 0xffffffd800687947 */ /* 0x000fea000383ffff */
.L_x_545:
[----:B-123--:R-:W-:-:S04]  /*15fd0*/  MOV R5, UR13 ;  /* 0x0000000d00057c02 */ /* 0x00efc80008000f00 */
[----:B------:R1:W2:Y:S03]  /*15fe0*/  SYNCS.PHASECHK.TRANS64.TRYWAIT P1, [R5+URZ+0x70], R4 ;  /* 0x00007004050075a7 */ /* 0x0002a6000802017f */
[----:B--2---:R-:W-:Y:S05]  /*15ff0*/  @!P1 NANOSLEEP.SYNCS 0x989680 ;  /* 0x009896800000995d */ /* 0x004fea0003900000 */
[----:B------:R-:W2:Y:S02]  /*16000*/  @!P1 SYNCS.PHASECHK.TRANS64 P1, [R5+URZ+0x70], R4 ;  /* 0x00007004050095a7 */ /* 0x000ea4000802007f */
[----:B--2---:R-:W-:Y:S05]  /*16010*/  @!P1 BRA `(.L_x_545) ;  /* 0xfffffffc00ec9947 */ /* 0x004fea000383ffff */
[----:B------:R-:W-:Y:S05]  /*16020*/  BRA `(.L_x_621) ;  /* 0xffffffd800bc7947 */ /* 0x000fea000383ffff */
.L_x_551:
[----:B-1234-:R-:W-:-:S04]  /*16030*/  MOV R5, UR13 ;  /* 0x0000000d00057c02 */ /* 0x01efc80008000f00 */
[----:B------:R1:W2:Y:S03]  /*16040*/  SYNCS.PHASECHK.TRANS64.TRYWAIT P1, [R5+URZ+0x78], R4 ;  /* 0x00007804050075a7 */ /* 0x0002a6000802017f */
[----:B--2---:R-:W-:Y:S05]  /*16050*/  @!P1 NANOSLEEP.SYNCS 0x989680 ;  /* 0x009896800000995d */ /* 0x004fea0003900000 */
[----:B------:R-:W2:Y:S02]  /*16060*/  @!P1 SYNCS.PHASECHK.TRANS64 P1, [R5+URZ+0x78], R4 ;  /* 0x00007804050095a7 */ /* 0x000ea4000802007f */
[----:B--2---:R-:W-:Y:S05]  /*16070*/  @!P1 BRA `(.L_x_551) ;  /* 0xfffffffc00ec9947 */ /* 0x004fea000383ffff */
[----:B------:R-:W-:Y:S05]  /*16080*/  BRA `(.L_x_622) ;  /* 0xffffffdc00087947 */ /* 0x000fea000383ffff */
.L_x_557:
[----:B-1234-:R-:W-:-:S04]  /*16090*/  MOV R5, UR13 ;  /* 0x0000000d00057c02 */ /* 0x01efc80008000f00 */
[----:B------:R1:W2:Y:S03]  /*160a0*/  SYNCS.PHASECHK.TRANS64.TRYWAIT P1, [R5+URZ+0x60], R4 ;  /* 0x00006004050075a7 */ /* 0x0002a6000802017f */
[----:B--2---:R-:W-:Y:S05]  /*160b0*/  @!P1 NANOSLEEP.SYNCS 0x989680 ;  /* 0x009896800000995d */ /* 0x004fea0003900000 */
[----:B------:R-:W2:Y:S02]  /*160c0*/  @!P1 SYNCS.PHASECHK.TRANS64 P1, [R5+URZ+0x60], R4 ;  /* 0x00006004050095a7 */ /* 0x000ea4000802007f */
[----:B--2---:R-:W-:Y:S05]  /*160d0*/  @!P1 BRA `(.L_x_557) ;  /* 0xfffffffc00ec9947 */ /* 0x004fea000383ffff */
[----:B------:R-:W-:Y:S05]  /*160e0*/  BRA `(.L_x_623) ;  /* 0xffffffdc005c7947 */ /* 0x000fea000383ffff */
.L_x_563:
[----:B-1234-:R-:W-:-:S04]  /*160f0*/  MOV R5, UR13 ;  /* 0x0000000d00057c02 */ /* 0x01efc80008000f00 */
[----:B------:R1:W2:Y:S03]  /*16100*/  SYNCS.PHASECHK.TRANS64.TRYWAIT P1, [R5+URZ+0x68], R4 ;  /* 0x00006804050075a7 */ /* 0x0002a6000802017f */
[----:B--2---:R-:W-:Y:S05]  /*16110*/  @!P1 NANOSLEEP.SYNCS 0x989680 ;  /* 0x009896800000995d */ /* 0x004fea0003900000 */
[----:B------:R-:W2:Y:S02]  /*16120*/  @!P1 SYNCS.PHASECHK.TRANS64 P1, [R5+URZ+0x68], R4 ;  /* 0x00006804050095a7 */ /* 0x000ea4000802007f */
[----:B--2---:R-:W-:Y:S05]  /*16130*/  @!P1 BRA `(.L_x_563) ;  /* 0xfffffffc00ec9947 */ /* 0x004fea000383ffff */
[----:B------:R-:W-:Y:S05]  /*16140*/  BRA `(.L_x_624) ;  /* 0xffffffdc009c7947 */ /* 0x000fea000383ffff */
.L_x_569:
[----:B-1234-:R-:W-:-:S04]  /*16150*/  MOV R5, UR13 ;  /* 0x0000000d00057c02 */ /* 0x01efc80008000f00 */
[----:B------:R1:W2:Y:S03]  /*16160*/  SYNCS.PHASECHK.TRANS64.TRYWAIT P1, [R5+URZ+0x70], R4 ;  /* 0x00007004050075a7 */ /* 0x0002a6000802017f */
[----:B--2---:R-:W-:Y:S05]  /*16170*/  @!P1 NANOSLEEP.SYNCS 0x989680 ;  /* 0x009896800000995d */ /* 0x004fea0003900000 */
[----:B------:R-:W2:Y:S02]  /*16180*/  @!P1 SYNCS.PHASECHK.TRANS64 P1, [R5+URZ+0x70], R4 ;  /* 0x00007004050095a7 */ /* 0x000ea4000802007f */
[----:B--2---:R-:W-:Y:S05]  /*16190*/  @!P1 BRA `(.L_x_569) ;  /* 0xfffffffc00ec9947 */ /* 0x004fea000383ffff */
[----:B------:R-:W-:Y:S05]  /*161a0*/  BRA `(.L_x_625) ;  /* 0xffffffdc00e47947 */ /* 0x000fea000383ffff */
.L_x_575:
[----:B-1234-:R-:W-:-:S04]  /*161b0*/  MOV R5, UR13 ;  /* 0x0000000d00057c02 */ /* 0x01efc80008000f00 */
[----:B------:R1:W2:Y:S03]  /*161c0*/  SYNCS.PHASECHK.TRANS64.TRYWAIT P1, [R5+URZ+0x78], R4 ;  /* 0x00007804050075a7 */ /* 0x0002a6000802017f */
[----:B--2---:R-:W-:Y:S05]  /*161d0*/  @!P1 NANOSLEEP.SYNCS 0x989680 ;  /* 0x009896800000995d */ /* 0x004fea0003900000 */
[----:B------:R-:W2:Y:S02]  /*161e0*/  @!P1 SYNCS.PHASECHK.TRANS64 P1, [R5+URZ+0x78], R4 ;  /* 0x00007804050095a7 */ /* 0x000ea4000802007f */
[----:B--2---:R-:W-:Y:S05]  /*161f0*/  @!P1 BRA `(.L_x_575) ;  /* 0xfffffffc00ec9947 */ /* 0x004fea000383ffff */
[----:B------:R-:W-:Y:S05]  /*16200*/  BRA `(.L_x_626) ;  /* 0xffffffe000207947 */ /* 0x000fea000383ffff */
.L_x_585:
[----:B------:R1:W1:Y:S02]  /*16210*/  SYNCS.PHASECHK.TRANS64.TRYWAIT P0, [R0+URZ+0x60], R3 ;  /* 0x00006003000075a7 */ /* 0x000264000800017f */
[----:B-1----:R-:W-:Y:S05]  /*16220*/  @!P0 NANOSLEEP.SYNCS 0x989680 ;  /* 0x009896800000895d */ /* 0x002fea0003900000 */
[----:B------:R-:W1:Y:S02]  /*16230*/  @!P0 SYNCS.PHASECHK.TRANS64 P0, [R0+URZ+0x60], R3 ;  /* 0x00006003000085a7 */ /* 0x000e64000800007f */
[----:B-1----:R-:W-:Y:S05]  /*16240*/  @!P0 BRA `(.L_x_585) ;  /* 0xfffffffc00f08947 */ /* 0x002fea000383ffff */
[----:B------:R-:W-:Y:S05]  /*16250*/  BRA `(.L_x_627) ;  /* 0xffffffe800147947 */ /* 0x000fea000383ffff */
.L_x_587:
[----:B------:R1:W1:Y:S02]  /*16260*/  SYNCS.PHASECHK.TRANS64.TRYWAIT P0, [R0+URZ+0x68], R3 ;  /* 0x00006803000075a7 */ /* 0x000264000800017f */
[----:B-1----:R-:W-:Y:S05]  /*16270*/  @!P0 NANOSLEEP.SYNCS 0x989680 ;  /* 0x009896800000895d */ /* 0x002fea0003900000 */
[----:B------:R-:W1:Y:S02]  /*16280*/  @!P0 SYNCS.PHASECHK.TRANS64 P0, [R0+URZ+0x68], R3 ;  /* 0x00006803000085a7 */ /* 0x000e64000800007f */
[----:B-1----:R-:W-:Y:S05]  /*16290*/  @!P0 BRA `(.L_x_587) ;  /* 0xfffffffc00f08947 */ /* 0x002fea000383ffff */
[----:B------:R-:W-:Y:S05]  /*162a0*/  BRA `(.L_x_628) ;  /* 0xffffffe800107947 */ /* 0x000fea000383ffff */
.L_x_589:
[----:B------:R1:W1:Y:S02]  /*162b0*/  SYNCS.PHASECHK.TRANS64.TRYWAIT P0, [R0+URZ+0x70], R3 ;  /* 0x00007003000075a7 */ /* 0x000264000800017f */
[----:B-1----:R-:W-:Y:S05]  /*162c0*/  @!P0 NANOSLEEP.SYNCS 0x989680 ;  /* 0x009896800000895d */ /* 0x002fea0003900000 */
[----:B------:R-:W1:Y:S02]  /*162d0*/  @!P0 SYNCS.PHASECHK.TRANS64 P0, [R0+URZ+0x70], R3 ;  /* 0x00007003000085a7 */ /* 0x000e64000800007f */
[----:B-1----:R-:W-:Y:S05]  /*162e0*/  @!P0 BRA `(.L_x_589) ;  /* 0xfffffffc00f08947 */ /* 0x002fea000383ffff */
[----:B------:R-:W-:Y:S05]  /*162f0*/  BRA `(.L_x_629) ;  /* 0xffffffe8000c7947 */ /* 0x000fea000383ffff */
.L_x_593:
[----:B------:R-:W-:Y:S01]  /*16300*/  BSSY B1, `(.L_x_630) ;  /* 0x0000006000017945 */ /* 0x000fe20003800000 */
[----:B------:R-:W-:-:S07]  /*16310*/  MOV R15, 0xffffffff ;  /* 0xffffffff000f7802 */ /* 0x000fce0000000f00 */
[----:B------:R-:W-:Y:S05]  /*16320*/  WARPSYNC.COLLECTIVE R15, `(.L_x_631) ;  /* 0x000000000f0c7348 */ /* 0x000fea0003c00000 */
[----:B------:R-:W-:Y:S02]  /*16330*/  ELECT P6, UR62, PT ;  /* 0x00000000003e782f */ /* 0x000fe400038c0000 */
[----:B------:R-:W-:Y:S01]  /*16340*/  MOV R14, UR62 ;  /* 0x0000003e000e7c02 */ /* 0x000fe20008000f00 */
[----:B------:R-:W-:Y:S10]  /*16350*/  ENDCOLLECTIVE ;  /* 0x000000000000791b */ /* 0x000ff40003800000 */
.L_x_631:
[----:B------:R-:W-:Y:S05]  /*16360*/  BSYNC B1 ;  /* 0x0000000000017941 */ /* 0x000fea0003800000 */
.L_x_630:
[----:B------:R-:W-:Y:S05]  /*16370*/  BRA `(.L_x_632) ;  /* 0xffffffe800887947 */ /* 0x000fea000383ffff */
.L_x_596:
[----:B--2---:R2:W3:Y:S02]  /*16380*/  SYNCS.PHASECHK.TRANS64.TRYWAIT P1, [R20+URZ+0x20], R7 ;  /* 0x00002007140075a7 */ /* 0x0044e4000802017f */
[----:B---3--:R-:W-:Y:S05]  /*16390*/  @!P1 NANOSLEEP.SYNCS 0x989680 ;  /* 0x009896800000995d */ /* 0x008fea0003900000 */
[----:B------:R-:W3:Y:S02]  /*163a0*/  @!P1 SYNCS.PHASECHK.TRANS64 P1, [R20+URZ+0x20], R7 ;  /* 0x00002007140095a7 */ /* 0x000ee4000802007f */
[----:B---3--:R-:W-:Y:S05]  /*163b0*/  @!P1 BRA `(.L_x_596) ;  /* 0xfffffffc00f09947 */ /* 0x008fea000383ffff */
[----:B------:R-:W-:Y:S05]  /*163c0*/  BRA `(.L_x_633) ;  /* 0xffffffe800bc7947 */ /* 0x000fea000383ffff */
.L_x_605:
[----:B------:R-:W-:Y:S01]  /*163d0*/  BSSY B0, `(.L_x_634) ;  /* 0x0000006000007945 */ /* 0x000fe20003800000 */
[----:B------:R-:W-:-:S07]  /*163e0*/  MOV R15, 0xffffffff ;  /* 0xffffffff000f7802 */ /* 0x000fce0000000f00 */
[----:B------:R-:W-:Y:S05]  /*163f0*/  WARPSYNC.COLLECTIVE R15, `(.L_x_635) ;  /* 0x000000000f0c7348 */ /* 0x000fea0003c00000 */
[----:B------:R-:W-:Y:S02]  /*16400*/  ELECT P6, UR62, PT ;  /* 0x00000000003e782f */ /* 0x000fe400038c0000 */
[----:B------:R-:W-:Y:S01]  /*16410*/  MOV R14, UR62 ;  /* 0x0000003e000e7c02 */ /* 0x000fe20008000f00 */
[----:B------:R-:W-:Y:S10]  /*16420*/  ENDCOLLECTIVE ;  /* 0x000000000000791b */ /* 0x000ff40003800000 */
.L_x_635:
[----:B------:R-:W-:Y:S05]  /*16430*/  BSYNC B0 ;  /* 0x0000000000007941 */ /* 0x000fea0003800000 */
.L_x_634:
[----:B------:R-:W-:Y:S05]  /*16440*/  BRA `(.L_x_636) ;  /* 0xfffffff400187947 */ /* 0x000fea000383ffff */
.L_x_607:
[----:B-1----:R1:W2:Y:S02]  /*16450*/  SYNCS.PHASECHK.TRANS64.TRYWAIT P0, [R7+URZ], R2 ;  /* 0x00000002070075a7 */ /* 0x0022a4000800017f */
[----:B--2---:R-:W-:Y:S05]  /*16460*/  @!P0 NANOSLEEP.SYNCS 0x989680 ;  /* 0x009896800000895d */ /* 0x004fea0003900000 */
[----:B------:R-:W2:Y:S02]  /*16470*/  @!P0 SYNCS.PHASECHK.TRANS64 P0, [R7+URZ], R2 ;  /* 0x00000002070085a7 */ /* 0x000ea4000800007f */
[----:B--2---:R-:W-:Y:S05]  /*16480*/  @!P0 BRA `(.L_x_607) ;  /* 0xfffffffc00f08947 */ /* 0x004fea000383ffff */
[----:B------:R-:W-:Y:S05]  /*16490*/  BRA `(.L_x_637) ;  /* 0xfffffff400547947 */ /* 0x000fea000383ffff */
.L_x_608:
[----:B-1----:R1:W2:Y:S02]  /*164a0*/  SYNCS.PHASECHK.TRANS64.TRYWAIT P0, [R9+URZ], R4 ;  /* 0x00000004090075a7 */ /* 0x0022a4000800017f */
[----:B--2---:R-:W-:Y:S05]  /*164b0*/  @!P0 NANOSLEEP.SYNCS 0x989680 ;  /* 0x009896800000895d */ /* 0x004fea0003900000 */
[----:B------:R-:W2:Y:S02]  /*164c0*/  @!P0 SYNCS.PHASECHK.TRANS64 P0, [R9+URZ], R4 ;  /* 0x00000004090085a7 */ /* 0x000ea4000800007f */
[----:B--2---:R-:W-:Y:S05]  /*164d0*/  @!P0 BRA `(.L_x_608) ;  /* 0xfffffffc00f08947 */ /* 0x004fea000383ffff */
[----:B------:R-:W-:Y:S05]  /*164e0*/  BRA `(.L_x_638) ;  /* 0xfffffff400647947 */ /* 0x000fea000383ffff */
.L_x_609:
[----:B--2---:R2:W3:Y:S02]  /*164f0*/  SYNCS.PHASECHK.TRANS64.TRYWAIT P0, [R6+URZ], R5 ;  /* 0x00000005060075a7 */ /* 0x0044e4000800017f */
[----:B---3--:R-:W-:Y:S05]  /*16500*/  @!P0 NANOSLEEP.SYNCS 0x989680 ;  /* 0x009896800000895d */ /* 0x008fea0003900000 */
[----:B------:R-:W3:Y:S02]  /*16510*/  @!P0 SYNCS.PHASECHK.TRANS64 P0, [R6+URZ], R5 ;  /* 0x00000005060085a7 */ /* 0x000ee4000800007f */
[----:B---3--:R-:W-:Y:S05]  /*16520*/  @!P0 BRA `(.L_x_609) ;  /* 0xfffffffc00f08947 */ /* 0x008fea000383ffff */
[----:B------:R-:W-:Y:S05]  /*16530*/  BRA `(.L_x_639) ;  /* 0xfffffff4006c7947 */ /* 0x000fea000383ffff */
        .weak           $__internal_0_$__cuda_sm20_rcp_rn_f32_slowpath
        .type           $__internal_0_$__cuda_sm20_rcp_rn_f32_slowpath,@function
        .size           $__internal_0_$__cuda_sm20_rcp_rn_f32_slowpath,(.L_x_645 - $__internal_0_$__cuda_sm20_rcp_rn_f32_slowpath)
$__internal_0_$__cuda_sm20_rcp_rn_f32_slowpath:
[----:B------:R-:W-:Y:S01]  /*16540*/  SHF.L.U32 R3, R0, 0x1, RZ ;  /* 0x0000000100037819 */ /* 0x000fe200000006ff */
[----:B------:R-:W-:Y:S03]  /*16550*/  BSSY B0, `(.L_x_640) ;  /* 0x0000030000007945 */ /* 0x000fe60003800000 */
[----:B------:R-:W-:-:S04]  /*16560*/  SHF.R.U32.HI R3, RZ, 0x18, R3 ;  /* 0x00000018ff037819 */ /* 0x000fc80000011603 */
[----:B------:R-:W-:-:S13]  /*16570*/  ISETP.NE.U32.AND P2, PT, R3, RZ, PT ;  /* 0x000000ff0300720c */ /* 0x000fda0003f45070 */
[----:B------:R-:W-:Y:S05]  /*16580*/  @P2 BRA `(.L_x_641) ;  /* 0x0000000000282947 */ /* 0x000fea0003800000 */
[----:B------:R-:W-:-:S04]  /*16590*/  SHF.L.U32 R3, R0, 0x1, RZ ;  /* 0x0000000100037819 */ /* 0x000fc800000006ff */
[----:B------:R-:W-:-:S13]  /*165a0*/  ISETP.NE.AND P2, PT, R3, RZ, PT ;  /* 0x000000ff0300720c */ /* 0x000fda0003f45270 */
[----:B------:R-:W-:Y:S01]  /*165b0*/  @P2 FFMA R100, R0, 1.84467440737095516160e+19, RZ ;  /* 0x5f80000000642823 */ /* 0x000fe200000000ff */
[----:B------:R-:W-:Y:S08]  /*165c0*/  @!P2 MUFU.RCP R93, R0 ;  /* 0x00000000005da308 */ /* 0x000ff00000001000 */
[----:B------:R-:W1:Y:S02]  /*165d0*/  @P2 MUFU.RCP R3, R100 ;  /* 0x0000006400032308 */ /* 0x000e640000001000 */
[----:B-1----:R-:W-:-:S04]  /*165e0*/  @P2 FFMA R101, R100, R3, -1 ;  /* 0xbf80000064652423 */ /* 0x002fc80000000003 */
[----:B------:R-:W-:-:S04]  /*165f0*/  @P2 FADD.FTZ R102, -R101, -RZ ;  /* 0x800000ff65662221 */ /* 0x000fc80000010100 */
[----:B------:R-:W-:-:S04]  /*16600*/  @P2 FFMA R3, R3, R102, R3 ;  /* 0x0000006603032223 */ /* 0x000fc80000000003 */
[----:B------:R-:W-:Y:S01]  /*16610*/  @P2 FFMA R93, R3, 1.84467440737095516160e+19, RZ ;  /* 0x5f800000035d2823 */ /* 0x000fe200000000ff */
[----:B------:R-:W-:Y:S06]  /*16620*/  BRA `(.L_x_642) ;  /* 0x0000000000887947 */ /* 0x000fec0003800000 */
.L_x_641:
[----:B------:R-:W-:-:S04]  /*16630*/  IADD3 R93, R3, -0xfd, RZ ;  /* 0xffffff03035d7810 */ /* 0x000fc80007ffe0ff */
[----:B------:R-:W-:-:S13]  /*16640*/  ISETP.GT.U32.AND P2, PT, R93, 0x1, PT ;  /* 0x000000015d00780c */ /* 0x000fda0003f44070 */
[----:B------:R-:W-:Y:S05]  /*16650*/  @P2 BRA `(.L_x_643) ;  /* 0x0000000000782947 */ /* 0x000fea0003800000 */
[----:B------:R-:W-:Y:S02]  /*16660*/  LOP3.LUT R158, R0, 0x7fffff, RZ, 0xc0, !PT ;  /* 0x007fffff009e7812 */ /* 0x000fe400078ec0ff */
[----:B------:R-:W-:Y:S02]  /*16670*/  MOV R102, 0x3 ;  /* 0x0000000300667802 */ /* 0x000fe40000000f00 */
[----:B------:R-:W-:Y:S02]  /*16680*/  LOP3.LUT R158, R158, 0x3f800000, RZ, 0xfc, !PT ;  /* 0x3f8000009e9e7812 */ /* 0x000fe400078efcff */
[----:B------:R-:W-:Y:S02]  /*16690*/  IADD3 R3, R3, -0xfc, RZ ;  /* 0xffffff0403037810 */ /* 0x000fe40007ffe0ff */
[----:B------:R-:W1:Y:S02]  /*166a0*/  MUFU.RCP R101, R158 ;  /* 0x0000009e00657308 */ /* 0x000e640000001000 */
[----:B-1----:R-:W-:-:S04]  /*166b0*/  FFMA R156, R158, R101, -1 ;  /* 0xbf8000009e9c7423 */ /* 0x002fc80000000065 */
[----:B------:R-:W-:-:S04]  /*166c0*/  FADD.FTZ R156, -R156, -RZ ;  /* 0x800000ff9c9c7221 */ /* 0x000fc80000010100 */
[CCC-:B------:R-:W-:Y:S01]  /*166d0*/  FFMA.RM R100, R101.reuse, R156.reuse, R101.reuse ;  /* 0x0000009c65647223 */ /* 0x1c0fe20000004065 */
[----:B------:R-:W-:Y:S01]  /*166e0*/  FFMA.RP R103, R101, R156, R101 ;  /* 0x0000009c65677223 */ /* 0x000fe20000008065 */
[----:B------:R-:W-:-:S03]  /*166f0*/  SHF.L.U32 R101, R102, R93, RZ ;  /* 0x0000005d66657219 */ /* 0x000fc600000006ff */
[C---:B------:R-:W-:Y:S02]  /*16700*/  LOP3.LUT R156, R100.reuse, 0x7fffff, RZ, 0xc0, !PT ;  /* 0x007fffff649c7812 */ /* 0x040fe400078ec0ff */
[----:B------:R-:W-:Y:S02]  /*16710*/  FSETP.NEU.FTZ.AND P2, PT, R100, R103, PT ;  /* 0x000000676400720b */ /* 0x000fe40003f5d000 */
[----:B------:R-:W-:Y:S02]  /*16720*/  LOP3.LUT R100, R156, 0x800000, RZ, 0xfc, !PT ;  /* 0x008000009c647812 */ /* 0x000fe400078efcff */
[----:B------:R-:W-:Y:S02]  /*16730*/  SEL R102, RZ, 0xffffffff, !P2 ;  /* 0xffffffffff667807 */ /* 0x000fe40005000000 */
[----:B------:R-:W-:Y:S02]  /*16740*/  LOP3.LUT R156, R101, R100, RZ, 0xc0, !PT ;  /* 0x00000064659c7212 */ /* 0x000fe400078ec0ff */
[----:B------:R-:W-:-:S02]  /*16750*/  IADD3 R102, -R102, RZ, RZ ;  /* 0x000000ff66667210 */ /* 0x000fc40007ffe1ff */
[-C--:B------:R-:W-:Y:S02]  /*16760*/  SHF.R.U32.HI R156, RZ, R93.reuse, R156 ;  /* 0x0000005dff9c7219 */ /* 0x080fe4000001169c */
[--C-:B------:R-:W-:Y:S02]  /*16770*/  LOP3.LUT P3, RZ, R102, R93, R100.reuse, 0xf8, !PT ;  /* 0x0000005d66ff7212 */ /* 0x100fe4000786f864 */
[C---:B------:R-:W-:Y:S02]  /*16780*/  LOP3.LUT P2, RZ, R156.reuse, 0x1, RZ, 0xc0, !PT ;  /* 0x000000019cff7812 */ /* 0x040fe4000784c0ff */
[----:B------:R-:W-:Y:S02]  /*16790*/  LOP3.LUT P4, RZ, R156, 0x2, RZ, 0xc0, !PT ;  /* 0x000000029cff7812 */ /* 0x000fe4000788c0ff */
[----:B------:R-:W-:Y:S02]  /*167a0*/  SHF.R.U32.HI R3, RZ, R3, R100 ;  /* 0x00000003ff037219 */ /* 0x000fe40000011664 */
[----:B------:R-:W-:-:S02]  /*167b0*/  PLOP3.LUT P2, PT, P2, P3, P4, 0xe0, 0x0 ;  /* 0x000000000000781c */ /* 0x000fc40001747c40 */
[----:B------:R-:W-:Y:S02]  /*167c0*/  LOP3.LUT P3, RZ, R0, 0x7fffff, RZ, 0xc0, !PT ;  /* 0x007fffff00ff7812 */ /* 0x000fe4000786c0ff */
[----:B------:R-:W-:-:S04]  /*167d0*/  SEL R93, RZ, 0x1, !P2 ;  /* 0x00000001ff5d7807 */ /* 0x000fc80005000000 */
[----:B------:R-:W-:-:S04]  /*167e0*/  IADD3 R93, -R93, RZ, RZ ;  /* 0x000000ff5d5d7210 */ /* 0x000fc80007ffe1ff */
[----:B------:R-:W-:-:S13]  /*167f0*/  ISETP.GE.AND P2, PT, R93, RZ, PT ;  /* 0x000000ff5d00720c */ /* 0x000fda0003f46270 */
[----:B------:R-:W-:-:S04]  /*16800*/  @!P2 IADD3 R3, R3, 0x1, RZ ;  /* 0x000000010303a810 */ /* 0x000fc80007ffe0ff */
[----:B------:R-:W-:-:S04]  /*16810*/  @!P3 SHF.L.U32 R3, R3, 0x1, RZ ;  /* 0x000000010303b819 */ /* 0x000fc800000006ff */
[----:B------:R-:W-:Y:S01]  /*16820*/  LOP3.LUT R93, R3, 0x80000000, R0, 0xf8, !PT ;  /* 0x80000000035d7812 */ /* 0x000fe200078ef800 */
[----:B------:R-:W-:Y:S06]  /*16830*/  BRA `(.L_x_642) ;  /* 0x0000000000047947 */ /* 0x000fec0003800000 */
.L_x_643:
[----:B------:R1:W2:Y:S02]  /*16840*/  MUFU.RCP R93, R0 ;  /* 0x00000000005d7308 */ /* 0x0002a40000001000 */
.L_x_642:
[----:B------:R-:W-:Y:S05]  /*16850*/  BSYNC B0 ;  /* 0x0000000000007941 */ /* 0x000fea0003800000 */
.L_x_640:
[----:B-12---:R-:W-:Y:S02]  /*16860*/  MOV R0, R93 ;  /* 0x0000005d00007202 */ /* 0x006fe40000000f00 */
[----:B------:R-:W-:-:S04]  /*16870*/  MOV R93, 0x0 ;  /* 0x00000000005d7802 */ /* 0x000fc80000000f00 */
[----:B------:R-:W-:Y:S05]  /*16880*/  RET.REL.NODEC R92 `(_ZN7cutlass13device_kernelINS_4gemm6kernel13GemmUniversalIN4cute5tupleIJiiiiEEENS1_10collective13CollectiveMmaINS1_34MainloopSm90TmaGmmaWarpSpecializedILi4ENS5_IJNS4_1CILi1EEESB_SB_EEENS1_35KernelTmaWarpSpecializedCooperativeEEENS5_IJNSA_ILi256EEENSA_ILi128EEENSA_ILi64EEEEEENS_6half_tENS5_IJlSB_lEEESJ_SK_NS4_8TiledMMAINS4_8MMA_AtomIJNS4_4SM904GMMA26MMA_64x128x16_F32F16F16_SSILNSO_5MajorE0ELSQ_0ELNSO_7ScaleInE1ELSR_1EEEEEENS4_6LayoutINS5_IJNSA_ILi2EEESB_SB_EEENS5_IJSB_NSA_ILi0EEESX_EEEEENS5_IJNS4_10UnderscoreES10_S10_EEEEENS4_13SM90_TMA_LOADENS4_14ComposedLayoutINS4_7SwizzleILi3ELi4ELi3EEENS4_18smem_ptr_flag_bitsILi16EEENSU_INS5_IJNSA_ILi8EEESH_EEENS5_IJSH_SB_EEEEEEEvNS4_8identityES13_S1D_vS1E_EENS_8epilogue10collective18CollectiveEpilogueINS1G_22Sm90TmaWarpSpecializedILi4ELi2ELi16ELb1ELb0EEEJSI_NS5_IJSG_NSA_ILi32EEEEEESJ_SK_SJ_SK_NS1G_6fusion15FusionCallbacksIS1K_NS1N_13LinCombEltActINS1G_6thread4SiLuESJ_fSJ_fLNS_15FloatRoundStyleE2EEESI_S1M_JEEES13_NS14_INS15_ILi2ELi4ELi3EEES18_NSU_INS5_IJS19_S1L_EEENS5_IJS1L_SB_EEEEEEENS4_17SM75_U32x4_LDSM_NENS4_14SM90_TMA_STOREES1Z_NS4_17SM90_U32x4_STSM_NENS4_9Copy_AtomIJS22_SJ_EEEvEEEvvEEEEvNT_6ParamsE) ;  /* 0xfffffe945cdc7950 */ /* 0x000fea0003c3ffff */
.L_x_644:
[----:B------:R-:W-:-:S00]  /*16890*/  BRA `(.L_x_644) ;  /* 0xfffffffc00fc7947 */ /* 0x000fc0000383ffff */
[----:B------:R-:W-:-:S00]  /*168a0*/  NOP ;  /* 0x0000000000007918 */ /* 0x000fc00000000000 */
        /* <DEDUP_REMOVED lines=13> */
.L_x_645:


//--------------------- .nv.global.init           --------------------------
	.section	.nv.global.init,"aw",@progbits
.nv.global.init:
	.type		$str$22,@object
	.size		$str$22,($str$26 - $str$22)
$str$22:
        /*0000*/ 	.byte	0x6b, 0x5f, 0x74, 0x69, 0x6c, 0x65, 0x5f, 0x63, 0x6f, 0x75, 0x6e, 0x74, 0x20, 0x3e, 0x3d, 0x20
        /*0010*/ 	.byte	0x31, 0x00
	.type		$str$26,@object
	.size		$str$26,($str$27 - $str$26)
$str$26:
        /*0012*/ 	.byte	0x28, 0x61, 0x64, 0x64, 0x72, 0x65, 0x73, 0x73, 0x20, 0x26, 0x20, 0x6d, 0x61, 0x73, 0x6b, 0x29
        /*0022*/ 	.byte	0x20, 0x3d, 0x3d, 0x20, 0x30, 0x00
	.type		$str$27,@object
	.size		$str$27,($str$23 - $str$27)
$str$27:
        /*0028*/ 	.byte	0x2f, 0x74, 0x6d, 0x70, 0x2f, 0x63, 0x75, 0x74, 0x6c, 0x61, 0x73, 0x73, 0x5f, 0x73, 0x77, 0x65
        /*0038*/ 	.byte	0x65, 0x70, 0x5f, 0x73, 0x72, 0x63, 0x2f, 0x69, 0x6e, 0x63, 0x6c, 0x75, 0x64, 0x65, 0x2f, 0x63
        /*0048*/ 	.byte	0x75, 0x74, 0x65, 0x2f, 0x70, 0x6f, 0x69, 0x6e, 0x74, 0x65, 0x72, 0x5f, 0x66, 0x6c, 0x61, 0x67
        /*0058*/ 	.byte	0x67, 0x65, 0x64, 0x2e, 0x68, 0x70, 0x70, 0x00
	.type		$str$23,@object
	.size		$str$23,(__unnamed_2 - $str$23)
$str$23:
        /*0060*/ 	.byte	0x2f, 0x74, 0x6d, 0x70, 0x2f, 0x63, 0x75, 0x74, 0x6c, 0x61, 0x73, 0x73, 0x5f, 0x73, 0x77, 0x65
        /*0070*/ 	.byte	0x65, 0x70, 0x5f, 0x73, 0x72, 0x63, 0x2f, 0x69, 0x6e, 0x63, 0x6c, 0x75, 0x64, 0x65, 0x2f, 0x63
        /*0080*/ 	.byte	0x75, 0x74, 0x6c, 0x61, 0x73, 0x73, 0x2f, 0x67, 0x65, 0x6d, 0x6d, 0x2f, 0x63, 0x6f, 0x6c, 0x6c
        /*0090*/ 	.byte	0x65, 0x63, 0x74, 0x69, 0x76, 0x65, 0x2f, 0x73, 0x6d, 0x39, 0x30, 0x5f, 0x6d, 0x6d, 0x61, 0x5f
        /*00a0*/ 	.byte	0x74, 0x6d, 0x61, 0x5f, 0x67, 0x6d, 0x6d, 0x61, 0x5f, 0x73, 0x73, 0x5f, 0x77, 0x61, 0x72, 0x70
        /*00b0*/ 	.byte	0x73, 0x70, 0x65, 0x63, 0x69, 0x61, 0x6c, 0x69, 0x7a, 0x65, 0x64, 0x2e, 0x68, 0x70, 0x70, 0x00
	.type		__unnamed_2,@object
	.size		__unnamed_2,(__unnamed_1 - __unnamed_2)
__unnamed_2:
        /*00c0*/ 	.byte	0x61, 0x75, 0x74, 0x6f, 0x20, 0x63, 0x75, 0x74, 0x65, 0x3a, 0x3a, 0x61, 0x73, 0x5f, 0x70, 0x6f
        /* <DEDUP_REMOVED lines=27> */
        /*0280*/ 	.byte	0x36, 0x3e, 0x3e, 0x3e, 0x3e, 0x3e, 0x5d, 0x00
	.type		__unnamed_1,@object
	.size		__unnamed_1,(.L_0 - __unnamed_1)
__unnamed_1:
        /* <DEDUP_REMOVED lines=180> */
        /*0dc8*/ 	.byte	0x65, 0x3a, 0x3a, 0x69, 0x64, 0x65, 0x6e, 0x74, 0x69, 0x74, 0x79, 0x5d, 0x00
.L_0:


//--------------------- .nv.shared._ZN7cutlass13device_kernelINS_4gemm6kernel13GemmUniversalIN4cute5tupleIJiiiiEEENS1_10collective13CollectiveMmaINS1_34MainloopSm90TmaGmmaWarpSpecializedILi4ENS5_IJNS4_1CILi1EEESB_SB_EEENS1_35KernelTmaWarpSpecializedCooperativeEEENS5_IJNSA_ILi256EEENSA_ILi128EEENSA_ILi64EEEEEENS_6half_tENS5_IJlSB_lEEESJ_SK_NS4_8TiledMMAINS4_8MMA_AtomIJNS4_4SM904GMMA26MMA_64x128x16_F32F16F16_SSILNSO_5MajorE0ELSQ_0ELNSO_7ScaleInE1ELSR_1EEEEEENS4_6LayoutINS5_IJNSA_ILi2EEESB_SB_EEENS5_IJSB_NSA_ILi0EEESX_EEEEENS5_IJNS4_10UnderscoreES10_S10_EEEEENS4_13SM90_TMA_LOADENS4_14ComposedLayoutINS4_7SwizzleILi3ELi4ELi3EEENS4_18smem_ptr_flag_bitsILi16EEENSU_INS5_IJNSA_ILi8EEESH_EEENS5_IJSH_SB_EEEEEEEvNS4_8identityES13_S1D_vS1E_EENS_8epilogue10collective18CollectiveEpilogueINS1G_22Sm90TmaWarpSpecializedILi4ELi2ELi16ELb1ELb0EEEJSI_NS5_IJSG_NSA_ILi32EEEEEESJ_SK_SJ_SK_NS1G_6fusion15FusionCallbacksIS1K_NS1N_13LinCombEltActINS1G_6thread4SiLuESJ_fSJ_fLNS_15FloatRoundStyleE2EEESI_S1M_JEEES13_NS14_INS15_ILi2ELi4ELi3EEES18_NSU_INS5_IJS19_S1L_EEENS5_IJS1L_SB_EEEEEEENS4_17SM75_U32x4_LDSM_NENS4_14SM90_TMA_STOREES1Z_NS4_17SM90_U32x4_STSM_NENS4_9Copy_AtomIJS22_SJ_EEEvEEEvvEEEEvNT_6ParamsE --------------------------
	.section	.nv.shared._ZN7cutlass13device_kernelINS_4gemm6kernel13GemmUniversalIN4cute5tupleIJiiiiEEENS1_10collective13CollectiveMmaINS1_34MainloopSm90TmaGmmaWarpSpecializedILi4ENS5_IJNS4_1CILi1EEESB_SB_EEENS1_35KernelTmaWarpSpecializedCooperativeEEENS5_IJNSA_ILi256EEENSA_ILi128EEENSA_ILi64EEEEEENS_6half_tENS5_IJlSB_lEEESJ_SK_NS4_8TiledMMAINS4_8MMA_AtomIJNS4_4SM904GMMA26MMA_64x128x16_F32F16F16_SSILNSO_5MajorE0ELSQ_0ELNSO_7ScaleInE1ELSR_1EEEEEENS4_6LayoutINS5_IJNSA_ILi2EEESB_SB_EEENS5_IJSB_NSA_ILi0EEESX_EEEEENS5_IJNS4_10UnderscoreES10_S10_EEEEENS4_13SM90_TMA_LOADENS4_14ComposedLayoutINS4_7SwizzleILi3ELi4ELi3EEENS4_18smem_ptr_flag_bitsILi16EEENSU_INS5_IJNSA_ILi8EEESH_EEENS5_IJSH_SB_EEEEEEEvNS4_8identityES13_S1D_vS1E_EENS_8epilogue10collective18CollectiveEpilogueINS1G_22Sm90TmaWarpSpecializedILi4ELi2ELi16ELb1ELb0EEEJSI_NS5_IJSG_NSA_ILi32EEEEEESJ_SK_SJ_SK_NS1G_6fusion15FusionCallbacksIS1K_NS1N_13LinCombEltActINS1G_6thread4SiLuESJ_fSJ_fLNS_15FloatRoundStyleE2EEESI_S1M_JEEES13_NS14_INS15_ILi2ELi4ELi3EEES18_NSU_INS5_IJS19_S1L_EEENS5_IJS1L_SB_EEEEEEENS4_17SM75_U32x4_LDSM_NENS4_14SM90_TMA_STOREES1Z_NS4_17SM90_U32x4_STSM_NENS4_9Copy_AtomIJS22_SJ_EEEvEEEvvEEEEvNT_6ParamsE,"aw",@nobits
	.sectionflags	@""
	.align	16
	.zero		1024


//--------------------- .nv.shared.reserved.0     --------------------------
	.section	.nv.shared.reserved.0,"aw",@nobits
	.weak		__nv_reservedSMEM_offset_0_alias
	.size		__nv_reservedSMEM_offset_0_alias, 0, 0
	.other		__nv_reservedSMEM_offset_0_alias,@"STO_CUDA_RESERVED_SHARED STV_DEFAULT"
__nv_reservedSMEM_offset_0_alias:
	.zero		0


//--------------------- .nv.global                --------------------------
	.section	.nv.global,"aw",@nobits
.nv.global:
	.type		_ZN39_INTERNAL_c1a0be28_4_k_cu_23d720d6_35084cute1_E,@object
	.size		_ZN39_INTERNAL_c1a0be28_4_k_cu_23d720d6_35084cute1_E,(_ZN39_INTERNAL_c1a0be28_4_k_cu_23d720d6_35084cuda3std3__45__cpo6cbeginE - _ZN39_INTERNAL_c1a0be28_4_k_cu_23d720d6_35084cute1_E)
_ZN39_INTERNAL_c1a0be28_4_k_cu_23d720d6_35084cute1_E:
	.zero		1
	.type		_ZN39_INTERNAL_c1a0be28_4_k_cu_23d720d6_35084cuda3std3__45__cpo6cbeginE,@object
	.size		_ZN39_INTERNAL_c1a0be28_4_k_cu_23d720d6_35084cuda3std3__45__cpo6cbeginE,(_ZN39_INTERNAL_c1a0be28_4_k_cu_23d720d6_35084cuda3std3__48in_placeE - _ZN39_INTERNAL_c1a0be28_4_k_cu_23d720d6_35084cuda3std3__45__cpo6cbeginE)
_ZN39_INTERNAL_c1a0be28_4_k_cu_23d720d6_35084cuda3std3__45__cpo6cbeginE:
	.zero		1
	.type		_ZN39_INTERNAL_c1a0be28_4_k_cu_23d720d6_35084cuda3std3__48in_placeE,@object
	.size		_ZN39_INTERNAL_c1a0be28_4_k_cu_23d720d6_35084cuda3std3__48in_placeE,(_ZN39_INTERNAL_c1a0be28_4_k_cu_23d720d6_35084cuda3std6ranges3__45__cpo9iter_moveE - _ZN39_INTERNAL_c1a0be28_4_k_cu_23d720d6_35084cuda3std3__48in_placeE)
_ZN39_INTERNAL_c1a0be28_4_k_cu_23d720d6_35084cuda3std3__48in_placeE:
	.zero		1
	.type		_ZN39_INTERNAL_c1a0be28_4_k_cu_23d720d6_35084cuda3std6ranges3__45__cpo9iter_moveE,@object
	.size		_ZN39_INTERNAL_c1a0be28_4_k_cu_23d720d6_35084cuda3std6ranges3__45__cpo9iter_moveE,(_ZN39_INTERNAL_c1a0be28_4_k_cu_23d720d6_35084cuda3std3__45__cpo5beginE - _ZN39_INTERNAL_c1a0be28_4_k_cu_23d720d6_35084cuda3std6ranges3__45__cpo9iter_moveE)
_ZN39_INTERNAL_c1a0be28_4_k_cu_23d720d6_35084cuda3std6ranges3__45__cpo9iter_moveE:
	.zero		1
	.type		_ZN39_INTERNAL_c1a0be28_4_k_cu_23d720d6_35084cuda3std3__45__cpo5beginE,@object
	.size		_ZN39_INTERNAL_c1a0be28_4_k_cu_23d720d6_35084cuda3std3__45__cpo5beginE,(_ZN39_INTERNAL_c1a0be28_4_k_cu_23d720d6_35084cuda3std3__441_GLOBAL__N__c1a0be28_4_k_cu_23d720d6_35086ignoreE - _ZN39_INTERNAL_c1a0be28_4_k_cu_23d720d6_35084cuda3std3__45__cpo5beginE)
_ZN39_INTERNAL_c1a0be28_4_k_cu_23d720d6_35084cuda3std3__45__cpo5beginE:
	.zero		1
	.type		_ZN39_INTERNAL_c1a0be28_4_k_cu_23d720d6_35084cuda3std3__441_GLOBAL__N__c1a0be28_4_k_cu_23d720d6_35086ignoreE,@object
	.size		_ZN39_INTERNAL_c1a0be28_4_k_cu_23d720d6_35084cuda3std3__441_GLOBAL__N__c1a0be28_4_k_cu_23d720d6_35086ignoreE,(_ZN39_INTERNAL_c1a0be28_4_k_cu_23d720d6_35084cute7productE - _ZN39_INTERNAL_c1a0be28_4_k_cu_23d720d6_35084cuda3std3__441_GLOBAL__N__c1a0be28_4_k_cu_23d720d6_35086ignoreE)
_ZN39_INTERNAL_c1a0be28_4_k_cu_23d720d6_35084cuda3std3__441_GLOBAL__N__c1a0be28_4_k_cu_23d720d6_35086ignoreE:
	.zero		1
	.type		_ZN39_INTERNAL_c1a0be28_4_k_cu_23d720d6_35084cute7productE,@object
	.size		_ZN39_INTERNAL_c1a0be28_4_k_cu_23d720d6_35084cute7productE,(_ZN39_INTERNAL_c1a0be28_4_k_cu_23d720d6_35084cuda3std3__45__cpo3endE - _ZN39_INTERNAL_c1a0be28_4_k_cu_23d720d6_35084cute7productE)
_ZN39_INTERNAL_c1a0be28_4_k_cu_23d720d6_35084cute7productE:
	.zero		1
	.type		_ZN39_INTERNAL_c1a0be28_4_k_cu_23d720d6_35084cuda3std3__45__cpo3endE,@object
	.size		_ZN39_INTERNAL_c1a0be28_4_k_cu_23d720d6_35084cuda3std3__45__cpo3endE,(_ZN39_INTERNAL_c1a0be28_4_k_cu_23d720d6_35084cuda3std3__419piecewise_constructE - _ZN39_INTERNAL_c1a0be28_4_k_cu_23d720d6_35084cuda3std3__45__cpo3endE)
_ZN39_INTERNAL_c1a0be28_4_k_cu_23d720d6_35084cuda3std3__45__cpo3endE:
	.zero		1
	.type		_ZN39_INTERNAL_c1a0be28_4_k_cu_23d720d6_35084cuda3std3__419piecewise_constructE,@object
	.size		_ZN39_INTERNAL_c1a0be28_4_k_cu_23d720d6_35084cuda3std3__419piecewise_constructE,(_ZN39_INTERNAL_c1a0be28_4_k_cu_23d720d6_35084cuda3std3__45__cpo4cendE - _ZN39_INTERNAL_c1a0be28_4_k_cu_23d720d6_35084cuda3std3__419piecewise_constructE)
_ZN39_INTERNAL_c1a0be28_4_k_cu_23d720d6_35084cuda3std3__419piecewise_constructE:
	.zero		1
	.type		_ZN39_INTERNAL_c1a0be28_4_k_cu_23d720d6_35084cuda3std3__45__cpo4cendE,@object
	.size		_ZN39_INTERNAL_c1a0be28_4_k_cu_23d720d6_35084cuda3std3__45__cpo4cendE,(_ZN39_INTERNAL_c1a0be28_4_k_cu_23d720d6_35084cuda3std6ranges3__45__cpo4swapE - _ZN39_INTERNAL_c1a0be28_4_k_cu_23d720d6_35084cuda3std3__45__cpo4cendE)
_ZN39_INTERNAL_c1a0be28_4_k_cu_23d720d6_35084cuda3std3__45__cpo4cendE:
	.zero		1
	.type		_ZN39_INTERNAL_c1a0be28_4_k_cu_23d720d6_35084cuda3std6ranges3__45__cpo4swapE,@object
	.size		_ZN39_INTERNAL_c1a0be28_4_k_cu_23d720d6_35084cuda3std6ranges3__45__cpo4swapE,(.L_9 - _ZN39_INTERNAL_c1a0be28_4_k_cu_23d720d6_35084cuda3std6ranges3__45__cpo4swapE)
_ZN39_INTERNAL_c1a0be28_4_k_cu_23d720d6_35084cuda3std6ranges3__45__cpo4swapE:
	.zero		1
.L_9:


//--------------------- .nv.constant0._ZN7cutlass13device_kernelINS_4gemm6kernel13GemmUniversalIN4cute5tupleIJiiiiEEENS1_10collective13CollectiveMmaINS1_34MainloopSm90TmaGmmaWarpSpecializedILi4ENS5_IJNS4_1CILi1EEESB_SB_EEENS1_35KernelTmaWarpSpecializedCooperativeEEENS5_IJNSA_ILi256EEENSA_ILi128EEENSA_ILi64EEEEEENS_6half_tENS5_IJlSB_lEEESJ_SK_NS4_8TiledMMAINS4_8MMA_AtomIJNS4_4SM904GMMA26MMA_64x128x16_F32F16F16_SSILNSO_5MajorE0ELSQ_0ELNSO_7ScaleInE1ELSR_1EEEEEENS4_6LayoutINS5_IJNSA_ILi2EEESB_SB_EEENS5_IJSB_NSA_ILi0EEESX_EEEEENS5_IJNS4_10UnderscoreES10_S10_EEEEENS4_13SM90_TMA_LOADENS4_14ComposedLayoutINS4_7SwizzleILi3ELi4ELi3EEENS4_18smem_ptr_flag_bitsILi16EEENSU_INS5_IJNSA_ILi8EEESH_EEENS5_IJSH_SB_EEEEEEEvNS4_8identityES13_S1D_vS1E_EENS_8epilogue10collective18CollectiveEpilogueINS1G_22Sm90TmaWarpSpecializedILi4ELi2ELi16ELb1ELb0EEEJSI_NS5_IJSG_NSA_ILi32EEEEEESJ_SK_SJ_SK_NS1G_6fusion15FusionCallbacksIS1K_NS1N_13LinCombEltActINS1G_6thread4SiLuESJ_fSJ_fLNS_15FloatRoundStyleE2EEESI_S1M_JEEES13_NS14_INS15_ILi2ELi4ELi3EEES18_NSU_INS5_IJS19_S1L_EEENS5_IJS1L_SB_EEEEEEENS4_17SM75_U32x4_LDSM_NENS4_14SM90_TMA_STOREES1Z_NS4_17SM90_U32x4_STSM_NENS4_9Copy_AtomIJS22_SJ_EEEvEEEvvEEEEvNT_6ParamsE --------------------------
	.section	.nv.constant0._ZN7cutlass13device_kernelINS_4gemm6kernel13GemmUniversalIN4cute5tupleIJiiiiEEENS1_10collective13CollectiveMmaINS1_34MainloopSm90TmaGmmaWarpSpecializedILi4ENS5_IJNS4_1CILi1EEESB_SB_EEENS1_35KernelTmaWarpSpecializedCooperativeEEENS5_IJNSA_ILi256EEENSA_ILi128EEENSA_ILi64EEEEEENS_6half_tENS5_IJlSB_lEEESJ_SK_NS4_8TiledMMAINS4_8MMA_AtomIJNS4_4SM904GMMA26MMA_64x128x16_F32F16F16_SSILNSO_5MajorE0ELSQ_0ELNSO_7ScaleInE1ELSR_1EEEEEENS4_6LayoutINS5_IJNSA_ILi2EEESB_SB_EEENS5_IJSB_NSA_ILi0EEESX_EEEEENS5_IJNS4_10UnderscoreES10_S10_EEEEENS4_13SM90_TMA_LOADENS4_14ComposedLayoutINS4_7SwizzleILi3ELi4ELi3EEENS4_18smem_ptr_flag_bitsILi16EEENSU_INS5_IJNSA_ILi8EEESH_EEENS5_IJSH_SB_EEEEEEEvNS4_8identityES13_S1D_vS1E_EENS_8epilogue10collective18CollectiveEpilogueINS1G_22Sm90TmaWarpSpecializedILi4ELi2ELi16ELb1ELb0EEEJSI_NS5_IJSG_NSA_ILi32EEEEEESJ_SK_SJ_SK_NS1G_6fusion15FusionCallbacksIS1K_NS1N_13LinCombEltActINS1G_6thread4SiLuESJ_fSJ_fLNS_15FloatRoundStyleE2EEESI_S1M_JEEES13_NS14_INS15_ILi2ELi4ELi3EEES18_NSU_INS5_IJS19_S1L_EEENS5_IJS1L_SB_EEEEEEENS4_17SM75_U32x4_LDSM_NENS4_14SM90_TMA_STOREES1Z_NS4_17SM90_U32x4_STSM_NENS4_9Copy_AtomIJS22_SJ_EEEvEEEvvEEEEvNT_6ParamsE,"a",@progbits
	.sectionflags	@""
	.align	4
.nv.constant0._ZN7cutlass13device_kernelINS_4gemm6kernel13GemmUniversalIN4cute5tupleIJiiiiEEENS1_10collective13CollectiveMmaINS1_34MainloopSm90TmaGmmaWarpSpecializedILi4ENS5_IJNS4_1CILi1EEESB_SB_EEENS1_35KernelTmaWarpSpecializedCooperativeEEENS5_IJNSA_ILi256EEENSA_ILi128EEENSA_ILi64EEEEEENS_6half_tENS5_IJlSB_lEEESJ_SK_NS4_8TiledMMAINS4_8MMA_AtomIJNS4_4SM904GMMA26MMA_64x128x16_F32F16F16_SSILNSO_5MajorE0ELSQ_0ELNSO_7ScaleInE1ELSR_1EEEEEENS4_6LayoutINS5_IJNSA_ILi2EEESB_SB_EEENS5_IJSB_NSA_ILi0EEESX_EEEEENS5_IJNS4_10UnderscoreES10_S10_EEEEENS4_13SM90_TMA_LOADENS4_14ComposedLayoutINS4_7SwizzleILi3ELi4ELi3EEENS4_18smem_ptr_flag_bitsILi16EEENSU_INS5_IJNSA_ILi8EEESH_EEENS5_IJSH_SB_EEEEEEEvNS4_8identityES13_S1D_vS1E_EENS_8epilogue10collective18CollectiveEpilogueINS1G_22Sm90TmaWarpSpecializedILi4ELi2ELi16ELb1ELb0EEEJSI_NS5_IJSG_NSA_ILi32EEEEEESJ_SK_SJ_SK_NS1G_6fusion15FusionCallbacksIS1K_NS1N_13LinCombEltActINS1G_6thread4SiLuESJ_fSJ_fLNS_15FloatRoundStyleE2EEESI_S1M_JEEES13_NS14_INS15_ILi2ELi4ELi3EEES18_NSU_INS5_IJS19_S1L_EEENS5_IJS1L_SB_EEEEEEENS4_17SM75_U32x4_LDSM_NENS4_14SM90_TMA_STOREES1Z_NS4_17SM90_U32x4_STSM_NENS4_9Copy_AtomIJS22_SJ_EEEvEEEvvEEEEvNT_6ParamsE:
	.zero		2432


//--------------------- SYMBOLS --------------------------

	.type		.nv.reservedSmem.offset0,@object
	.size		.nv.reservedSmem.offset0,0x4
	.type		__assertfail,@function
